//
// Generated by NVIDIA NVVM Compiler
//
// Compiler Build ID: CL-36424714
// Cuda compilation tools, release 13.0, V13.0.88
// Based on NVVM 20.0.0
//

.version 9.0
.target sm_100
.address_size 64

	// .globl	_Z3addjN6thrust24THRUST_300001_SM_1000_NS10device_ptrIfEES2_
// _ZZN3cub18CUB_300001_SM_10006detail6reduce28DeviceReduceSingleTileKernelINS2_10policy_hubIljN4cuda3std3__44plusIlEEE10Policy1000EN6thrust24THRUST_300001_SM_1000_NS18transform_iteratorINSD_6detail14equal_to_valueIfEENSF_15normal_iteratorINSD_10device_ptrIfEEEEllEEPljS9_llNS7_10__identityEEEvT0_T1_T2_T3_T4_T6_E12temp_storage has been demoted
// _ZZN3cub18CUB_300001_SM_10006detail6reduce18DeviceReduceKernelINS2_10policy_hubIljN4cuda3std3__44plusIlEEE10Policy1000EN6thrust24THRUST_300001_SM_1000_NS18transform_iteratorINSD_6detail14equal_to_valueIfEENSF_15normal_iteratorINSD_10device_ptrIfEEEEllEEjS9_lNS7_10__identityEEEvT0_PT3_T1_NS0_13GridEvenShareISR_EET2_T4_E12temp_storage has been demoted
// _ZZN3cub18CUB_300001_SM_10006detail6reduce28DeviceReduceSingleTileKernelINS2_10policy_hubIljN4cuda3std3__44plusIlEEE10Policy1000EPlSC_iS9_llNS7_10__identityEEEvT0_T1_T2_T3_T4_T6_E12temp_storage has been demoted
// _ZZN3cub18CUB_300001_SM_10006detail6reduce28DeviceReduceSingleTileKernelINS2_10policy_hubIlyN4cuda3std3__44plusIlEEE10Policy1000EN6thrust24THRUST_300001_SM_1000_NS18transform_iteratorINSD_6detail14equal_to_valueIfEENSF_15normal_iteratorINSD_10device_ptrIfEEEEllEEPlyS9_llNS7_10__identityEEEvT0_T1_T2_T3_T4_T6_E12temp_storage has been demoted
// _ZZN3cub18CUB_300001_SM_10006detail6reduce18DeviceReduceKernelINS2_10policy_hubIlyN4cuda3std3__44plusIlEEE10Policy1000EN6thrust24THRUST_300001_SM_1000_NS18transform_iteratorINSD_6detail14equal_to_valueIfEENSF_15normal_iteratorINSD_10device_ptrIfEEEEllEEyS9_lNS7_10__identityEEEvT0_PT3_T1_NS0_13GridEvenShareISR_EET2_T4_E12temp_storage has been demoted
// _ZZN3cub18CUB_300001_SM_10006detail6reduce28DeviceReduceSingleTileKernelINS2_10policy_hubIlyN4cuda3std3__44plusIlEEE10Policy1000EPlSC_iS9_llNS7_10__identityEEEvT0_T1_T2_T3_T4_T6_E12temp_storage has been demoted
.global .align 1 .b8 _ZN34_INTERNAL_8f6a4366_4_k_cu_b54aab924cuda3std3__45__cpo5beginE[1];
.global .align 1 .b8 _ZN34_INTERNAL_8f6a4366_4_k_cu_b54aab924cuda3std3__45__cpo3endE[1];
.global .align 1 .b8 _ZN34_INTERNAL_8f6a4366_4_k_cu_b54aab924cuda3std3__45__cpo6cbeginE[1];
.global .align 1 .b8 _ZN34_INTERNAL_8f6a4366_4_k_cu_b54aab924cuda3std3__45__cpo4cendE[1];
.global .align 1 .b8 _ZN34_INTERNAL_8f6a4366_4_k_cu_b54aab924cuda3std3__45__cpo6rbeginE[1];
.global .align 1 .b8 _ZN34_INTERNAL_8f6a4366_4_k_cu_b54aab924cuda3std3__45__cpo4rendE[1];
.global .align 1 .b8 _ZN34_INTERNAL_8f6a4366_4_k_cu_b54aab924cuda3std3__45__cpo7crbeginE[1];
.global .align 1 .b8 _ZN34_INTERNAL_8f6a4366_4_k_cu_b54aab924cuda3std3__45__cpo5crendE[1];
.global .align 1 .b8 _ZN34_INTERNAL_8f6a4366_4_k_cu_b54aab924cuda3std3__436_GLOBAL__N__8f6a4366_4_k_cu_b54aab926ignoreE[1];
.global .align 1 .b8 _ZN34_INTERNAL_8f6a4366_4_k_cu_b54aab924cuda3std3__419piecewise_constructE[1];
.global .align 1 .b8 _ZN34_INTERNAL_8f6a4366_4_k_cu_b54aab924cuda3std3__48in_placeE[1];
.global .align 1 .b8 _ZN34_INTERNAL_8f6a4366_4_k_cu_b54aab924cuda3std3__420unreachable_sentinelE[1];
.global .align 1 .b8 _ZN34_INTERNAL_8f6a4366_4_k_cu_b54aab924cuda3std3__47nulloptE[1];
.global .align 1 .b8 _ZN34_INTERNAL_8f6a4366_4_k_cu_b54aab924cuda3std3__48unexpectE[1];
.global .align 1 .b8 _ZN34_INTERNAL_8f6a4366_4_k_cu_b54aab924cuda3std6ranges3__45__cpo4swapE[1];
.global .align 1 .b8 _ZN34_INTERNAL_8f6a4366_4_k_cu_b54aab924cuda3std6ranges3__45__cpo9iter_moveE[1];
.global .align 1 .b8 _ZN34_INTERNAL_8f6a4366_4_k_cu_b54aab924cuda3std6ranges3__45__cpo5beginE[1];
.global .align 1 .b8 _ZN34_INTERNAL_8f6a4366_4_k_cu_b54aab924cuda3std6ranges3__45__cpo3endE[1];
.global .align 1 .b8 _ZN34_INTERNAL_8f6a4366_4_k_cu_b54aab924cuda3std6ranges3__45__cpo6cbeginE[1];
.global .align 1 .b8 _ZN34_INTERNAL_8f6a4366_4_k_cu_b54aab924cuda3std6ranges3__45__cpo4cendE[1];
.global .align 1 .b8 _ZN34_INTERNAL_8f6a4366_4_k_cu_b54aab924cuda3std6ranges3__45__cpo7advanceE[1];
.global .align 1 .b8 _ZN34_INTERNAL_8f6a4366_4_k_cu_b54aab924cuda3std6ranges3__45__cpo9iter_swapE[1];
.global .align 1 .b8 _ZN34_INTERNAL_8f6a4366_4_k_cu_b54aab924cuda3std6ranges3__45__cpo4nextE[1];
.global .align 1 .b8 _ZN34_INTERNAL_8f6a4366_4_k_cu_b54aab924cuda3std6ranges3__45__cpo4prevE[1];
.global .align 1 .b8 _ZN34_INTERNAL_8f6a4366_4_k_cu_b54aab924cuda3std6ranges3__45__cpo4dataE[1];
.global .align 1 .b8 _ZN34_INTERNAL_8f6a4366_4_k_cu_b54aab924cuda3std6ranges3__45__cpo5cdataE[1];
.global .align 1 .b8 _ZN34_INTERNAL_8f6a4366_4_k_cu_b54aab924cuda3std6ranges3__45__cpo4sizeE[1];
.global .align 1 .b8 _ZN34_INTERNAL_8f6a4366_4_k_cu_b54aab924cuda3std6ranges3__45__cpo5ssizeE[1];
.global .align 1 .b8 _ZN34_INTERNAL_8f6a4366_4_k_cu_b54aab924cuda3std6ranges3__45__cpo8distanceE[1];
.global .align 1 .b8 _ZN34_INTERNAL_8f6a4366_4_k_cu_b54aab926thrust24THRUST_300001_SM_1000_NS8cuda_cub3parE[1];
.global .align 1 .b8 _ZN34_INTERNAL_8f6a4366_4_k_cu_b54aab926thrust24THRUST_300001_SM_1000_NS8cuda_cub10par_nosyncE[1];
.global .align 1 .b8 _ZN34_INTERNAL_8f6a4366_4_k_cu_b54aab926thrust24THRUST_300001_SM_1000_NS6system6detail10sequential3seqE[1];
.global .align 1 .b8 _ZN34_INTERNAL_8f6a4366_4_k_cu_b54aab926thrust24THRUST_300001_SM_1000_NS12placeholders2_1E[1];
.global .align 1 .b8 _ZN34_INTERNAL_8f6a4366_4_k_cu_b54aab926thrust24THRUST_300001_SM_1000_NS12placeholders2_2E[1];
.global .align 1 .b8 _ZN34_INTERNAL_8f6a4366_4_k_cu_b54aab926thrust24THRUST_300001_SM_1000_NS12placeholders2_3E[1];
.global .align 1 .b8 _ZN34_INTERNAL_8f6a4366_4_k_cu_b54aab926thrust24THRUST_300001_SM_1000_NS12placeholders2_4E[1];
.global .align 1 .b8 _ZN34_INTERNAL_8f6a4366_4_k_cu_b54aab926thrust24THRUST_300001_SM_1000_NS12placeholders2_5E[1];
.global .align 1 .b8 _ZN34_INTERNAL_8f6a4366_4_k_cu_b54aab926thrust24THRUST_300001_SM_1000_NS12placeholders2_6E[1];
.global .align 1 .b8 _ZN34_INTERNAL_8f6a4366_4_k_cu_b54aab926thrust24THRUST_300001_SM_1000_NS12placeholders2_7E[1];
.global .align 1 .b8 _ZN34_INTERNAL_8f6a4366_4_k_cu_b54aab926thrust24THRUST_300001_SM_1000_NS12placeholders2_8E[1];
.global .align 1 .b8 _ZN34_INTERNAL_8f6a4366_4_k_cu_b54aab926thrust24THRUST_300001_SM_1000_NS12placeholders2_9E[1];
.global .align 1 .b8 _ZN34_INTERNAL_8f6a4366_4_k_cu_b54aab926thrust24THRUST_300001_SM_1000_NS12placeholders3_10E[1];
.global .align 1 .b8 _ZN34_INTERNAL_8f6a4366_4_k_cu_b54aab926thrust24THRUST_300001_SM_1000_NS3seqE[1];

.visible .entry _Z3addjN6thrust24THRUST_300001_SM_1000_NS10device_ptrIfEES2_(
	.param .u32 _Z3addjN6thrust24THRUST_300001_SM_1000_NS10device_ptrIfEES2__param_0,
	.param .align 8 .b8 _Z3addjN6thrust24THRUST_300001_SM_1000_NS10device_ptrIfEES2__param_1[8],
	.param .align 8 .b8 _Z3addjN6thrust24THRUST_300001_SM_1000_NS10device_ptrIfEES2__param_2[8]
)
{
	.reg .pred 	%p<3>;
	.reg .b32 	%r<11>;
	.reg .b32 	%f<4>;
	.reg .b64 	%rd<8>;

	ld.param.u64 	%rd1, [_Z3addjN6thrust24THRUST_300001_SM_1000_NS10device_ptrIfEES2__param_1];
	ld.param.u64 	%rd2, [_Z3addjN6thrust24THRUST_300001_SM_1000_NS10device_ptrIfEES2__param_2];
	ld.param.u32 	%r6, [_Z3addjN6thrust24THRUST_300001_SM_1000_NS10device_ptrIfEES2__param_0];
	mov.u32 	%r7, %ctaid.x;
	mov.u32 	%r1, %ntid.x;
	mov.u32 	%r8, %tid.x;
	mad.lo.s32 	%r10, %r7, %r1, %r8;
	setp.ge.u32 	%p1, %r10, %r6;
	@%p1 bra 	$L__BB0_3;
	cvta.to.global.u64 	%rd3, %rd2;
	cvta.to.global.u64 	%rd4, %rd1;
	mov.u32 	%r9, %nctaid.x;
	mul.lo.s32 	%r3, %r1, %r9;
$L__BB0_2:
	mul.wide.u32 	%rd5, %r10, 4;
	add.s64 	%rd6, %rd3, %rd5;
	ld.global.f32 	%f1, [%rd6];
	add.s64 	%rd7, %rd4, %rd5;
	ld.global.f32 	%f2, [%rd7];
	add.f32 	%f3, %f1, %f2;
	st.global.f32 	[%rd7], %f3;
	add.s32 	%r10, %r10, %r3;
	setp.lt.u32 	%p2, %r10, %r6;
	@%p2 bra 	$L__BB0_2;
$L__BB0_3:
	ret;

}
	// .globl	_ZN3cub18CUB_300001_SM_10006detail11EmptyKernelIvEEvv
.visible .entry _ZN3cub18CUB_300001_SM_10006detail11EmptyKernelIvEEvv()
{


	ret;

}
	// .globl	_ZN3cub18CUB_300001_SM_10006detail8for_each13static_kernelINS2_12policy_hub_t12policy_500_tEmN6thrust24THRUST_300001_SM_1000_NS8cuda_cub20__uninitialized_fill7functorINS7_10device_ptrIfEEfEEEEvT0_T1_
.visible .entry _ZN3cub18CUB_300001_SM_10006detail8for_each13static_kernelINS2_12policy_hub_t12policy_500_tEmN6thrust24THRUST_300001_SM_1000_NS8cuda_cub20__uninitialized_fill7functorINS7_10device_ptrIfEEfEEEEvT0_T1_(
	.param .u64 _ZN3cub18CUB_300001_SM_10006detail8for_each13static_kernelINS2_12policy_hub_t12policy_500_tEmN6thrust24THRUST_300001_SM_1000_NS8cuda_cub20__uninitialized_fill7functorINS7_10device_ptrIfEEfEEEEvT0_T1__param_0,
	.param .align 8 .b8 _ZN3cub18CUB_300001_SM_10006detail8for_each13static_kernelINS2_12policy_hub_t12policy_500_tEmN6thrust24THRUST_300001_SM_1000_NS8cuda_cub20__uninitialized_fill7functorINS7_10device_ptrIfEEfEEEEvT0_T1__param_1[16]
)
.maxntid 256
{
	.reg .pred 	%p<4>;
	.reg .b16 	%rs<5>;
	.reg .b32 	%r<10>;
	.reg .b32 	%f<3>;
	.reg .b64 	%rd<16>;

	ld.param.f32 	%f2, [_ZN3cub18CUB_300001_SM_10006detail8for_each13static_kernelINS2_12policy_hub_t12policy_500_tEmN6thrust24THRUST_300001_SM_1000_NS8cuda_cub20__uninitialized_fill7functorINS7_10device_ptrIfEEfEEEEvT0_T1__param_1+8];
	ld.param.u64 	%rd4, [_ZN3cub18CUB_300001_SM_10006detail8for_each13static_kernelINS2_12policy_hub_t12policy_500_tEmN6thrust24THRUST_300001_SM_1000_NS8cuda_cub20__uninitialized_fill7functorINS7_10device_ptrIfEEfEEEEvT0_T1__param_1];
	ld.param.u64 	%rd5, [_ZN3cub18CUB_300001_SM_10006detail8for_each13static_kernelINS2_12policy_hub_t12policy_500_tEmN6thrust24THRUST_300001_SM_1000_NS8cuda_cub20__uninitialized_fill7functorINS7_10device_ptrIfEEfEEEEvT0_T1__param_0];
	mov.u32 	%r7, %ctaid.x;
	mul.wide.u32 	%rd1, %r7, 512;
	sub.s64 	%rd2, %rd5, %rd1;
	setp.lt.u64 	%p1, %rd2, 512;
	@%p1 bra 	$L__BB2_2;
	mov.u32 	%r9, %tid.x;
	cvta.to.global.u64 	%rd11, %rd4;
	cvt.u64.u32 	%rd12, %r9;
	add.s64 	%rd13, %rd1, %rd12;
	shl.b64 	%rd14, %rd13, 2;
	add.s64 	%rd15, %rd11, %rd14;
	st.global.f32 	[%rd15], %f2;
	st.global.f32 	[%rd15+1024], %f2;
	bra.uni 	$L__BB2_6;
$L__BB2_2:
	cvta.to.global.u64 	%rd6, %rd4;
	mov.u32 	%r1, %tid.x;
	cvt.u64.u32 	%rd7, %r1;
	setp.le.u64 	%p2, %rd2, %rd7;
	add.s64 	%rd8, %rd1, %rd7;
	shl.b64 	%rd9, %rd8, 2;
	add.s64 	%rd3, %rd6, %rd9;
	@%p2 bra 	$L__BB2_4;
	st.global.f32 	[%rd3], %f2;
$L__BB2_4:
	add.s32 	%r8, %r1, 256;
	cvt.u64.u32 	%rd10, %r8;
	setp.le.u64 	%p3, %rd2, %rd10;
	@%p3 bra 	$L__BB2_6;
	st.global.f32 	[%rd3+1024], %f2;
$L__BB2_6:
	ret;

}
	// .globl	_ZN3cub18CUB_300001_SM_10006detail6reduce28DeviceReduceSingleTileKernelINS2_10policy_hubIljN4cuda3std3__44plusIlEEE10Policy1000EN6thrust24THRUST_300001_SM_1000_NS18transform_iteratorINSD_6detail14equal_to_valueIfEENSF_15normal_iteratorINSD_10device_ptrIfEEEEllEEPljS9_llNS7_10__identityEEEvT0_T1_T2_T3_T4_T6_
.visible .entry _ZN3cub18CUB_300001_SM_10006detail6reduce28DeviceReduceSingleTileKernelINS2_10policy_hubIljN4cuda3std3__44plusIlEEE10Policy1000EN6thrust24THRUST_300001_SM_1000_NS18transform_iteratorINSD_6detail14equal_to_valueIfEENSF_15normal_iteratorINSD_10device_ptrIfEEEEllEEPljS9_llNS7_10__identityEEEvT0_T1_T2_T3_T4_T6_(
	.param .align 8 .b8 _ZN3cub18CUB_300001_SM_10006detail6reduce28DeviceReduceSingleTileKernelINS2_10policy_hubIljN4cuda3std3__44plusIlEEE10Policy1000EN6thrust24THRUST_300001_SM_1000_NS18transform_iteratorINSD_6detail14equal_to_valueIfEENSF_15normal_iteratorINSD_10device_ptrIfEEEEllEEPljS9_llNS7_10__identityEEEvT0_T1_T2_T3_T4_T6__param_0[16],
	.param .u64 .ptr .align 1 _ZN3cub18CUB_300001_SM_10006detail6reduce28DeviceReduceSingleTileKernelINS2_10policy_hubIljN4cuda3std3__44plusIlEEE10Policy1000EN6thrust24THRUST_300001_SM_1000_NS18transform_iteratorINSD_6detail14equal_to_valueIfEENSF_15normal_iteratorINSD_10device_ptrIfEEEEllEEPljS9_llNS7_10__identityEEEvT0_T1_T2_T3_T4_T6__param_1,
	.param .u32 _ZN3cub18CUB_300001_SM_10006detail6reduce28DeviceReduceSingleTileKernelINS2_10policy_hubIljN4cuda3std3__44plusIlEEE10Policy1000EN6thrust24THRUST_300001_SM_1000_NS18transform_iteratorINSD_6detail14equal_to_valueIfEENSF_15normal_iteratorINSD_10device_ptrIfEEEEllEEPljS9_llNS7_10__identityEEEvT0_T1_T2_T3_T4_T6__param_2,
	.param .align 1 .b8 _ZN3cub18CUB_300001_SM_10006detail6reduce28DeviceReduceSingleTileKernelINS2_10policy_hubIljN4cuda3std3__44plusIlEEE10Policy1000EN6thrust24THRUST_300001_SM_1000_NS18transform_iteratorINSD_6detail14equal_to_valueIfEENSF_15normal_iteratorINSD_10device_ptrIfEEEEllEEPljS9_llNS7_10__identityEEEvT0_T1_T2_T3_T4_T6__param_3[1],
	.param .u64 _ZN3cub18CUB_300001_SM_10006detail6reduce28DeviceReduceSingleTileKernelINS2_10policy_hubIljN4cuda3std3__44plusIlEEE10Policy1000EN6thrust24THRUST_300001_SM_1000_NS18transform_iteratorINSD_6detail14equal_to_valueIfEENSF_15normal_iteratorINSD_10device_ptrIfEEEEllEEPljS9_llNS7_10__identityEEEvT0_T1_T2_T3_T4_T6__param_4,
	.param .align 1 .b8 _ZN3cub18CUB_300001_SM_10006detail6reduce28DeviceReduceSingleTileKernelINS2_10policy_hubIljN4cuda3std3__44plusIlEEE10Policy1000EN6thrust24THRUST_300001_SM_1000_NS18transform_iteratorINSD_6detail14equal_to_valueIfEENSF_15normal_iteratorINSD_10device_ptrIfEEEEllEEPljS9_llNS7_10__identityEEEvT0_T1_T2_T3_T4_T6__param_5[1]
)
.maxntid 512
.minnctapersm 1
{
	.reg .pred 	%p<140>;
	.reg .b16 	%rs<5>;
	.reg .b32 	%r<290>;
	.reg .b32 	%f<76>;
	.reg .b64 	%rd<431>;
	// demoted variable
	.shared .align 8 .b8 _ZZN3cub18CUB_300001_SM_10006detail6reduce28DeviceReduceSingleTileKernelINS2_10policy_hubIljN4cuda3std3__44plusIlEEE10Policy1000EN6thrust24THRUST_300001_SM_1000_NS18transform_iteratorINSD_6detail14equal_to_valueIfEENSF_15normal_iteratorINSD_10device_ptrIfEEEEllEEPljS9_llNS7_10__identityEEEvT0_T1_T2_T3_T4_T6_E12temp_storage[152];
	ld.param.f32 	%f2, [_ZN3cub18CUB_300001_SM_10006detail6reduce28DeviceReduceSingleTileKernelINS2_10policy_hubIljN4cuda3std3__44plusIlEEE10Policy1000EN6thrust24THRUST_300001_SM_1000_NS18transform_iteratorINSD_6detail14equal_to_valueIfEENSF_15normal_iteratorINSD_10device_ptrIfEEEEllEEPljS9_llNS7_10__identityEEEvT0_T1_T2_T3_T4_T6__param_0+8];
	ld.param.u64 	%rd49, [_ZN3cub18CUB_300001_SM_10006detail6reduce28DeviceReduceSingleTileKernelINS2_10policy_hubIljN4cuda3std3__44plusIlEEE10Policy1000EN6thrust24THRUST_300001_SM_1000_NS18transform_iteratorINSD_6detail14equal_to_valueIfEENSF_15normal_iteratorINSD_10device_ptrIfEEEEllEEPljS9_llNS7_10__identityEEEvT0_T1_T2_T3_T4_T6__param_0];
	ld.param.u64 	%rd51, [_ZN3cub18CUB_300001_SM_10006detail6reduce28DeviceReduceSingleTileKernelINS2_10policy_hubIljN4cuda3std3__44plusIlEEE10Policy1000EN6thrust24THRUST_300001_SM_1000_NS18transform_iteratorINSD_6detail14equal_to_valueIfEENSF_15normal_iteratorINSD_10device_ptrIfEEEEllEEPljS9_llNS7_10__identityEEEvT0_T1_T2_T3_T4_T6__param_1];
	ld.param.u32 	%r51, [_ZN3cub18CUB_300001_SM_10006detail6reduce28DeviceReduceSingleTileKernelINS2_10policy_hubIljN4cuda3std3__44plusIlEEE10Policy1000EN6thrust24THRUST_300001_SM_1000_NS18transform_iteratorINSD_6detail14equal_to_valueIfEENSF_15normal_iteratorINSD_10device_ptrIfEEEEllEEPljS9_llNS7_10__identityEEEvT0_T1_T2_T3_T4_T6__param_2];
	ld.param.u64 	%rd50, [_ZN3cub18CUB_300001_SM_10006detail6reduce28DeviceReduceSingleTileKernelINS2_10policy_hubIljN4cuda3std3__44plusIlEEE10Policy1000EN6thrust24THRUST_300001_SM_1000_NS18transform_iteratorINSD_6detail14equal_to_valueIfEENSF_15normal_iteratorINSD_10device_ptrIfEEEEllEEPljS9_llNS7_10__identityEEEvT0_T1_T2_T3_T4_T6__param_4];
	cvta.to.global.u64 	%rd1, %rd51;
	setp.ne.s32 	%p1, %r51, 0;
	@%p1 bra 	$L__BB3_3;
	mov.u32 	%r272, %tid.x;
	setp.ne.s32 	%p139, %r272, 0;
	@%p139 bra 	$L__BB3_52;
	st.global.u64 	[%rd1], %rd50;
	bra.uni 	$L__BB3_52;
$L__BB3_3:
	cvta.to.global.u64 	%rd2, %rd49;
	setp.gt.u32 	%p2, %r51, 3583;
	@%p2 bra 	$L__BB3_28;
	mov.u32 	%r1, %tid.x;
	setp.ge.u32 	%p67, %r1, %r51;
	mov.b64 	%rd418, 0;
	mov.u32 	%r276, %r1;
	@%p67 bra 	$L__BB3_6;
	mul.wide.u32 	%rd239, %r1, 4;
	add.s64 	%rd240, %rd2, %rd239;
	ld.global.f32 	%f46, [%rd240];
	setp.eq.f32 	%p68, %f46, %f2;
	selp.u64 	%rd418, 1, 0, %p68;
	add.s32 	%r276, %r1, 512;
$L__BB3_6:
	setp.ge.u32 	%p69, %r276, %r51;
	@%p69 bra 	$L__BB3_19;
	not.b32 	%r149, %r276;
	add.s32 	%r150, %r51, %r149;
	shr.u32 	%r151, %r150, 9;
	add.s32 	%r4, %r151, 1;
	and.b32  	%r5, %r4, 15;
	setp.lt.u32 	%p70, %r150, 7680;
	@%p70 bra 	$L__BB3_10;
	and.b32  	%r152, %r4, 16777200;
	neg.s32 	%r274, %r152;
	mul.wide.u32 	%rd242, %r276, 4;
	add.s64 	%rd243, %rd242, %rd2;
	add.s64 	%rd408, %rd243, 16384;
$L__BB3_9:
	.pragma "nounroll";
	ld.global.f32 	%f47, [%rd408+-16384];
	setp.eq.f32 	%p71, %f47, %f2;
	selp.u64 	%rd244, 1, 0, %p71;
	add.s64 	%rd245, %rd418, %rd244;
	ld.global.f32 	%f48, [%rd408+-14336];
	setp.eq.f32 	%p72, %f48, %f2;
	selp.u64 	%rd246, 1, 0, %p72;
	add.s64 	%rd247, %rd245, %rd246;
	ld.global.f32 	%f49, [%rd408+-12288];
	setp.eq.f32 	%p73, %f49, %f2;
	selp.u64 	%rd248, 1, 0, %p73;
	add.s64 	%rd249, %rd247, %rd248;
	ld.global.f32 	%f50, [%rd408+-10240];
	setp.eq.f32 	%p74, %f50, %f2;
	selp.u64 	%rd250, 1, 0, %p74;
	add.s64 	%rd251, %rd249, %rd250;
	ld.global.f32 	%f51, [%rd408+-8192];
	setp.eq.f32 	%p75, %f51, %f2;
	selp.u64 	%rd252, 1, 0, %p75;
	add.s64 	%rd253, %rd251, %rd252;
	ld.global.f32 	%f52, [%rd408+-6144];
	setp.eq.f32 	%p76, %f52, %f2;
	selp.u64 	%rd254, 1, 0, %p76;
	add.s64 	%rd255, %rd253, %rd254;
	ld.global.f32 	%f53, [%rd408+-4096];
	setp.eq.f32 	%p77, %f53, %f2;
	selp.u64 	%rd256, 1, 0, %p77;
	add.s64 	%rd257, %rd255, %rd256;
	ld.global.f32 	%f54, [%rd408+-2048];
	setp.eq.f32 	%p78, %f54, %f2;
	selp.u64 	%rd258, 1, 0, %p78;
	add.s64 	%rd259, %rd257, %rd258;
	ld.global.f32 	%f55, [%rd408];
	setp.eq.f32 	%p79, %f55, %f2;
	selp.u64 	%rd260, 1, 0, %p79;
	add.s64 	%rd261, %rd259, %rd260;
	ld.global.f32 	%f56, [%rd408+2048];
	setp.eq.f32 	%p80, %f56, %f2;
	selp.u64 	%rd262, 1, 0, %p80;
	add.s64 	%rd263, %rd261, %rd262;
	ld.global.f32 	%f57, [%rd408+4096];
	setp.eq.f32 	%p81, %f57, %f2;
	selp.u64 	%rd264, 1, 0, %p81;
	add.s64 	%rd265, %rd263, %rd264;
	ld.global.f32 	%f58, [%rd408+6144];
	setp.eq.f32 	%p82, %f58, %f2;
	selp.u64 	%rd266, 1, 0, %p82;
	add.s64 	%rd267, %rd265, %rd266;
	ld.global.f32 	%f59, [%rd408+8192];
	setp.eq.f32 	%p83, %f59, %f2;
	selp.u64 	%rd268, 1, 0, %p83;
	add.s64 	%rd269, %rd267, %rd268;
	ld.global.f32 	%f60, [%rd408+10240];
	setp.eq.f32 	%p84, %f60, %f2;
	selp.u64 	%rd270, 1, 0, %p84;
	add.s64 	%rd271, %rd269, %rd270;
	ld.global.f32 	%f61, [%rd408+12288];
	setp.eq.f32 	%p85, %f61, %f2;
	selp.u64 	%rd272, 1, 0, %p85;
	add.s64 	%rd273, %rd271, %rd272;
	ld.global.f32 	%f62, [%rd408+14336];
	setp.eq.f32 	%p86, %f62, %f2;
	selp.u64 	%rd274, 1, 0, %p86;
	add.s64 	%rd418, %rd273, %rd274;
	add.s32 	%r276, %r276, 8192;
	add.s32 	%r274, %r274, 16;
	add.s64 	%rd408, %rd408, 32768;
	setp.ne.s32 	%p87, %r274, 0;
	@%p87 bra 	$L__BB3_9;
$L__BB3_10:
	setp.eq.s32 	%p88, %r5, 0;
	@%p88 bra 	$L__BB3_19;
	and.b32  	%r12, %r4, 7;
	setp.lt.u32 	%p89, %r5, 8;
	@%p89 bra 	$L__BB3_13;
	mul.wide.u32 	%rd276, %r276, 4;
	add.s64 	%rd277, %rd2, %rd276;
	ld.global.f32 	%f63, [%rd277];
	setp.eq.f32 	%p90, %f63, %f2;
	selp.u64 	%rd278, 1, 0, %p90;
	add.s64 	%rd279, %rd418, %rd278;
	ld.global.f32 	%f64, [%rd277+2048];
	setp.eq.f32 	%p91, %f64, %f2;
	selp.u64 	%rd280, 1, 0, %p91;
	add.s64 	%rd281, %rd279, %rd280;
	ld.global.f32 	%f65, [%rd277+4096];
	setp.eq.f32 	%p92, %f65, %f2;
	selp.u64 	%rd282, 1, 0, %p92;
	add.s64 	%rd283, %rd281, %rd282;
	ld.global.f32 	%f66, [%rd277+6144];
	setp.eq.f32 	%p93, %f66, %f2;
	selp.u64 	%rd284, 1, 0, %p93;
	add.s64 	%rd285, %rd283, %rd284;
	ld.global.f32 	%f67, [%rd277+8192];
	setp.eq.f32 	%p94, %f67, %f2;
	selp.u64 	%rd286, 1, 0, %p94;
	add.s64 	%rd287, %rd285, %rd286;
	ld.global.f32 	%f68, [%rd277+10240];
	setp.eq.f32 	%p95, %f68, %f2;
	selp.u64 	%rd288, 1, 0, %p95;
	add.s64 	%rd289, %rd287, %rd288;
	ld.global.f32 	%f69, [%rd277+12288];
	setp.eq.f32 	%p96, %f69, %f2;
	selp.u64 	%rd290, 1, 0, %p96;
	add.s64 	%rd291, %rd289, %rd290;
	ld.global.f32 	%f70, [%rd277+14336];
	setp.eq.f32 	%p97, %f70, %f2;
	selp.u64 	%rd292, 1, 0, %p97;
	add.s64 	%rd418, %rd291, %rd292;
	add.s32 	%r276, %r276, 4096;
$L__BB3_13:
	setp.eq.s32 	%p98, %r12, 0;
	@%p98 bra 	$L__BB3_19;
	and.b32  	%r15, %r4, 3;
	setp.lt.u32 	%p99, %r12, 4;
	@%p99 bra 	$L__BB3_16;
	mul.wide.u32 	%rd294, %r276, 4;
	add.s64 	%rd295, %rd2, %rd294;
	ld.global.f32 	%f71, [%rd295];
	setp.eq.f32 	%p100, %f71, %f2;
	selp.u64 	%rd296, 1, 0, %p100;
	add.s64 	%rd297, %rd418, %rd296;
	ld.global.f32 	%f72, [%rd295+2048];
	setp.eq.f32 	%p101, %f72, %f2;
	selp.u64 	%rd298, 1, 0, %p101;
	add.s64 	%rd299, %rd297, %rd298;
	ld.global.f32 	%f73, [%rd295+4096];
	setp.eq.f32 	%p102, %f73, %f2;
	selp.u64 	%rd300, 1, 0, %p102;
	add.s64 	%rd301, %rd299, %rd300;
	ld.global.f32 	%f74, [%rd295+6144];
	setp.eq.f32 	%p103, %f74, %f2;
	selp.u64 	%rd302, 1, 0, %p103;
	add.s64 	%rd418, %rd301, %rd302;
	add.s32 	%r276, %r276, 2048;
$L__BB3_16:
	setp.eq.s32 	%p104, %r15, 0;
	@%p104 bra 	$L__BB3_19;
	mul.wide.u32 	%rd303, %r276, 4;
	add.s64 	%rd416, %rd2, %rd303;
	neg.s32 	%r279, %r15;
$L__BB3_18:
	.pragma "nounroll";
	ld.global.f32 	%f75, [%rd416];
	setp.eq.f32 	%p105, %f75, %f2;
	selp.u64 	%rd304, 1, 0, %p105;
	add.s64 	%rd418, %rd418, %rd304;
	add.s64 	%rd416, %rd416, 2048;
	add.s32 	%r279, %r279, 1;
	setp.ne.s32 	%p106, %r279, 0;
	@%p106 bra 	$L__BB3_18;
$L__BB3_19:
	setp.lt.u32 	%p107, %r51, 512;
	@%p107 bra 	$L__BB3_24;
	// begin inline asm
	mov.u32 %r216, %laneid;
	// end inline asm
	mov.b64 	{%r218, %r223}, %rd418;
	mov.b32 	%r224, 1;
	mov.b32 	%r265, 31;
	mov.b32 	%r266, -1;
	// begin inline asm
	shfl.sync.down.b32 %r217, %r218, %r224, %r265, %r266;
	// end inline asm
	// begin inline asm
	shfl.sync.down.b32 %r222, %r223, %r224, %r265, %r266;
	// end inline asm
	mov.b64 	%rd363, {%r217, %r222};
	setp.gt.s32 	%p131, %r216, 30;
	selp.b64 	%rd364, 0, %rd363, %p131;
	add.s64 	%rd365, %rd364, %rd418;
	mov.b64 	{%r228, %r233}, %rd365;
	mov.b32 	%r234, 2;
	// begin inline asm
	shfl.sync.down.b32 %r227, %r228, %r234, %r265, %r266;
	// end inline asm
	// begin inline asm
	shfl.sync.down.b32 %r232, %r233, %r234, %r265, %r266;
	// end inline asm
	mov.b64 	%rd366, {%r227, %r232};
	setp.gt.s32 	%p132, %r216, 29;
	selp.b64 	%rd367, 0, %rd366, %p132;
	add.s64 	%rd368, %rd367, %rd365;
	mov.b64 	{%r238, %r243}, %rd368;
	mov.b32 	%r244, 4;
	// begin inline asm
	shfl.sync.down.b32 %r237, %r238, %r244, %r265, %r266;
	// end inline asm
	// begin inline asm
	shfl.sync.down.b32 %r242, %r243, %r244, %r265, %r266;
	// end inline asm
	mov.b64 	%rd369, {%r237, %r242};
	setp.gt.s32 	%p133, %r216, 27;
	selp.b64 	%rd370, 0, %rd369, %p133;
	add.s64 	%rd371, %rd370, %rd368;
	mov.b64 	{%r248, %r253}, %rd371;
	mov.b32 	%r254, 8;
	// begin inline asm
	shfl.sync.down.b32 %r247, %r248, %r254, %r265, %r266;
	// end inline asm
	// begin inline asm
	shfl.sync.down.b32 %r252, %r253, %r254, %r265, %r266;
	// end inline asm
	mov.b64 	%rd372, {%r247, %r252};
	setp.gt.s32 	%p134, %r216, 23;
	selp.b64 	%rd373, 0, %rd372, %p134;
	add.s64 	%rd374, %rd373, %rd371;
	mov.b64 	{%r258, %r263}, %rd374;
	mov.b32 	%r264, 16;
	// begin inline asm
	shfl.sync.down.b32 %r257, %r258, %r264, %r265, %r266;
	// end inline asm
	// begin inline asm
	shfl.sync.down.b32 %r262, %r263, %r264, %r265, %r266;
	// end inline asm
	mov.b64 	%rd375, {%r257, %r262};
	setp.gt.s32 	%p135, %r216, 15;
	selp.b64 	%rd376, 0, %rd375, %p135;
	add.s64 	%rd430, %rd376, %rd374;
	setp.ne.s32 	%p136, %r216, 0;
	@%p136 bra 	$L__BB3_22;
	shr.u32 	%r267, %r1, 2;
	and.b32  	%r268, %r267, 248;
	mov.u32 	%r269, _ZZN3cub18CUB_300001_SM_10006detail6reduce28DeviceReduceSingleTileKernelINS2_10policy_hubIljN4cuda3std3__44plusIlEEE10Policy1000EN6thrust24THRUST_300001_SM_1000_NS18transform_iteratorINSD_6detail14equal_to_valueIfEENSF_15normal_iteratorINSD_10device_ptrIfEEEEllEEPljS9_llNS7_10__identityEEEvT0_T1_T2_T3_T4_T6_E12temp_storage;
	add.s32 	%r270, %r269, %r268;
	st.shared.u64 	[%r270+16], %rd430;
$L__BB3_22:
	bar.sync 	0;
	setp.ne.s32 	%p137, %r1, 0;
	@%p137 bra 	$L__BB3_50;
	ld.shared.u64 	%rd377, [_ZZN3cub18CUB_300001_SM_10006detail6reduce28DeviceReduceSingleTileKernelINS2_10policy_hubIljN4cuda3std3__44plusIlEEE10Policy1000EN6thrust24THRUST_300001_SM_1000_NS18transform_iteratorINSD_6detail14equal_to_valueIfEENSF_15normal_iteratorINSD_10device_ptrIfEEEEllEEPljS9_llNS7_10__identityEEEvT0_T1_T2_T3_T4_T6_E12temp_storage+24];
	add.s64 	%rd378, %rd377, %rd430;
	ld.shared.u64 	%rd379, [_ZZN3cub18CUB_300001_SM_10006detail6reduce28DeviceReduceSingleTileKernelINS2_10policy_hubIljN4cuda3std3__44plusIlEEE10Policy1000EN6thrust24THRUST_300001_SM_1000_NS18transform_iteratorINSD_6detail14equal_to_valueIfEENSF_15normal_iteratorINSD_10device_ptrIfEEEEllEEPljS9_llNS7_10__identityEEEvT0_T1_T2_T3_T4_T6_E12temp_storage+32];
	add.s64 	%rd380, %rd378, %rd379;
	ld.shared.u64 	%rd381, [_ZZN3cub18CUB_300001_SM_10006detail6reduce28DeviceReduceSingleTileKernelINS2_10policy_hubIljN4cuda3std3__44plusIlEEE10Policy1000EN6thrust24THRUST_300001_SM_1000_NS18transform_iteratorINSD_6detail14equal_to_valueIfEENSF_15normal_iteratorINSD_10device_ptrIfEEEEllEEPljS9_llNS7_10__identityEEEvT0_T1_T2_T3_T4_T6_E12temp_storage+40];
	add.s64 	%rd382, %rd380, %rd381;
	ld.shared.u64 	%rd383, [_ZZN3cub18CUB_300001_SM_10006detail6reduce28DeviceReduceSingleTileKernelINS2_10policy_hubIljN4cuda3std3__44plusIlEEE10Policy1000EN6thrust24THRUST_300001_SM_1000_NS18transform_iteratorINSD_6detail14equal_to_valueIfEENSF_15normal_iteratorINSD_10device_ptrIfEEEEllEEPljS9_llNS7_10__identityEEEvT0_T1_T2_T3_T4_T6_E12temp_storage+48];
	add.s64 	%rd384, %rd382, %rd383;
	ld.shared.u64 	%rd385, [_ZZN3cub18CUB_300001_SM_10006detail6reduce28DeviceReduceSingleTileKernelINS2_10policy_hubIljN4cuda3std3__44plusIlEEE10Policy1000EN6thrust24THRUST_300001_SM_1000_NS18transform_iteratorINSD_6detail14equal_to_valueIfEENSF_15normal_iteratorINSD_10device_ptrIfEEEEllEEPljS9_llNS7_10__identityEEEvT0_T1_T2_T3_T4_T6_E12temp_storage+56];
	add.s64 	%rd386, %rd384, %rd385;
	ld.shared.u64 	%rd387, [_ZZN3cub18CUB_300001_SM_10006detail6reduce28DeviceReduceSingleTileKernelINS2_10policy_hubIljN4cuda3std3__44plusIlEEE10Policy1000EN6thrust24THRUST_300001_SM_1000_NS18transform_iteratorINSD_6detail14equal_to_valueIfEENSF_15normal_iteratorINSD_10device_ptrIfEEEEllEEPljS9_llNS7_10__identityEEEvT0_T1_T2_T3_T4_T6_E12temp_storage+64];
	add.s64 	%rd388, %rd386, %rd387;
	ld.shared.u64 	%rd389, [_ZZN3cub18CUB_300001_SM_10006detail6reduce28DeviceReduceSingleTileKernelINS2_10policy_hubIljN4cuda3std3__44plusIlEEE10Policy1000EN6thrust24THRUST_300001_SM_1000_NS18transform_iteratorINSD_6detail14equal_to_valueIfEENSF_15normal_iteratorINSD_10device_ptrIfEEEEllEEPljS9_llNS7_10__identityEEEvT0_T1_T2_T3_T4_T6_E12temp_storage+72];
	add.s64 	%rd390, %rd388, %rd389;
	ld.shared.u64 	%rd391, [_ZZN3cub18CUB_300001_SM_10006detail6reduce28DeviceReduceSingleTileKernelINS2_10policy_hubIljN4cuda3std3__44plusIlEEE10Policy1000EN6thrust24THRUST_300001_SM_1000_NS18transform_iteratorINSD_6detail14equal_to_valueIfEENSF_15normal_iteratorINSD_10device_ptrIfEEEEllEEPljS9_llNS7_10__identityEEEvT0_T1_T2_T3_T4_T6_E12temp_storage+80];
	add.s64 	%rd392, %rd390, %rd391;
	ld.shared.u64 	%rd393, [_ZZN3cub18CUB_300001_SM_10006detail6reduce28DeviceReduceSingleTileKernelINS2_10policy_hubIljN4cuda3std3__44plusIlEEE10Policy1000EN6thrust24THRUST_300001_SM_1000_NS18transform_iteratorINSD_6detail14equal_to_valueIfEENSF_15normal_iteratorINSD_10device_ptrIfEEEEllEEPljS9_llNS7_10__identityEEEvT0_T1_T2_T3_T4_T6_E12temp_storage+88];
	add.s64 	%rd394, %rd392, %rd393;
	ld.shared.u64 	%rd395, [_ZZN3cub18CUB_300001_SM_10006detail6reduce28DeviceReduceSingleTileKernelINS2_10policy_hubIljN4cuda3std3__44plusIlEEE10Policy1000EN6thrust24THRUST_300001_SM_1000_NS18transform_iteratorINSD_6detail14equal_to_valueIfEENSF_15normal_iteratorINSD_10device_ptrIfEEEEllEEPljS9_llNS7_10__identityEEEvT0_T1_T2_T3_T4_T6_E12temp_storage+96];
	add.s64 	%rd396, %rd394, %rd395;
	ld.shared.u64 	%rd397, [_ZZN3cub18CUB_300001_SM_10006detail6reduce28DeviceReduceSingleTileKernelINS2_10policy_hubIljN4cuda3std3__44plusIlEEE10Policy1000EN6thrust24THRUST_300001_SM_1000_NS18transform_iteratorINSD_6detail14equal_to_valueIfEENSF_15normal_iteratorINSD_10device_ptrIfEEEEllEEPljS9_llNS7_10__identityEEEvT0_T1_T2_T3_T4_T6_E12temp_storage+104];
	add.s64 	%rd398, %rd396, %rd397;
	ld.shared.u64 	%rd399, [_ZZN3cub18CUB_300001_SM_10006detail6reduce28DeviceReduceSingleTileKernelINS2_10policy_hubIljN4cuda3std3__44plusIlEEE10Policy1000EN6thrust24THRUST_300001_SM_1000_NS18transform_iteratorINSD_6detail14equal_to_valueIfEENSF_15normal_iteratorINSD_10device_ptrIfEEEEllEEPljS9_llNS7_10__identityEEEvT0_T1_T2_T3_T4_T6_E12temp_storage+112];
	add.s64 	%rd400, %rd398, %rd399;
	ld.shared.u64 	%rd401, [_ZZN3cub18CUB_300001_SM_10006detail6reduce28DeviceReduceSingleTileKernelINS2_10policy_hubIljN4cuda3std3__44plusIlEEE10Policy1000EN6thrust24THRUST_300001_SM_1000_NS18transform_iteratorINSD_6detail14equal_to_valueIfEENSF_15normal_iteratorINSD_10device_ptrIfEEEEllEEPljS9_llNS7_10__identityEEEvT0_T1_T2_T3_T4_T6_E12temp_storage+120];
	add.s64 	%rd402, %rd400, %rd401;
	ld.shared.u64 	%rd403, [_ZZN3cub18CUB_300001_SM_10006detail6reduce28DeviceReduceSingleTileKernelINS2_10policy_hubIljN4cuda3std3__44plusIlEEE10Policy1000EN6thrust24THRUST_300001_SM_1000_NS18transform_iteratorINSD_6detail14equal_to_valueIfEENSF_15normal_iteratorINSD_10device_ptrIfEEEEllEEPljS9_llNS7_10__identityEEEvT0_T1_T2_T3_T4_T6_E12temp_storage+128];
	add.s64 	%rd404, %rd402, %rd403;
	ld.shared.u64 	%rd405, [_ZZN3cub18CUB_300001_SM_10006detail6reduce28DeviceReduceSingleTileKernelINS2_10policy_hubIljN4cuda3std3__44plusIlEEE10Policy1000EN6thrust24THRUST_300001_SM_1000_NS18transform_iteratorINSD_6detail14equal_to_valueIfEENSF_15normal_iteratorINSD_10device_ptrIfEEEEllEEPljS9_llNS7_10__identityEEEvT0_T1_T2_T3_T4_T6_E12temp_storage+136];
	add.s64 	%rd430, %rd404, %rd405;
	bra.uni 	$L__BB3_50;
$L__BB3_24:
	// begin inline asm
	mov.u32 %r153, %laneid;
	// end inline asm
	and.b32  	%r204, %r1, 992;
	add.s32 	%r205, %r204, 32;
	setp.gt.u32 	%p108, %r205, %r51;
	not.b32 	%r206, %r204;
	add.s32 	%r207, %r51, %r206;
	selp.b32 	%r202, %r207, 31, %p108;
	mov.b64 	{%r155, %r160}, %rd418;
	mov.b32 	%r161, 1;
	mov.b32 	%r203, -1;
	// begin inline asm
	shfl.sync.down.b32 %r154, %r155, %r161, %r202, %r203;
	// end inline asm
	// begin inline asm
	shfl.sync.down.b32 %r159, %r160, %r161, %r202, %r203;
	// end inline asm
	mov.b64 	%rd305, {%r154, %r159};
	setp.lt.s32 	%p109, %r153, %r202;
	selp.b64 	%rd306, %rd305, 0, %p109;
	add.s64 	%rd307, %rd306, %rd418;
	mov.b64 	{%r165, %r170}, %rd307;
	mov.b32 	%r171, 2;
	// begin inline asm
	shfl.sync.down.b32 %r164, %r165, %r171, %r202, %r203;
	// end inline asm
	// begin inline asm
	shfl.sync.down.b32 %r169, %r170, %r171, %r202, %r203;
	// end inline asm
	mov.b64 	%rd308, {%r164, %r169};
	add.s32 	%r208, %r153, 2;
	setp.gt.s32 	%p110, %r208, %r202;
	selp.b64 	%rd309, 0, %rd308, %p110;
	add.s64 	%rd310, %rd309, %rd307;
	mov.b64 	{%r175, %r180}, %rd310;
	mov.b32 	%r181, 4;
	// begin inline asm
	shfl.sync.down.b32 %r174, %r175, %r181, %r202, %r203;
	// end inline asm
	// begin inline asm
	shfl.sync.down.b32 %r179, %r180, %r181, %r202, %r203;
	// end inline asm
	mov.b64 	%rd311, {%r174, %r179};
	add.s32 	%r209, %r153, 4;
	setp.gt.s32 	%p111, %r209, %r202;
	selp.b64 	%rd312, 0, %rd311, %p111;
	add.s64 	%rd313, %rd312, %rd310;
	mov.b64 	{%r185, %r190}, %rd313;
	mov.b32 	%r191, 8;
	// begin inline asm
	shfl.sync.down.b32 %r184, %r185, %r191, %r202, %r203;
	// end inline asm
	// begin inline asm
	shfl.sync.down.b32 %r189, %r190, %r191, %r202, %r203;
	// end inline asm
	mov.b64 	%rd314, {%r184, %r189};
	add.s32 	%r210, %r153, 8;
	setp.gt.s32 	%p112, %r210, %r202;
	selp.b64 	%rd315, 0, %rd314, %p112;
	add.s64 	%rd316, %rd315, %rd313;
	mov.b64 	{%r195, %r200}, %rd316;
	mov.b32 	%r201, 16;
	// begin inline asm
	shfl.sync.down.b32 %r194, %r195, %r201, %r202, %r203;
	// end inline asm
	// begin inline asm
	shfl.sync.down.b32 %r199, %r200, %r201, %r202, %r203;
	// end inline asm
	mov.b64 	%rd317, {%r194, %r199};
	add.s32 	%r211, %r153, 16;
	setp.gt.s32 	%p113, %r211, %r202;
	selp.b64 	%rd318, 0, %rd317, %p113;
	add.s64 	%rd430, %rd318, %rd316;
	setp.ne.s32 	%p114, %r153, 0;
	@%p114 bra 	$L__BB3_26;
	shr.u32 	%r212, %r1, 2;
	and.b32  	%r213, %r212, 248;
	mov.u32 	%r214, _ZZN3cub18CUB_300001_SM_10006detail6reduce28DeviceReduceSingleTileKernelINS2_10policy_hubIljN4cuda3std3__44plusIlEEE10Policy1000EN6thrust24THRUST_300001_SM_1000_NS18transform_iteratorINSD_6detail14equal_to_valueIfEENSF_15normal_iteratorINSD_10device_ptrIfEEEEllEEPljS9_llNS7_10__identityEEEvT0_T1_T2_T3_T4_T6_E12temp_storage;
	add.s32 	%r215, %r214, %r213;
	st.shared.u64 	[%r215+16], %rd430;
$L__BB3_26:
	bar.sync 	0;
	setp.ne.s32 	%p115, %r1, 0;
	@%p115 bra 	$L__BB3_50;
	setp.gt.u32 	%p116, %r51, 32;
	ld.shared.u64 	%rd319, [_ZZN3cub18CUB_300001_SM_10006detail6reduce28DeviceReduceSingleTileKernelINS2_10policy_hubIljN4cuda3std3__44plusIlEEE10Policy1000EN6thrust24THRUST_300001_SM_1000_NS18transform_iteratorINSD_6detail14equal_to_valueIfEENSF_15normal_iteratorINSD_10device_ptrIfEEEEllEEPljS9_llNS7_10__identityEEEvT0_T1_T2_T3_T4_T6_E12temp_storage+24];
	selp.b64 	%rd320, %rd319, 0, %p116;
	add.s64 	%rd321, %rd320, %rd430;
	setp.gt.u32 	%p117, %r51, 64;
	ld.shared.u64 	%rd322, [_ZZN3cub18CUB_300001_SM_10006detail6reduce28DeviceReduceSingleTileKernelINS2_10policy_hubIljN4cuda3std3__44plusIlEEE10Policy1000EN6thrust24THRUST_300001_SM_1000_NS18transform_iteratorINSD_6detail14equal_to_valueIfEENSF_15normal_iteratorINSD_10device_ptrIfEEEEllEEPljS9_llNS7_10__identityEEEvT0_T1_T2_T3_T4_T6_E12temp_storage+32];
	selp.b64 	%rd323, %rd322, 0, %p117;
	add.s64 	%rd324, %rd321, %rd323;
	setp.gt.u32 	%p118, %r51, 96;
	ld.shared.u64 	%rd325, [_ZZN3cub18CUB_300001_SM_10006detail6reduce28DeviceReduceSingleTileKernelINS2_10policy_hubIljN4cuda3std3__44plusIlEEE10Policy1000EN6thrust24THRUST_300001_SM_1000_NS18transform_iteratorINSD_6detail14equal_to_valueIfEENSF_15normal_iteratorINSD_10device_ptrIfEEEEllEEPljS9_llNS7_10__identityEEEvT0_T1_T2_T3_T4_T6_E12temp_storage+40];
	selp.b64 	%rd326, %rd325, 0, %p118;
	add.s64 	%rd327, %rd324, %rd326;
	setp.gt.u32 	%p119, %r51, 128;
	ld.shared.u64 	%rd328, [_ZZN3cub18CUB_300001_SM_10006detail6reduce28DeviceReduceSingleTileKernelINS2_10policy_hubIljN4cuda3std3__44plusIlEEE10Policy1000EN6thrust24THRUST_300001_SM_1000_NS18transform_iteratorINSD_6detail14equal_to_valueIfEENSF_15normal_iteratorINSD_10device_ptrIfEEEEllEEPljS9_llNS7_10__identityEEEvT0_T1_T2_T3_T4_T6_E12temp_storage+48];
	selp.b64 	%rd329, %rd328, 0, %p119;
	add.s64 	%rd330, %rd327, %rd329;
	setp.gt.u32 	%p120, %r51, 160;
	ld.shared.u64 	%rd331, [_ZZN3cub18CUB_300001_SM_10006detail6reduce28DeviceReduceSingleTileKernelINS2_10policy_hubIljN4cuda3std3__44plusIlEEE10Policy1000EN6thrust24THRUST_300001_SM_1000_NS18transform_iteratorINSD_6detail14equal_to_valueIfEENSF_15normal_iteratorINSD_10device_ptrIfEEEEllEEPljS9_llNS7_10__identityEEEvT0_T1_T2_T3_T4_T6_E12temp_storage+56];
	selp.b64 	%rd332, %rd331, 0, %p120;
	add.s64 	%rd333, %rd330, %rd332;
	setp.gt.u32 	%p121, %r51, 192;
	ld.shared.u64 	%rd334, [_ZZN3cub18CUB_300001_SM_10006detail6reduce28DeviceReduceSingleTileKernelINS2_10policy_hubIljN4cuda3std3__44plusIlEEE10Policy1000EN6thrust24THRUST_300001_SM_1000_NS18transform_iteratorINSD_6detail14equal_to_valueIfEENSF_15normal_iteratorINSD_10device_ptrIfEEEEllEEPljS9_llNS7_10__identityEEEvT0_T1_T2_T3_T4_T6_E12temp_storage+64];
	selp.b64 	%rd335, %rd334, 0, %p121;
	add.s64 	%rd336, %rd333, %rd335;
	setp.gt.u32 	%p122, %r51, 224;
	ld.shared.u64 	%rd337, [_ZZN3cub18CUB_300001_SM_10006detail6reduce28DeviceReduceSingleTileKernelINS2_10policy_hubIljN4cuda3std3__44plusIlEEE10Policy1000EN6thrust24THRUST_300001_SM_1000_NS18transform_iteratorINSD_6detail14equal_to_valueIfEENSF_15normal_iteratorINSD_10device_ptrIfEEEEllEEPljS9_llNS7_10__identityEEEvT0_T1_T2_T3_T4_T6_E12temp_storage+72];
	selp.b64 	%rd338, %rd337, 0, %p122;
	add.s64 	%rd339, %rd336, %rd338;
	setp.gt.u32 	%p123, %r51, 256;
	ld.shared.u64 	%rd340, [_ZZN3cub18CUB_300001_SM_10006detail6reduce28DeviceReduceSingleTileKernelINS2_10policy_hubIljN4cuda3std3__44plusIlEEE10Policy1000EN6thrust24THRUST_300001_SM_1000_NS18transform_iteratorINSD_6detail14equal_to_valueIfEENSF_15normal_iteratorINSD_10device_ptrIfEEEEllEEPljS9_llNS7_10__identityEEEvT0_T1_T2_T3_T4_T6_E12temp_storage+80];
	selp.b64 	%rd341, %rd340, 0, %p123;
	add.s64 	%rd342, %rd339, %rd341;
	setp.gt.u32 	%p124, %r51, 288;
	ld.shared.u64 	%rd343, [_ZZN3cub18CUB_300001_SM_10006detail6reduce28DeviceReduceSingleTileKernelINS2_10policy_hubIljN4cuda3std3__44plusIlEEE10Policy1000EN6thrust24THRUST_300001_SM_1000_NS18transform_iteratorINSD_6detail14equal_to_valueIfEENSF_15normal_iteratorINSD_10device_ptrIfEEEEllEEPljS9_llNS7_10__identityEEEvT0_T1_T2_T3_T4_T6_E12temp_storage+88];
	selp.b64 	%rd344, %rd343, 0, %p124;
	add.s64 	%rd345, %rd342, %rd344;
	setp.gt.u32 	%p125, %r51, 320;
	ld.shared.u64 	%rd346, [_ZZN3cub18CUB_300001_SM_10006detail6reduce28DeviceReduceSingleTileKernelINS2_10policy_hubIljN4cuda3std3__44plusIlEEE10Policy1000EN6thrust24THRUST_300001_SM_1000_NS18transform_iteratorINSD_6detail14equal_to_valueIfEENSF_15normal_iteratorINSD_10device_ptrIfEEEEllEEPljS9_llNS7_10__identityEEEvT0_T1_T2_T3_T4_T6_E12temp_storage+96];
	selp.b64 	%rd347, %rd346, 0, %p125;
	add.s64 	%rd348, %rd345, %rd347;
	setp.gt.u32 	%p126, %r51, 352;
	ld.shared.u64 	%rd349, [_ZZN3cub18CUB_300001_SM_10006detail6reduce28DeviceReduceSingleTileKernelINS2_10policy_hubIljN4cuda3std3__44plusIlEEE10Policy1000EN6thrust24THRUST_300001_SM_1000_NS18transform_iteratorINSD_6detail14equal_to_valueIfEENSF_15normal_iteratorINSD_10device_ptrIfEEEEllEEPljS9_llNS7_10__identityEEEvT0_T1_T2_T3_T4_T6_E12temp_storage+104];
	selp.b64 	%rd350, %rd349, 0, %p126;
	add.s64 	%rd351, %rd348, %rd350;
	setp.gt.u32 	%p127, %r51, 384;
	ld.shared.u64 	%rd352, [_ZZN3cub18CUB_300001_SM_10006detail6reduce28DeviceReduceSingleTileKernelINS2_10policy_hubIljN4cuda3std3__44plusIlEEE10Policy1000EN6thrust24THRUST_300001_SM_1000_NS18transform_iteratorINSD_6detail14equal_to_valueIfEENSF_15normal_iteratorINSD_10device_ptrIfEEEEllEEPljS9_llNS7_10__identityEEEvT0_T1_T2_T3_T4_T6_E12temp_storage+112];
	selp.b64 	%rd353, %rd352, 0, %p127;
	add.s64 	%rd354, %rd351, %rd353;
	setp.gt.u32 	%p128, %r51, 416;
	ld.shared.u64 	%rd355, [_ZZN3cub18CUB_300001_SM_10006detail6reduce28DeviceReduceSingleTileKernelINS2_10policy_hubIljN4cuda3std3__44plusIlEEE10Policy1000EN6thrust24THRUST_300001_SM_1000_NS18transform_iteratorINSD_6detail14equal_to_valueIfEENSF_15normal_iteratorINSD_10device_ptrIfEEEEllEEPljS9_llNS7_10__identityEEEvT0_T1_T2_T3_T4_T6_E12temp_storage+120];
	selp.b64 	%rd356, %rd355, 0, %p128;
	add.s64 	%rd357, %rd354, %rd356;
	setp.gt.u32 	%p129, %r51, 448;
	ld.shared.u64 	%rd358, [_ZZN3cub18CUB_300001_SM_10006detail6reduce28DeviceReduceSingleTileKernelINS2_10policy_hubIljN4cuda3std3__44plusIlEEE10Policy1000EN6thrust24THRUST_300001_SM_1000_NS18transform_iteratorINSD_6detail14equal_to_valueIfEENSF_15normal_iteratorINSD_10device_ptrIfEEEEllEEPljS9_llNS7_10__identityEEEvT0_T1_T2_T3_T4_T6_E12temp_storage+128];
	selp.b64 	%rd359, %rd358, 0, %p129;
	add.s64 	%rd360, %rd357, %rd359;
	setp.gt.u32 	%p130, %r51, 480;
	ld.shared.u64 	%rd361, [_ZZN3cub18CUB_300001_SM_10006detail6reduce28DeviceReduceSingleTileKernelINS2_10policy_hubIljN4cuda3std3__44plusIlEEE10Policy1000EN6thrust24THRUST_300001_SM_1000_NS18transform_iteratorINSD_6detail14equal_to_valueIfEENSF_15normal_iteratorINSD_10device_ptrIfEEEEllEEPljS9_llNS7_10__identityEEEvT0_T1_T2_T3_T4_T6_E12temp_storage+136];
	selp.b64 	%rd362, %rd361, 0, %p130;
	add.s64 	%rd430, %rd360, %rd362;
	bra.uni 	$L__BB3_50;
$L__BB3_28:
	mov.u32 	%r21, %tid.x;
	mul.wide.u32 	%rd52, %r21, 4;
	add.s64 	%rd28, %rd2, %rd52;
	ld.global.f32 	%f3, [%rd28];
	setp.eq.f32 	%p3, %f3, %f2;
	selp.u64 	%rd53, 1, 0, %p3;
	ld.global.f32 	%f4, [%rd28+2048];
	setp.eq.f32 	%p4, %f4, %f2;
	selp.u64 	%rd54, 1, 0, %p4;
	ld.global.f32 	%f5, [%rd28+4096];
	setp.eq.f32 	%p5, %f5, %f2;
	selp.u64 	%rd55, 1, 0, %p5;
	ld.global.f32 	%f6, [%rd28+6144];
	setp.eq.f32 	%p6, %f6, %f2;
	selp.u64 	%rd56, 1, 0, %p6;
	ld.global.f32 	%f7, [%rd28+8192];
	setp.eq.f32 	%p7, %f7, %f2;
	selp.u64 	%rd57, 1, 0, %p7;
	ld.global.f32 	%f8, [%rd28+10240];
	setp.eq.f32 	%p8, %f8, %f2;
	selp.u64 	%rd58, 1, 0, %p8;
	ld.global.f32 	%f9, [%rd28+12288];
	setp.eq.f32 	%p9, %f9, %f2;
	selp.u64 	%rd59, 1, 0, %p9;
	add.s64 	%rd60, %rd54, %rd53;
	add.s64 	%rd61, %rd60, %rd55;
	add.s64 	%rd62, %rd61, %rd56;
	add.s64 	%rd63, %rd62, %rd57;
	add.s64 	%rd64, %rd63, %rd58;
	add.s64 	%rd429, %rd64, %rd59;
	add.s32 	%r22, %r51, -3584;
	setp.lt.u32 	%p10, %r22, 3584;
	mov.b32 	%r281, 3584;
	@%p10 bra 	$L__BB3_32;
	mov.b32 	%r281, 3584;
$L__BB3_30:
	mul.wide.u32 	%rd65, %r281, 4;
	add.s64 	%rd66, %rd28, %rd65;
	ld.global.f32 	%f10, [%rd66];
	setp.eq.f32 	%p11, %f10, %f2;
	selp.u64 	%rd67, 1, 0, %p11;
	ld.global.f32 	%f11, [%rd66+2048];
	setp.eq.f32 	%p12, %f11, %f2;
	selp.u64 	%rd68, 1, 0, %p12;
	ld.global.f32 	%f12, [%rd66+4096];
	setp.eq.f32 	%p13, %f12, %f2;
	selp.u64 	%rd69, 1, 0, %p13;
	ld.global.f32 	%f13, [%rd66+6144];
	setp.eq.f32 	%p14, %f13, %f2;
	selp.u64 	%rd70, 1, 0, %p14;
	ld.global.f32 	%f14, [%rd66+8192];
	setp.eq.f32 	%p15, %f14, %f2;
	selp.u64 	%rd71, 1, 0, %p15;
	ld.global.f32 	%f15, [%rd66+10240];
	setp.eq.f32 	%p16, %f15, %f2;
	selp.u64 	%rd72, 1, 0, %p16;
	ld.global.f32 	%f16, [%rd66+12288];
	setp.eq.f32 	%p17, %f16, %f2;
	selp.u64 	%rd73, 1, 0, %p17;
	add.s64 	%rd74, %rd429, %rd67;
	add.s64 	%rd75, %rd74, %rd68;
	add.s64 	%rd76, %rd75, %rd69;
	add.s64 	%rd77, %rd76, %rd70;
	add.s64 	%rd78, %rd77, %rd71;
	add.s64 	%rd79, %rd78, %rd72;
	add.s64 	%rd429, %rd79, %rd73;
	sub.s32 	%r59, %r51, %r281;
	setp.lt.u32 	%p18, %r59, 3584;
	@%p18 bra 	$L__BB3_46;
	add.s32 	%r281, %r281, 3584;
	setp.le.u32 	%p19, %r281, %r22;
	@%p19 bra 	$L__BB3_30;
$L__BB3_32:
	setp.le.u32 	%p20, %r51, %r281;
	sub.s32 	%r60, %r51, %r281;
	setp.ge.s32 	%p21, %r21, %r60;
	or.pred  	%p22, %p20, %p21;
	@%p22 bra 	$L__BB3_46;
	not.b32 	%r62, %r21;
	add.s32 	%r63, %r51, %r62;
	sub.s32 	%r64, %r63, %r281;
	shr.u32 	%r65, %r64, 9;
	add.s32 	%r26, %r65, 1;
	and.b32  	%r27, %r26, 15;
	setp.lt.u32 	%p23, %r64, 7680;
	mov.u32 	%r286, %r21;
	@%p23 bra 	$L__BB3_37;
	or.b32  	%r284, %r21, 4096;
	add.s32 	%r283, %r21, %r281;
	and.b32  	%r66, %r26, 16777200;
	neg.s32 	%r282, %r66;
$L__BB3_35:
	.pragma "nounroll";
	mul.wide.u32 	%rd81, %r283, 4;
	add.s64 	%rd82, %rd2, %rd81;
	ld.global.f32 	%f17, [%rd82];
	setp.eq.f32 	%p24, %f17, %f2;
	selp.u64 	%rd83, 1, 0, %p24;
	add.s64 	%rd84, %rd429, %rd83;
	add.s32 	%r67, %r283, 512;
	mul.wide.u32 	%rd85, %r67, 4;
	add.s64 	%rd86, %rd2, %rd85;
	ld.global.f32 	%f18, [%rd86];
	setp.eq.f32 	%p25, %f18, %f2;
	selp.u64 	%rd87, 1, 0, %p25;
	add.s64 	%rd88, %rd84, %rd87;
	add.s32 	%r68, %r283, 1024;
	mul.wide.u32 	%rd89, %r68, 4;
	add.s64 	%rd90, %rd2, %rd89;
	ld.global.f32 	%f19, [%rd90];
	setp.eq.f32 	%p26, %f19, %f2;
	selp.u64 	%rd91, 1, 0, %p26;
	add.s64 	%rd92, %rd88, %rd91;
	add.s32 	%r69, %r283, 1536;
	mul.wide.u32 	%rd93, %r69, 4;
	add.s64 	%rd94, %rd2, %rd93;
	ld.global.f32 	%f20, [%rd94];
	setp.eq.f32 	%p27, %f20, %f2;
	selp.u64 	%rd95, 1, 0, %p27;
	add.s64 	%rd96, %rd92, %rd95;
	add.s32 	%r70, %r283, 2048;
	mul.wide.u32 	%rd97, %r70, 4;
	add.s64 	%rd98, %rd2, %rd97;
	ld.global.f32 	%f21, [%rd98];
	setp.eq.f32 	%p28, %f21, %f2;
	selp.u64 	%rd99, 1, 0, %p28;
	add.s64 	%rd100, %rd96, %rd99;
	add.s32 	%r71, %r283, 2560;
	mul.wide.u32 	%rd101, %r71, 4;
	add.s64 	%rd102, %rd2, %rd101;
	ld.global.f32 	%f22, [%rd102];
	setp.eq.f32 	%p29, %f22, %f2;
	selp.u64 	%rd103, 1, 0, %p29;
	add.s64 	%rd104, %rd100, %rd103;
	add.s32 	%r72, %r283, 3072;
	mul.wide.u32 	%rd105, %r72, 4;
	add.s64 	%rd106, %rd2, %rd105;
	ld.global.f32 	%f23, [%rd106];
	setp.eq.f32 	%p30, %f23, %f2;
	selp.u64 	%rd107, 1, 0, %p30;
	add.s64 	%rd108, %rd104, %rd107;
	add.s32 	%r73, %r283, 3584;
	mul.wide.u32 	%rd109, %r73, 4;
	add.s64 	%rd110, %rd2, %rd109;
	ld.global.f32 	%f24, [%rd110];
	setp.eq.f32 	%p31, %f24, %f2;
	selp.u64 	%rd111, 1, 0, %p31;
	add.s64 	%rd112, %rd108, %rd111;
	add.s32 	%r74, %r283, 4096;
	mul.wide.u32 	%rd113, %r74, 4;
	add.s64 	%rd114, %rd2, %rd113;
	ld.global.f32 	%f25, [%rd114];
	setp.eq.f32 	%p32, %f25, %f2;
	selp.u64 	%rd115, 1, 0, %p32;
	add.s64 	%rd116, %rd112, %rd115;
	add.s32 	%r75, %r283, 4608;
	mul.wide.u32 	%rd117, %r75, 4;
	add.s64 	%rd118, %rd2, %rd117;
	ld.global.f32 	%f26, [%rd118];
	setp.eq.f32 	%p33, %f26, %f2;
	selp.u64 	%rd119, 1, 0, %p33;
	add.s64 	%rd120, %rd116, %rd119;
	add.s32 	%r76, %r283, 5120;
	mul.wide.u32 	%rd121, %r76, 4;
	add.s64 	%rd122, %rd2, %rd121;
	ld.global.f32 	%f27, [%rd122];
	setp.eq.f32 	%p34, %f27, %f2;
	selp.u64 	%rd123, 1, 0, %p34;
	add.s64 	%rd124, %rd120, %rd123;
	add.s32 	%r77, %r283, 5632;
	mul.wide.u32 	%rd125, %r77, 4;
	add.s64 	%rd126, %rd2, %rd125;
	ld.global.f32 	%f28, [%rd126];
	setp.eq.f32 	%p35, %f28, %f2;
	selp.u64 	%rd127, 1, 0, %p35;
	add.s64 	%rd128, %rd124, %rd127;
	add.s32 	%r78, %r283, 6144;
	mul.wide.u32 	%rd129, %r78, 4;
	add.s64 	%rd130, %rd2, %rd129;
	ld.global.f32 	%f29, [%rd130];
	setp.eq.f32 	%p36, %f29, %f2;
	selp.u64 	%rd131, 1, 0, %p36;
	add.s64 	%rd132, %rd128, %rd131;
	add.s32 	%r79, %r283, 6656;
	mul.wide.u32 	%rd133, %r79, 4;
	add.s64 	%rd134, %rd2, %rd133;
	ld.global.f32 	%f30, [%rd134];
	setp.eq.f32 	%p37, %f30, %f2;
	selp.u64 	%rd135, 1, 0, %p37;
	add.s64 	%rd136, %rd132, %rd135;
	add.s32 	%r80, %r283, 7168;
	mul.wide.u32 	%rd137, %r80, 4;
	add.s64 	%rd138, %rd2, %rd137;
	ld.global.f32 	%f31, [%rd138];
	setp.eq.f32 	%p38, %f31, %f2;
	selp.u64 	%rd139, 1, 0, %p38;
	add.s64 	%rd140, %rd136, %rd139;
	add.s32 	%r81, %r283, 7680;
	mul.wide.u32 	%rd141, %r81, 4;
	add.s64 	%rd142, %rd2, %rd141;
	ld.global.f32 	%f32, [%rd142];
	setp.eq.f32 	%p39, %f32, %f2;
	selp.u64 	%rd143, 1, 0, %p39;
	add.s64 	%rd429, %rd140, %rd143;
	add.s32 	%r284, %r284, 8192;
	add.s32 	%r283, %r283, 8192;
	add.s32 	%r282, %r282, 16;
	setp.ne.s32 	%p40, %r282, 0;
	@%p40 bra 	$L__BB3_35;
	add.s32 	%r286, %r284, -4096;
$L__BB3_37:
	setp.eq.s32 	%p41, %r27, 0;
	@%p41 bra 	$L__BB3_46;
	and.b32  	%r39, %r26, 7;
	setp.lt.u32 	%p42, %r27, 8;
	@%p42 bra 	$L__BB3_40;
	add.s32 	%r82, %r286, %r281;
	mul.wide.u32 	%rd145, %r82, 4;
	add.s64 	%rd146, %rd2, %rd145;
	ld.global.f32 	%f33, [%rd146];
	setp.eq.f32 	%p43, %f33, %f2;
	selp.u64 	%rd147, 1, 0, %p43;
	add.s64 	%rd148, %rd429, %rd147;
	add.s32 	%r83, %r82, 512;
	mul.wide.u32 	%rd149, %r83, 4;
	add.s64 	%rd150, %rd2, %rd149;
	ld.global.f32 	%f34, [%rd150];
	setp.eq.f32 	%p44, %f34, %f2;
	selp.u64 	%rd151, 1, 0, %p44;
	add.s64 	%rd152, %rd148, %rd151;
	add.s32 	%r84, %r82, 1024;
	mul.wide.u32 	%rd153, %r84, 4;
	add.s64 	%rd154, %rd2, %rd153;
	ld.global.f32 	%f35, [%rd154];
	setp.eq.f32 	%p45, %f35, %f2;
	selp.u64 	%rd155, 1, 0, %p45;
	add.s64 	%rd156, %rd152, %rd155;
	add.s32 	%r85, %r82, 1536;
	mul.wide.u32 	%rd157, %r85, 4;
	add.s64 	%rd158, %rd2, %rd157;
	ld.global.f32 	%f36, [%rd158];
	setp.eq.f32 	%p46, %f36, %f2;
	selp.u64 	%rd159, 1, 0, %p46;
	add.s64 	%rd160, %rd156, %rd159;
	add.s32 	%r86, %r82, 2048;
	mul.wide.u32 	%rd161, %r86, 4;
	add.s64 	%rd162, %rd2, %rd161;
	ld.global.f32 	%f37, [%rd162];
	setp.eq.f32 	%p47, %f37, %f2;
	selp.u64 	%rd163, 1, 0, %p47;
	add.s64 	%rd164, %rd160, %rd163;
	add.s32 	%r87, %r82, 2560;
	mul.wide.u32 	%rd165, %r87, 4;
	add.s64 	%rd166, %rd2, %rd165;
	ld.global.f32 	%f38, [%rd166];
	setp.eq.f32 	%p48, %f38, %f2;
	selp.u64 	%rd167, 1, 0, %p48;
	add.s64 	%rd168, %rd164, %rd167;
	add.s32 	%r88, %r82, 3072;
	mul.wide.u32 	%rd169, %r88, 4;
	add.s64 	%rd170, %rd2, %rd169;
	ld.global.f32 	%f39, [%rd170];
	setp.eq.f32 	%p49, %f39, %f2;
	selp.u64 	%rd171, 1, 0, %p49;
	add.s64 	%rd172, %rd168, %rd171;
	add.s32 	%r89, %r82, 3584;
	mul.wide.u32 	%rd173, %r89, 4;
	add.s64 	%rd174, %rd2, %rd173;
	ld.global.f32 	%f40, [%rd174];
	setp.eq.f32 	%p50, %f40, %f2;
	selp.u64 	%rd175, 1, 0, %p50;
	add.s64 	%rd429, %rd172, %rd175;
	add.s32 	%r286, %r286, 4096;
$L__BB3_40:
	setp.eq.s32 	%p51, %r39, 0;
	@%p51 bra 	$L__BB3_46;
	and.b32  	%r42, %r26, 3;
	setp.lt.u32 	%p52, %r39, 4;
	@%p52 bra 	$L__BB3_43;
	add.s32 	%r90, %r286, %r281;
	mul.wide.u32 	%rd177, %r90, 4;
	add.s64 	%rd178, %rd2, %rd177;
	ld.global.f32 	%f41, [%rd178];
	setp.eq.f32 	%p53, %f41, %f2;
	selp.u64 	%rd179, 1, 0, %p53;
	add.s64 	%rd180, %rd429, %rd179;
	add.s32 	%r91, %r90, 512;
	mul.wide.u32 	%rd181, %r91, 4;
	add.s64 	%rd182, %rd2, %rd181;
	ld.global.f32 	%f42, [%rd182];
	setp.eq.f32 	%p54, %f42, %f2;
	selp.u64 	%rd183, 1, 0, %p54;
	add.s64 	%rd184, %rd180, %rd183;
	add.s32 	%r92, %r90, 1024;
	mul.wide.u32 	%rd185, %r92, 4;
	add.s64 	%rd186, %rd2, %rd185;
	ld.global.f32 	%f43, [%rd186];
	setp.eq.f32 	%p55, %f43, %f2;
	selp.u64 	%rd187, 1, 0, %p55;
	add.s64 	%rd188, %rd184, %rd187;
	add.s32 	%r93, %r90, 1536;
	mul.wide.u32 	%rd189, %r93, 4;
	add.s64 	%rd190, %rd2, %rd189;
	ld.global.f32 	%f44, [%rd190];
	setp.eq.f32 	%p56, %f44, %f2;
	selp.u64 	%rd191, 1, 0, %p56;
	add.s64 	%rd429, %rd188, %rd191;
	add.s32 	%r286, %r286, 2048;
$L__BB3_43:
	setp.eq.s32 	%p57, %r42, 0;
	@%p57 bra 	$L__BB3_46;
	add.s32 	%r289, %r286, %r281;
	neg.s32 	%r288, %r42;
$L__BB3_45:
	.pragma "nounroll";
	mul.wide.u32 	%rd192, %r289, 4;
	add.s64 	%rd193, %rd2, %rd192;
	ld.global.f32 	%f45, [%rd193];
	setp.eq.f32 	%p58, %f45, %f2;
	selp.u64 	%rd194, 1, 0, %p58;
	add.s64 	%rd429, %rd429, %rd194;
	add.s32 	%r289, %r289, 512;
	add.s32 	%r288, %r288, 1;
	setp.ne.s32 	%p59, %r288, 0;
	@%p59 bra 	$L__BB3_45;
$L__BB3_46:
	// begin inline asm
	mov.u32 %r94, %laneid;
	// end inline asm
	mov.b64 	{%r96, %r101}, %rd429;
	mov.b32 	%r102, 1;
	mov.b32 	%r143, 31;
	mov.b32 	%r144, -1;
	// begin inline asm
	shfl.sync.down.b32 %r95, %r96, %r102, %r143, %r144;
	// end inline asm
	// begin inline asm
	shfl.sync.down.b32 %r100, %r101, %r102, %r143, %r144;
	// end inline asm
	mov.b64 	%rd195, {%r95, %r100};
	setp.gt.s32 	%p60, %r94, 30;
	selp.b64 	%rd196, 0, %rd195, %p60;
	add.s64 	%rd197, %rd196, %rd429;
	mov.b64 	{%r106, %r111}, %rd197;
	mov.b32 	%r112, 2;
	// begin inline asm
	shfl.sync.down.b32 %r105, %r106, %r112, %r143, %r144;
	// end inline asm
	// begin inline asm
	shfl.sync.down.b32 %r110, %r111, %r112, %r143, %r144;
	// end inline asm
	mov.b64 	%rd198, {%r105, %r110};
	setp.gt.s32 	%p61, %r94, 29;
	selp.b64 	%rd199, 0, %rd198, %p61;
	add.s64 	%rd200, %rd199, %rd197;
	mov.b64 	{%r116, %r121}, %rd200;
	mov.b32 	%r122, 4;
	// begin inline asm
	shfl.sync.down.b32 %r115, %r116, %r122, %r143, %r144;
	// end inline asm
	// begin inline asm
	shfl.sync.down.b32 %r120, %r121, %r122, %r143, %r144;
	// end inline asm
	mov.b64 	%rd201, {%r115, %r120};
	setp.gt.s32 	%p62, %r94, 27;
	selp.b64 	%rd202, 0, %rd201, %p62;
	add.s64 	%rd203, %rd202, %rd200;
	mov.b64 	{%r126, %r131}, %rd203;
	mov.b32 	%r132, 8;
	// begin inline asm
	shfl.sync.down.b32 %r125, %r126, %r132, %r143, %r144;
	// end inline asm
	// begin inline asm
	shfl.sync.down.b32 %r130, %r131, %r132, %r143, %r144;
	// end inline asm
	mov.b64 	%rd204, {%r125, %r130};
	setp.gt.s32 	%p63, %r94, 23;
	selp.b64 	%rd205, 0, %rd204, %p63;
	add.s64 	%rd206, %rd205, %rd203;
	mov.b64 	{%r136, %r141}, %rd206;
	mov.b32 	%r142, 16;
	// begin inline asm
	shfl.sync.down.b32 %r135, %r136, %r142, %r143, %r144;
	// end inline asm
	// begin inline asm
	shfl.sync.down.b32 %r140, %r141, %r142, %r143, %r144;
	// end inline asm
	mov.b64 	%rd207, {%r135, %r140};
	setp.gt.s32 	%p64, %r94, 15;
	selp.b64 	%rd208, 0, %rd207, %p64;
	add.s64 	%rd430, %rd208, %rd206;
	setp.ne.s32 	%p65, %r94, 0;
	@%p65 bra 	$L__BB3_48;
	shr.u32 	%r145, %r21, 2;
	and.b32  	%r146, %r145, 248;
	mov.u32 	%r147, _ZZN3cub18CUB_300001_SM_10006detail6reduce28DeviceReduceSingleTileKernelINS2_10policy_hubIljN4cuda3std3__44plusIlEEE10Policy1000EN6thrust24THRUST_300001_SM_1000_NS18transform_iteratorINSD_6detail14equal_to_valueIfEENSF_15normal_iteratorINSD_10device_ptrIfEEEEllEEPljS9_llNS7_10__identityEEEvT0_T1_T2_T3_T4_T6_E12temp_storage;
	add.s32 	%r148, %r147, %r146;
	st.shared.u64 	[%r148+16], %rd430;
$L__BB3_48:
	bar.sync 	0;
	setp.ne.s32 	%p66, %r21, 0;
	@%p66 bra 	$L__BB3_50;
	ld.shared.u64 	%rd209, [_ZZN3cub18CUB_300001_SM_10006detail6reduce28DeviceReduceSingleTileKernelINS2_10policy_hubIljN4cuda3std3__44plusIlEEE10Policy1000EN6thrust24THRUST_300001_SM_1000_NS18transform_iteratorINSD_6detail14equal_to_valueIfEENSF_15normal_iteratorINSD_10device_ptrIfEEEEllEEPljS9_llNS7_10__identityEEEvT0_T1_T2_T3_T4_T6_E12temp_storage+24];
	add.s64 	%rd210, %rd209, %rd430;
	ld.shared.u64 	%rd211, [_ZZN3cub18CUB_300001_SM_10006detail6reduce28DeviceReduceSingleTileKernelINS2_10policy_hubIljN4cuda3std3__44plusIlEEE10Policy1000EN6thrust24THRUST_300001_SM_1000_NS18transform_iteratorINSD_6detail14equal_to_valueIfEENSF_15normal_iteratorINSD_10device_ptrIfEEEEllEEPljS9_llNS7_10__identityEEEvT0_T1_T2_T3_T4_T6_E12temp_storage+32];
	add.s64 	%rd212, %rd210, %rd211;
	ld.shared.u64 	%rd213, [_ZZN3cub18CUB_300001_SM_10006detail6reduce28DeviceReduceSingleTileKernelINS2_10policy_hubIljN4cuda3std3__44plusIlEEE10Policy1000EN6thrust24THRUST_300001_SM_1000_NS18transform_iteratorINSD_6detail14equal_to_valueIfEENSF_15normal_iteratorINSD_10device_ptrIfEEEEllEEPljS9_llNS7_10__identityEEEvT0_T1_T2_T3_T4_T6_E12temp_storage+40];
	add.s64 	%rd214, %rd212, %rd213;
	ld.shared.u64 	%rd215, [_ZZN3cub18CUB_300001_SM_10006detail6reduce28DeviceReduceSingleTileKernelINS2_10policy_hubIljN4cuda3std3__44plusIlEEE10Policy1000EN6thrust24THRUST_300001_SM_1000_NS18transform_iteratorINSD_6detail14equal_to_valueIfEENSF_15normal_iteratorINSD_10device_ptrIfEEEEllEEPljS9_llNS7_10__identityEEEvT0_T1_T2_T3_T4_T6_E12temp_storage+48];
	add.s64 	%rd216, %rd214, %rd215;
	ld.shared.u64 	%rd217, [_ZZN3cub18CUB_300001_SM_10006detail6reduce28DeviceReduceSingleTileKernelINS2_10policy_hubIljN4cuda3std3__44plusIlEEE10Policy1000EN6thrust24THRUST_300001_SM_1000_NS18transform_iteratorINSD_6detail14equal_to_valueIfEENSF_15normal_iteratorINSD_10device_ptrIfEEEEllEEPljS9_llNS7_10__identityEEEvT0_T1_T2_T3_T4_T6_E12temp_storage+56];
	add.s64 	%rd218, %rd216, %rd217;
	ld.shared.u64 	%rd219, [_ZZN3cub18CUB_300001_SM_10006detail6reduce28DeviceReduceSingleTileKernelINS2_10policy_hubIljN4cuda3std3__44plusIlEEE10Policy1000EN6thrust24THRUST_300001_SM_1000_NS18transform_iteratorINSD_6detail14equal_to_valueIfEENSF_15normal_iteratorINSD_10device_ptrIfEEEEllEEPljS9_llNS7_10__identityEEEvT0_T1_T2_T3_T4_T6_E12temp_storage+64];
	add.s64 	%rd220, %rd218, %rd219;
	ld.shared.u64 	%rd221, [_ZZN3cub18CUB_300001_SM_10006detail6reduce28DeviceReduceSingleTileKernelINS2_10policy_hubIljN4cuda3std3__44plusIlEEE10Policy1000EN6thrust24THRUST_300001_SM_1000_NS18transform_iteratorINSD_6detail14equal_to_valueIfEENSF_15normal_iteratorINSD_10device_ptrIfEEEEllEEPljS9_llNS7_10__identityEEEvT0_T1_T2_T3_T4_T6_E12temp_storage+72];
	add.s64 	%rd222, %rd220, %rd221;
	ld.shared.u64 	%rd223, [_ZZN3cub18CUB_300001_SM_10006detail6reduce28DeviceReduceSingleTileKernelINS2_10policy_hubIljN4cuda3std3__44plusIlEEE10Policy1000EN6thrust24THRUST_300001_SM_1000_NS18transform_iteratorINSD_6detail14equal_to_valueIfEENSF_15normal_iteratorINSD_10device_ptrIfEEEEllEEPljS9_llNS7_10__identityEEEvT0_T1_T2_T3_T4_T6_E12temp_storage+80];
	add.s64 	%rd224, %rd222, %rd223;
	ld.shared.u64 	%rd225, [_ZZN3cub18CUB_300001_SM_10006detail6reduce28DeviceReduceSingleTileKernelINS2_10policy_hubIljN4cuda3std3__44plusIlEEE10Policy1000EN6thrust24THRUST_300001_SM_1000_NS18transform_iteratorINSD_6detail14equal_to_valueIfEENSF_15normal_iteratorINSD_10device_ptrIfEEEEllEEPljS9_llNS7_10__identityEEEvT0_T1_T2_T3_T4_T6_E12temp_storage+88];
	add.s64 	%rd226, %rd224, %rd225;
	ld.shared.u64 	%rd227, [_ZZN3cub18CUB_300001_SM_10006detail6reduce28DeviceReduceSingleTileKernelINS2_10policy_hubIljN4cuda3std3__44plusIlEEE10Policy1000EN6thrust24THRUST_300001_SM_1000_NS18transform_iteratorINSD_6detail14equal_to_valueIfEENSF_15normal_iteratorINSD_10device_ptrIfEEEEllEEPljS9_llNS7_10__identityEEEvT0_T1_T2_T3_T4_T6_E12temp_storage+96];
	add.s64 	%rd228, %rd226, %rd227;
	ld.shared.u64 	%rd229, [_ZZN3cub18CUB_300001_SM_10006detail6reduce28DeviceReduceSingleTileKernelINS2_10policy_hubIljN4cuda3std3__44plusIlEEE10Policy1000EN6thrust24THRUST_300001_SM_1000_NS18transform_iteratorINSD_6detail14equal_to_valueIfEENSF_15normal_iteratorINSD_10device_ptrIfEEEEllEEPljS9_llNS7_10__identityEEEvT0_T1_T2_T3_T4_T6_E12temp_storage+104];
	add.s64 	%rd230, %rd228, %rd229;
	ld.shared.u64 	%rd231, [_ZZN3cub18CUB_300001_SM_10006detail6reduce28DeviceReduceSingleTileKernelINS2_10policy_hubIljN4cuda3std3__44plusIlEEE10Policy1000EN6thrust24THRUST_300001_SM_1000_NS18transform_iteratorINSD_6detail14equal_to_valueIfEENSF_15normal_iteratorINSD_10device_ptrIfEEEEllEEPljS9_llNS7_10__identityEEEvT0_T1_T2_T3_T4_T6_E12temp_storage+112];
	add.s64 	%rd232, %rd230, %rd231;
	ld.shared.u64 	%rd233, [_ZZN3cub18CUB_300001_SM_10006detail6reduce28DeviceReduceSingleTileKernelINS2_10policy_hubIljN4cuda3std3__44plusIlEEE10Policy1000EN6thrust24THRUST_300001_SM_1000_NS18transform_iteratorINSD_6detail14equal_to_valueIfEENSF_15normal_iteratorINSD_10device_ptrIfEEEEllEEPljS9_llNS7_10__identityEEEvT0_T1_T2_T3_T4_T6_E12temp_storage+120];
	add.s64 	%rd234, %rd232, %rd233;
	ld.shared.u64 	%rd235, [_ZZN3cub18CUB_300001_SM_10006detail6reduce28DeviceReduceSingleTileKernelINS2_10policy_hubIljN4cuda3std3__44plusIlEEE10Policy1000EN6thrust24THRUST_300001_SM_1000_NS18transform_iteratorINSD_6detail14equal_to_valueIfEENSF_15normal_iteratorINSD_10device_ptrIfEEEEllEEPljS9_llNS7_10__identityEEEvT0_T1_T2_T3_T4_T6_E12temp_storage+128];
	add.s64 	%rd236, %rd234, %rd235;
	ld.shared.u64 	%rd237, [_ZZN3cub18CUB_300001_SM_10006detail6reduce28DeviceReduceSingleTileKernelINS2_10policy_hubIljN4cuda3std3__44plusIlEEE10Policy1000EN6thrust24THRUST_300001_SM_1000_NS18transform_iteratorINSD_6detail14equal_to_valueIfEENSF_15normal_iteratorINSD_10device_ptrIfEEEEllEEPljS9_llNS7_10__identityEEEvT0_T1_T2_T3_T4_T6_E12temp_storage+136];
	add.s64 	%rd430, %rd236, %rd237;
$L__BB3_50:
	mov.u32 	%r271, %tid.x;
	setp.ne.s32 	%p138, %r271, 0;
	@%p138 bra 	$L__BB3_52;
	add.s64 	%rd406, %rd430, %rd50;
	st.global.u64 	[%rd1], %rd406;
$L__BB3_52:
	ret;

}
	// .globl	_ZN3cub18CUB_300001_SM_10006detail6reduce18DeviceReduceKernelINS2_10policy_hubIljN4cuda3std3__44plusIlEEE10Policy1000EN6thrust24THRUST_300001_SM_1000_NS18transform_iteratorINSD_6detail14equal_to_valueIfEENSF_15normal_iteratorINSD_10device_ptrIfEEEEllEEjS9_lNS7_10__identityEEEvT0_PT3_T1_NS0_13GridEvenShareISR_EET2_T4_
.visible .entry _ZN3cub18CUB_300001_SM_10006detail6reduce18DeviceReduceKernelINS2_10policy_hubIljN4cuda3std3__44plusIlEEE10Policy1000EN6thrust24THRUST_300001_SM_1000_NS18transform_iteratorINSD_6detail14equal_to_valueIfEENSF_15normal_iteratorINSD_10device_ptrIfEEEEllEEjS9_lNS7_10__identityEEEvT0_PT3_T1_NS0_13GridEvenShareISR_EET2_T4_(
	.param .align 8 .b8 _ZN3cub18CUB_300001_SM_10006detail6reduce18DeviceReduceKernelINS2_10policy_hubIljN4cuda3std3__44plusIlEEE10Policy1000EN6thrust24THRUST_300001_SM_1000_NS18transform_iteratorINSD_6detail14equal_to_valueIfEENSF_15normal_iteratorINSD_10device_ptrIfEEEEllEEjS9_lNS7_10__identityEEEvT0_PT3_T1_NS0_13GridEvenShareISR_EET2_T4__param_0[16],
	.param .u64 .ptr .align 1 _ZN3cub18CUB_300001_SM_10006detail6reduce18DeviceReduceKernelINS2_10policy_hubIljN4cuda3std3__44plusIlEEE10Policy1000EN6thrust24THRUST_300001_SM_1000_NS18transform_iteratorINSD_6detail14equal_to_valueIfEENSF_15normal_iteratorINSD_10device_ptrIfEEEEllEEjS9_lNS7_10__identityEEEvT0_PT3_T1_NS0_13GridEvenShareISR_EET2_T4__param_1,
	.param .u32 _ZN3cub18CUB_300001_SM_10006detail6reduce18DeviceReduceKernelINS2_10policy_hubIljN4cuda3std3__44plusIlEEE10Policy1000EN6thrust24THRUST_300001_SM_1000_NS18transform_iteratorINSD_6detail14equal_to_valueIfEENSF_15normal_iteratorINSD_10device_ptrIfEEEEllEEjS9_lNS7_10__identityEEEvT0_PT3_T1_NS0_13GridEvenShareISR_EET2_T4__param_2,
	.param .align 4 .b8 _ZN3cub18CUB_300001_SM_10006detail6reduce18DeviceReduceKernelINS2_10policy_hubIljN4cuda3std3__44plusIlEEE10Policy1000EN6thrust24THRUST_300001_SM_1000_NS18transform_iteratorINSD_6detail14equal_to_valueIfEENSF_15normal_iteratorINSD_10device_ptrIfEEEEllEEjS9_lNS7_10__identityEEEvT0_PT3_T1_NS0_13GridEvenShareISR_EET2_T4__param_3[40],
	.param .align 1 .b8 _ZN3cub18CUB_300001_SM_10006detail6reduce18DeviceReduceKernelINS2_10policy_hubIljN4cuda3std3__44plusIlEEE10Policy1000EN6thrust24THRUST_300001_SM_1000_NS18transform_iteratorINSD_6detail14equal_to_valueIfEENSF_15normal_iteratorINSD_10device_ptrIfEEEEllEEjS9_lNS7_10__identityEEEvT0_PT3_T1_NS0_13GridEvenShareISR_EET2_T4__param_4[1],
	.param .align 1 .b8 _ZN3cub18CUB_300001_SM_10006detail6reduce18DeviceReduceKernelINS2_10policy_hubIljN4cuda3std3__44plusIlEEE10Policy1000EN6thrust24THRUST_300001_SM_1000_NS18transform_iteratorINSD_6detail14equal_to_valueIfEENSF_15normal_iteratorINSD_10device_ptrIfEEEEllEEjS9_lNS7_10__identityEEEvT0_PT3_T1_NS0_13GridEvenShareISR_EET2_T4__param_5[1]
)
.maxntid 512
{
	.reg .pred 	%p<138>;
	.reg .b16 	%rs<4>;
	.reg .b32 	%r<350>;
	.reg .b32 	%f<75>;
	.reg .b64 	%rd<476>;
	// demoted variable
	.shared .align 8 .b8 _ZZN3cub18CUB_300001_SM_10006detail6reduce18DeviceReduceKernelINS2_10policy_hubIljN4cuda3std3__44plusIlEEE10Policy1000EN6thrust24THRUST_300001_SM_1000_NS18transform_iteratorINSD_6detail14equal_to_valueIfEENSF_15normal_iteratorINSD_10device_ptrIfEEEEllEEjS9_lNS7_10__identityEEEvT0_PT3_T1_NS0_13GridEvenShareISR_EET2_T4_E12temp_storage[152];
	ld.param.f32 	%f1, [_ZN3cub18CUB_300001_SM_10006detail6reduce18DeviceReduceKernelINS2_10policy_hubIljN4cuda3std3__44plusIlEEE10Policy1000EN6thrust24THRUST_300001_SM_1000_NS18transform_iteratorINSD_6detail14equal_to_valueIfEENSF_15normal_iteratorINSD_10device_ptrIfEEEEllEEjS9_lNS7_10__identityEEEvT0_PT3_T1_NS0_13GridEvenShareISR_EET2_T4__param_0+8];
	ld.param.u32 	%r1, [_ZN3cub18CUB_300001_SM_10006detail6reduce18DeviceReduceKernelINS2_10policy_hubIljN4cuda3std3__44plusIlEEE10Policy1000EN6thrust24THRUST_300001_SM_1000_NS18transform_iteratorINSD_6detail14equal_to_valueIfEENSF_15normal_iteratorINSD_10device_ptrIfEEEEllEEjS9_lNS7_10__identityEEEvT0_PT3_T1_NS0_13GridEvenShareISR_EET2_T4__param_3+20];
	ld.param.u32 	%r2, [_ZN3cub18CUB_300001_SM_10006detail6reduce18DeviceReduceKernelINS2_10policy_hubIljN4cuda3std3__44plusIlEEE10Policy1000EN6thrust24THRUST_300001_SM_1000_NS18transform_iteratorINSD_6detail14equal_to_valueIfEENSF_15normal_iteratorINSD_10device_ptrIfEEEEllEEjS9_lNS7_10__identityEEEvT0_PT3_T1_NS0_13GridEvenShareISR_EET2_T4__param_3+24];
	ld.param.u64 	%rd41, [_ZN3cub18CUB_300001_SM_10006detail6reduce18DeviceReduceKernelINS2_10policy_hubIljN4cuda3std3__44plusIlEEE10Policy1000EN6thrust24THRUST_300001_SM_1000_NS18transform_iteratorINSD_6detail14equal_to_valueIfEENSF_15normal_iteratorINSD_10device_ptrIfEEEEllEEjS9_lNS7_10__identityEEEvT0_PT3_T1_NS0_13GridEvenShareISR_EET2_T4__param_0];
	cvta.to.global.u64 	%rd1, %rd41;
	mov.u32 	%r3, %ctaid.x;
	mul.lo.s32 	%r4, %r2, 3584;
	mul.lo.s32 	%r341, %r3, 3584;
	sub.s32 	%r6, %r1, %r341;
	setp.gt.u32 	%p1, %r6, 3583;
	@%p1 bra 	$L__BB4_26;
	mov.u32 	%r7, %tid.x;
	setp.ge.u32 	%p66, %r7, %r6;
	mov.b64 	%rd464, 0;
	mov.u32 	%r332, %r7;
	@%p66 bra 	$L__BB4_3;
	add.s32 	%r176, %r341, %r7;
	mul.wide.u32 	%rd233, %r176, 4;
	add.s64 	%rd234, %rd1, %rd233;
	ld.global.f32 	%f45, [%rd234];
	setp.eq.f32 	%p67, %f45, %f1;
	selp.u64 	%rd464, 1, 0, %p67;
	add.s32 	%r332, %r7, 512;
$L__BB4_3:
	setp.ge.u32 	%p68, %r332, %r6;
	@%p68 bra 	$L__BB4_17;
	not.b32 	%r177, %r332;
	add.s32 	%r178, %r1, %r177;
	sub.s32 	%r179, %r178, %r341;
	shr.u32 	%r180, %r179, 9;
	add.s32 	%r10, %r180, 1;
	and.b32  	%r11, %r10, 15;
	setp.lt.u32 	%p69, %r179, 7680;
	@%p69 bra 	$L__BB4_8;
	or.b32  	%r331, %r332, 4096;
	add.s32 	%r330, %r332, %r341;
	and.b32  	%r181, %r10, 16777200;
	neg.s32 	%r329, %r181;
$L__BB4_6:
	.pragma "nounroll";
	mul.wide.u32 	%rd236, %r330, 4;
	add.s64 	%rd237, %rd1, %rd236;
	ld.global.f32 	%f46, [%rd237];
	setp.eq.f32 	%p70, %f46, %f1;
	selp.u64 	%rd238, 1, 0, %p70;
	add.s64 	%rd239, %rd464, %rd238;
	add.s32 	%r182, %r330, 512;
	mul.wide.u32 	%rd240, %r182, 4;
	add.s64 	%rd241, %rd1, %rd240;
	ld.global.f32 	%f47, [%rd241];
	setp.eq.f32 	%p71, %f47, %f1;
	selp.u64 	%rd242, 1, 0, %p71;
	add.s64 	%rd243, %rd239, %rd242;
	add.s32 	%r183, %r330, 1024;
	mul.wide.u32 	%rd244, %r183, 4;
	add.s64 	%rd245, %rd1, %rd244;
	ld.global.f32 	%f48, [%rd245];
	setp.eq.f32 	%p72, %f48, %f1;
	selp.u64 	%rd246, 1, 0, %p72;
	add.s64 	%rd247, %rd243, %rd246;
	add.s32 	%r184, %r330, 1536;
	mul.wide.u32 	%rd248, %r184, 4;
	add.s64 	%rd249, %rd1, %rd248;
	ld.global.f32 	%f49, [%rd249];
	setp.eq.f32 	%p73, %f49, %f1;
	selp.u64 	%rd250, 1, 0, %p73;
	add.s64 	%rd251, %rd247, %rd250;
	add.s32 	%r185, %r330, 2048;
	mul.wide.u32 	%rd252, %r185, 4;
	add.s64 	%rd253, %rd1, %rd252;
	ld.global.f32 	%f50, [%rd253];
	setp.eq.f32 	%p74, %f50, %f1;
	selp.u64 	%rd254, 1, 0, %p74;
	add.s64 	%rd255, %rd251, %rd254;
	add.s32 	%r186, %r330, 2560;
	mul.wide.u32 	%rd256, %r186, 4;
	add.s64 	%rd257, %rd1, %rd256;
	ld.global.f32 	%f51, [%rd257];
	setp.eq.f32 	%p75, %f51, %f1;
	selp.u64 	%rd258, 1, 0, %p75;
	add.s64 	%rd259, %rd255, %rd258;
	add.s32 	%r187, %r330, 3072;
	mul.wide.u32 	%rd260, %r187, 4;
	add.s64 	%rd261, %rd1, %rd260;
	ld.global.f32 	%f52, [%rd261];
	setp.eq.f32 	%p76, %f52, %f1;
	selp.u64 	%rd262, 1, 0, %p76;
	add.s64 	%rd263, %rd259, %rd262;
	add.s32 	%r188, %r330, 3584;
	mul.wide.u32 	%rd264, %r188, 4;
	add.s64 	%rd265, %rd1, %rd264;
	ld.global.f32 	%f53, [%rd265];
	setp.eq.f32 	%p77, %f53, %f1;
	selp.u64 	%rd266, 1, 0, %p77;
	add.s64 	%rd267, %rd263, %rd266;
	add.s32 	%r189, %r330, 4096;
	mul.wide.u32 	%rd268, %r189, 4;
	add.s64 	%rd269, %rd1, %rd268;
	ld.global.f32 	%f54, [%rd269];
	setp.eq.f32 	%p78, %f54, %f1;
	selp.u64 	%rd270, 1, 0, %p78;
	add.s64 	%rd271, %rd267, %rd270;
	add.s32 	%r190, %r330, 4608;
	mul.wide.u32 	%rd272, %r190, 4;
	add.s64 	%rd273, %rd1, %rd272;
	ld.global.f32 	%f55, [%rd273];
	setp.eq.f32 	%p79, %f55, %f1;
	selp.u64 	%rd274, 1, 0, %p79;
	add.s64 	%rd275, %rd271, %rd274;
	add.s32 	%r191, %r330, 5120;
	mul.wide.u32 	%rd276, %r191, 4;
	add.s64 	%rd277, %rd1, %rd276;
	ld.global.f32 	%f56, [%rd277];
	setp.eq.f32 	%p80, %f56, %f1;
	selp.u64 	%rd278, 1, 0, %p80;
	add.s64 	%rd279, %rd275, %rd278;
	add.s32 	%r192, %r330, 5632;
	mul.wide.u32 	%rd280, %r192, 4;
	add.s64 	%rd281, %rd1, %rd280;
	ld.global.f32 	%f57, [%rd281];
	setp.eq.f32 	%p81, %f57, %f1;
	selp.u64 	%rd282, 1, 0, %p81;
	add.s64 	%rd283, %rd279, %rd282;
	add.s32 	%r193, %r330, 6144;
	mul.wide.u32 	%rd284, %r193, 4;
	add.s64 	%rd285, %rd1, %rd284;
	ld.global.f32 	%f58, [%rd285];
	setp.eq.f32 	%p82, %f58, %f1;
	selp.u64 	%rd286, 1, 0, %p82;
	add.s64 	%rd287, %rd283, %rd286;
	add.s32 	%r194, %r330, 6656;
	mul.wide.u32 	%rd288, %r194, 4;
	add.s64 	%rd289, %rd1, %rd288;
	ld.global.f32 	%f59, [%rd289];
	setp.eq.f32 	%p83, %f59, %f1;
	selp.u64 	%rd290, 1, 0, %p83;
	add.s64 	%rd291, %rd287, %rd290;
	add.s32 	%r195, %r330, 7168;
	mul.wide.u32 	%rd292, %r195, 4;
	add.s64 	%rd293, %rd1, %rd292;
	ld.global.f32 	%f60, [%rd293];
	setp.eq.f32 	%p84, %f60, %f1;
	selp.u64 	%rd294, 1, 0, %p84;
	add.s64 	%rd295, %rd291, %rd294;
	add.s32 	%r196, %r330, 7680;
	mul.wide.u32 	%rd296, %r196, 4;
	add.s64 	%rd297, %rd1, %rd296;
	ld.global.f32 	%f61, [%rd297];
	setp.eq.f32 	%p85, %f61, %f1;
	selp.u64 	%rd298, 1, 0, %p85;
	add.s64 	%rd464, %rd295, %rd298;
	add.s32 	%r331, %r331, 8192;
	add.s32 	%r330, %r330, 8192;
	add.s32 	%r329, %r329, 16;
	setp.ne.s32 	%p86, %r329, 0;
	@%p86 bra 	$L__BB4_6;
	add.s32 	%r332, %r331, -4096;
$L__BB4_8:
	setp.eq.s32 	%p87, %r11, 0;
	@%p87 bra 	$L__BB4_17;
	and.b32  	%r23, %r10, 7;
	setp.lt.u32 	%p88, %r11, 8;
	@%p88 bra 	$L__BB4_11;
	add.s32 	%r197, %r332, %r341;
	mul.wide.u32 	%rd300, %r197, 4;
	add.s64 	%rd301, %rd1, %rd300;
	ld.global.f32 	%f62, [%rd301];
	setp.eq.f32 	%p89, %f62, %f1;
	selp.u64 	%rd302, 1, 0, %p89;
	add.s64 	%rd303, %rd464, %rd302;
	add.s32 	%r198, %r197, 512;
	mul.wide.u32 	%rd304, %r198, 4;
	add.s64 	%rd305, %rd1, %rd304;
	ld.global.f32 	%f63, [%rd305];
	setp.eq.f32 	%p90, %f63, %f1;
	selp.u64 	%rd306, 1, 0, %p90;
	add.s64 	%rd307, %rd303, %rd306;
	add.s32 	%r199, %r197, 1024;
	mul.wide.u32 	%rd308, %r199, 4;
	add.s64 	%rd309, %rd1, %rd308;
	ld.global.f32 	%f64, [%rd309];
	setp.eq.f32 	%p91, %f64, %f1;
	selp.u64 	%rd310, 1, 0, %p91;
	add.s64 	%rd311, %rd307, %rd310;
	add.s32 	%r200, %r197, 1536;
	mul.wide.u32 	%rd312, %r200, 4;
	add.s64 	%rd313, %rd1, %rd312;
	ld.global.f32 	%f65, [%rd313];
	setp.eq.f32 	%p92, %f65, %f1;
	selp.u64 	%rd314, 1, 0, %p92;
	add.s64 	%rd315, %rd311, %rd314;
	add.s32 	%r201, %r197, 2048;
	mul.wide.u32 	%rd316, %r201, 4;
	add.s64 	%rd317, %rd1, %rd316;
	ld.global.f32 	%f66, [%rd317];
	setp.eq.f32 	%p93, %f66, %f1;
	selp.u64 	%rd318, 1, 0, %p93;
	add.s64 	%rd319, %rd315, %rd318;
	add.s32 	%r202, %r197, 2560;
	mul.wide.u32 	%rd320, %r202, 4;
	add.s64 	%rd321, %rd1, %rd320;
	ld.global.f32 	%f67, [%rd321];
	setp.eq.f32 	%p94, %f67, %f1;
	selp.u64 	%rd322, 1, 0, %p94;
	add.s64 	%rd323, %rd319, %rd322;
	add.s32 	%r203, %r197, 3072;
	mul.wide.u32 	%rd324, %r203, 4;
	add.s64 	%rd325, %rd1, %rd324;
	ld.global.f32 	%f68, [%rd325];
	setp.eq.f32 	%p95, %f68, %f1;
	selp.u64 	%rd326, 1, 0, %p95;
	add.s64 	%rd327, %rd323, %rd326;
	add.s32 	%r204, %r197, 3584;
	mul.wide.u32 	%rd328, %r204, 4;
	add.s64 	%rd329, %rd1, %rd328;
	ld.global.f32 	%f69, [%rd329];
	setp.eq.f32 	%p96, %f69, %f1;
	selp.u64 	%rd330, 1, 0, %p96;
	add.s64 	%rd464, %rd327, %rd330;
	add.s32 	%r332, %r332, 4096;
$L__BB4_11:
	setp.eq.s32 	%p97, %r23, 0;
	@%p97 bra 	$L__BB4_17;
	and.b32  	%r26, %r10, 3;
	setp.lt.u32 	%p98, %r23, 4;
	@%p98 bra 	$L__BB4_14;
	add.s32 	%r205, %r332, %r341;
	mul.wide.u32 	%rd332, %r205, 4;
	add.s64 	%rd333, %rd1, %rd332;
	ld.global.f32 	%f70, [%rd333];
	setp.eq.f32 	%p99, %f70, %f1;
	selp.u64 	%rd334, 1, 0, %p99;
	add.s64 	%rd335, %rd464, %rd334;
	add.s32 	%r206, %r205, 512;
	mul.wide.u32 	%rd336, %r206, 4;
	add.s64 	%rd337, %rd1, %rd336;
	ld.global.f32 	%f71, [%rd337];
	setp.eq.f32 	%p100, %f71, %f1;
	selp.u64 	%rd338, 1, 0, %p100;
	add.s64 	%rd339, %rd335, %rd338;
	add.s32 	%r207, %r205, 1024;
	mul.wide.u32 	%rd340, %r207, 4;
	add.s64 	%rd341, %rd1, %rd340;
	ld.global.f32 	%f72, [%rd341];
	setp.eq.f32 	%p101, %f72, %f1;
	selp.u64 	%rd342, 1, 0, %p101;
	add.s64 	%rd343, %rd339, %rd342;
	add.s32 	%r208, %r205, 1536;
	mul.wide.u32 	%rd344, %r208, 4;
	add.s64 	%rd345, %rd1, %rd344;
	ld.global.f32 	%f73, [%rd345];
	setp.eq.f32 	%p102, %f73, %f1;
	selp.u64 	%rd346, 1, 0, %p102;
	add.s64 	%rd464, %rd343, %rd346;
	add.s32 	%r332, %r332, 2048;
$L__BB4_14:
	setp.eq.s32 	%p103, %r26, 0;
	@%p103 bra 	$L__BB4_17;
	add.s32 	%r336, %r332, %r341;
	neg.s32 	%r335, %r26;
$L__BB4_16:
	.pragma "nounroll";
	mul.wide.u32 	%rd347, %r336, 4;
	add.s64 	%rd348, %rd1, %rd347;
	ld.global.f32 	%f74, [%rd348];
	setp.eq.f32 	%p104, %f74, %f1;
	selp.u64 	%rd349, 1, 0, %p104;
	add.s64 	%rd464, %rd464, %rd349;
	add.s32 	%r336, %r336, 512;
	add.s32 	%r335, %r335, 1;
	setp.ne.s32 	%p105, %r335, 0;
	@%p105 bra 	$L__BB4_16;
$L__BB4_17:
	setp.lt.u32 	%p106, %r6, 512;
	@%p106 bra 	$L__BB4_22;
	// begin inline asm
	mov.u32 %r272, %laneid;
	// end inline asm
	mov.b64 	{%r274, %r279}, %rd464;
	mov.b32 	%r280, 1;
	mov.b32 	%r321, 31;
	mov.b32 	%r322, -1;
	// begin inline asm
	shfl.sync.down.b32 %r273, %r274, %r280, %r321, %r322;
	// end inline asm
	// begin inline asm
	shfl.sync.down.b32 %r278, %r279, %r280, %r321, %r322;
	// end inline asm
	mov.b64 	%rd408, {%r273, %r278};
	setp.gt.s32 	%p130, %r272, 30;
	selp.b64 	%rd409, 0, %rd408, %p130;
	add.s64 	%rd410, %rd409, %rd464;
	mov.b64 	{%r284, %r289}, %rd410;
	mov.b32 	%r290, 2;
	// begin inline asm
	shfl.sync.down.b32 %r283, %r284, %r290, %r321, %r322;
	// end inline asm
	// begin inline asm
	shfl.sync.down.b32 %r288, %r289, %r290, %r321, %r322;
	// end inline asm
	mov.b64 	%rd411, {%r283, %r288};
	setp.gt.s32 	%p131, %r272, 29;
	selp.b64 	%rd412, 0, %rd411, %p131;
	add.s64 	%rd413, %rd412, %rd410;
	mov.b64 	{%r294, %r299}, %rd413;
	mov.b32 	%r300, 4;
	// begin inline asm
	shfl.sync.down.b32 %r293, %r294, %r300, %r321, %r322;
	// end inline asm
	// begin inline asm
	shfl.sync.down.b32 %r298, %r299, %r300, %r321, %r322;
	// end inline asm
	mov.b64 	%rd414, {%r293, %r298};
	setp.gt.s32 	%p132, %r272, 27;
	selp.b64 	%rd415, 0, %rd414, %p132;
	add.s64 	%rd416, %rd415, %rd413;
	mov.b64 	{%r304, %r309}, %rd416;
	mov.b32 	%r310, 8;
	// begin inline asm
	shfl.sync.down.b32 %r303, %r304, %r310, %r321, %r322;
	// end inline asm
	// begin inline asm
	shfl.sync.down.b32 %r308, %r309, %r310, %r321, %r322;
	// end inline asm
	mov.b64 	%rd417, {%r303, %r308};
	setp.gt.s32 	%p133, %r272, 23;
	selp.b64 	%rd418, 0, %rd417, %p133;
	add.s64 	%rd419, %rd418, %rd416;
	mov.b64 	{%r314, %r319}, %rd419;
	mov.b32 	%r320, 16;
	// begin inline asm
	shfl.sync.down.b32 %r313, %r314, %r320, %r321, %r322;
	// end inline asm
	// begin inline asm
	shfl.sync.down.b32 %r318, %r319, %r320, %r321, %r322;
	// end inline asm
	mov.b64 	%rd420, {%r313, %r318};
	setp.gt.s32 	%p134, %r272, 15;
	selp.b64 	%rd421, 0, %rd420, %p134;
	add.s64 	%rd475, %rd421, %rd419;
	setp.ne.s32 	%p135, %r272, 0;
	@%p135 bra 	$L__BB4_20;
	shr.u32 	%r323, %r7, 2;
	and.b32  	%r324, %r323, 248;
	mov.u32 	%r325, _ZZN3cub18CUB_300001_SM_10006detail6reduce18DeviceReduceKernelINS2_10policy_hubIljN4cuda3std3__44plusIlEEE10Policy1000EN6thrust24THRUST_300001_SM_1000_NS18transform_iteratorINSD_6detail14equal_to_valueIfEENSF_15normal_iteratorINSD_10device_ptrIfEEEEllEEjS9_lNS7_10__identityEEEvT0_PT3_T1_NS0_13GridEvenShareISR_EET2_T4_E12temp_storage;
	add.s32 	%r326, %r325, %r324;
	st.shared.u64 	[%r326+16], %rd475;
$L__BB4_20:
	bar.sync 	0;
	setp.ne.s32 	%p136, %r7, 0;
	@%p136 bra 	$L__BB4_48;
	ld.shared.u64 	%rd422, [_ZZN3cub18CUB_300001_SM_10006detail6reduce18DeviceReduceKernelINS2_10policy_hubIljN4cuda3std3__44plusIlEEE10Policy1000EN6thrust24THRUST_300001_SM_1000_NS18transform_iteratorINSD_6detail14equal_to_valueIfEENSF_15normal_iteratorINSD_10device_ptrIfEEEEllEEjS9_lNS7_10__identityEEEvT0_PT3_T1_NS0_13GridEvenShareISR_EET2_T4_E12temp_storage+24];
	add.s64 	%rd423, %rd422, %rd475;
	ld.shared.u64 	%rd424, [_ZZN3cub18CUB_300001_SM_10006detail6reduce18DeviceReduceKernelINS2_10policy_hubIljN4cuda3std3__44plusIlEEE10Policy1000EN6thrust24THRUST_300001_SM_1000_NS18transform_iteratorINSD_6detail14equal_to_valueIfEENSF_15normal_iteratorINSD_10device_ptrIfEEEEllEEjS9_lNS7_10__identityEEEvT0_PT3_T1_NS0_13GridEvenShareISR_EET2_T4_E12temp_storage+32];
	add.s64 	%rd425, %rd423, %rd424;
	ld.shared.u64 	%rd426, [_ZZN3cub18CUB_300001_SM_10006detail6reduce18DeviceReduceKernelINS2_10policy_hubIljN4cuda3std3__44plusIlEEE10Policy1000EN6thrust24THRUST_300001_SM_1000_NS18transform_iteratorINSD_6detail14equal_to_valueIfEENSF_15normal_iteratorINSD_10device_ptrIfEEEEllEEjS9_lNS7_10__identityEEEvT0_PT3_T1_NS0_13GridEvenShareISR_EET2_T4_E12temp_storage+40];
	add.s64 	%rd427, %rd425, %rd426;
	ld.shared.u64 	%rd428, [_ZZN3cub18CUB_300001_SM_10006detail6reduce18DeviceReduceKernelINS2_10policy_hubIljN4cuda3std3__44plusIlEEE10Policy1000EN6thrust24THRUST_300001_SM_1000_NS18transform_iteratorINSD_6detail14equal_to_valueIfEENSF_15normal_iteratorINSD_10device_ptrIfEEEEllEEjS9_lNS7_10__identityEEEvT0_PT3_T1_NS0_13GridEvenShareISR_EET2_T4_E12temp_storage+48];
	add.s64 	%rd429, %rd427, %rd428;
	ld.shared.u64 	%rd430, [_ZZN3cub18CUB_300001_SM_10006detail6reduce18DeviceReduceKernelINS2_10policy_hubIljN4cuda3std3__44plusIlEEE10Policy1000EN6thrust24THRUST_300001_SM_1000_NS18transform_iteratorINSD_6detail14equal_to_valueIfEENSF_15normal_iteratorINSD_10device_ptrIfEEEEllEEjS9_lNS7_10__identityEEEvT0_PT3_T1_NS0_13GridEvenShareISR_EET2_T4_E12temp_storage+56];
	add.s64 	%rd431, %rd429, %rd430;
	ld.shared.u64 	%rd432, [_ZZN3cub18CUB_300001_SM_10006detail6reduce18DeviceReduceKernelINS2_10policy_hubIljN4cuda3std3__44plusIlEEE10Policy1000EN6thrust24THRUST_300001_SM_1000_NS18transform_iteratorINSD_6detail14equal_to_valueIfEENSF_15normal_iteratorINSD_10device_ptrIfEEEEllEEjS9_lNS7_10__identityEEEvT0_PT3_T1_NS0_13GridEvenShareISR_EET2_T4_E12temp_storage+64];
	add.s64 	%rd433, %rd431, %rd432;
	ld.shared.u64 	%rd434, [_ZZN3cub18CUB_300001_SM_10006detail6reduce18DeviceReduceKernelINS2_10policy_hubIljN4cuda3std3__44plusIlEEE10Policy1000EN6thrust24THRUST_300001_SM_1000_NS18transform_iteratorINSD_6detail14equal_to_valueIfEENSF_15normal_iteratorINSD_10device_ptrIfEEEEllEEjS9_lNS7_10__identityEEEvT0_PT3_T1_NS0_13GridEvenShareISR_EET2_T4_E12temp_storage+72];
	add.s64 	%rd435, %rd433, %rd434;
	ld.shared.u64 	%rd436, [_ZZN3cub18CUB_300001_SM_10006detail6reduce18DeviceReduceKernelINS2_10policy_hubIljN4cuda3std3__44plusIlEEE10Policy1000EN6thrust24THRUST_300001_SM_1000_NS18transform_iteratorINSD_6detail14equal_to_valueIfEENSF_15normal_iteratorINSD_10device_ptrIfEEEEllEEjS9_lNS7_10__identityEEEvT0_PT3_T1_NS0_13GridEvenShareISR_EET2_T4_E12temp_storage+80];
	add.s64 	%rd437, %rd435, %rd436;
	ld.shared.u64 	%rd438, [_ZZN3cub18CUB_300001_SM_10006detail6reduce18DeviceReduceKernelINS2_10policy_hubIljN4cuda3std3__44plusIlEEE10Policy1000EN6thrust24THRUST_300001_SM_1000_NS18transform_iteratorINSD_6detail14equal_to_valueIfEENSF_15normal_iteratorINSD_10device_ptrIfEEEEllEEjS9_lNS7_10__identityEEEvT0_PT3_T1_NS0_13GridEvenShareISR_EET2_T4_E12temp_storage+88];
	add.s64 	%rd439, %rd437, %rd438;
	ld.shared.u64 	%rd440, [_ZZN3cub18CUB_300001_SM_10006detail6reduce18DeviceReduceKernelINS2_10policy_hubIljN4cuda3std3__44plusIlEEE10Policy1000EN6thrust24THRUST_300001_SM_1000_NS18transform_iteratorINSD_6detail14equal_to_valueIfEENSF_15normal_iteratorINSD_10device_ptrIfEEEEllEEjS9_lNS7_10__identityEEEvT0_PT3_T1_NS0_13GridEvenShareISR_EET2_T4_E12temp_storage+96];
	add.s64 	%rd441, %rd439, %rd440;
	ld.shared.u64 	%rd442, [_ZZN3cub18CUB_300001_SM_10006detail6reduce18DeviceReduceKernelINS2_10policy_hubIljN4cuda3std3__44plusIlEEE10Policy1000EN6thrust24THRUST_300001_SM_1000_NS18transform_iteratorINSD_6detail14equal_to_valueIfEENSF_15normal_iteratorINSD_10device_ptrIfEEEEllEEjS9_lNS7_10__identityEEEvT0_PT3_T1_NS0_13GridEvenShareISR_EET2_T4_E12temp_storage+104];
	add.s64 	%rd443, %rd441, %rd442;
	ld.shared.u64 	%rd444, [_ZZN3cub18CUB_300001_SM_10006detail6reduce18DeviceReduceKernelINS2_10policy_hubIljN4cuda3std3__44plusIlEEE10Policy1000EN6thrust24THRUST_300001_SM_1000_NS18transform_iteratorINSD_6detail14equal_to_valueIfEENSF_15normal_iteratorINSD_10device_ptrIfEEEEllEEjS9_lNS7_10__identityEEEvT0_PT3_T1_NS0_13GridEvenShareISR_EET2_T4_E12temp_storage+112];
	add.s64 	%rd445, %rd443, %rd444;
	ld.shared.u64 	%rd446, [_ZZN3cub18CUB_300001_SM_10006detail6reduce18DeviceReduceKernelINS2_10policy_hubIljN4cuda3std3__44plusIlEEE10Policy1000EN6thrust24THRUST_300001_SM_1000_NS18transform_iteratorINSD_6detail14equal_to_valueIfEENSF_15normal_iteratorINSD_10device_ptrIfEEEEllEEjS9_lNS7_10__identityEEEvT0_PT3_T1_NS0_13GridEvenShareISR_EET2_T4_E12temp_storage+120];
	add.s64 	%rd447, %rd445, %rd446;
	ld.shared.u64 	%rd448, [_ZZN3cub18CUB_300001_SM_10006detail6reduce18DeviceReduceKernelINS2_10policy_hubIljN4cuda3std3__44plusIlEEE10Policy1000EN6thrust24THRUST_300001_SM_1000_NS18transform_iteratorINSD_6detail14equal_to_valueIfEENSF_15normal_iteratorINSD_10device_ptrIfEEEEllEEjS9_lNS7_10__identityEEEvT0_PT3_T1_NS0_13GridEvenShareISR_EET2_T4_E12temp_storage+128];
	add.s64 	%rd449, %rd447, %rd448;
	ld.shared.u64 	%rd450, [_ZZN3cub18CUB_300001_SM_10006detail6reduce18DeviceReduceKernelINS2_10policy_hubIljN4cuda3std3__44plusIlEEE10Policy1000EN6thrust24THRUST_300001_SM_1000_NS18transform_iteratorINSD_6detail14equal_to_valueIfEENSF_15normal_iteratorINSD_10device_ptrIfEEEEllEEjS9_lNS7_10__identityEEEvT0_PT3_T1_NS0_13GridEvenShareISR_EET2_T4_E12temp_storage+136];
	add.s64 	%rd475, %rd449, %rd450;
	bra.uni 	$L__BB4_48;
$L__BB4_22:
	// begin inline asm
	mov.u32 %r209, %laneid;
	// end inline asm
	and.b32  	%r260, %r7, 992;
	add.s32 	%r261, %r260, 32;
	setp.gt.u32 	%p107, %r261, %r6;
	not.b32 	%r262, %r260;
	add.s32 	%r263, %r6, %r262;
	selp.b32 	%r258, %r263, 31, %p107;
	mov.b64 	{%r211, %r216}, %rd464;
	mov.b32 	%r217, 1;
	mov.b32 	%r259, -1;
	// begin inline asm
	shfl.sync.down.b32 %r210, %r211, %r217, %r258, %r259;
	// end inline asm
	// begin inline asm
	shfl.sync.down.b32 %r215, %r216, %r217, %r258, %r259;
	// end inline asm
	mov.b64 	%rd350, {%r210, %r215};
	setp.lt.s32 	%p108, %r209, %r258;
	selp.b64 	%rd351, %rd350, 0, %p108;
	add.s64 	%rd352, %rd351, %rd464;
	mov.b64 	{%r221, %r226}, %rd352;
	mov.b32 	%r227, 2;
	// begin inline asm
	shfl.sync.down.b32 %r220, %r221, %r227, %r258, %r259;
	// end inline asm
	// begin inline asm
	shfl.sync.down.b32 %r225, %r226, %r227, %r258, %r259;
	// end inline asm
	mov.b64 	%rd353, {%r220, %r225};
	add.s32 	%r264, %r209, 2;
	setp.gt.s32 	%p109, %r264, %r258;
	selp.b64 	%rd354, 0, %rd353, %p109;
	add.s64 	%rd355, %rd354, %rd352;
	mov.b64 	{%r231, %r236}, %rd355;
	mov.b32 	%r237, 4;
	// begin inline asm
	shfl.sync.down.b32 %r230, %r231, %r237, %r258, %r259;
	// end inline asm
	// begin inline asm
	shfl.sync.down.b32 %r235, %r236, %r237, %r258, %r259;
	// end inline asm
	mov.b64 	%rd356, {%r230, %r235};
	add.s32 	%r265, %r209, 4;
	setp.gt.s32 	%p110, %r265, %r258;
	selp.b64 	%rd357, 0, %rd356, %p110;
	add.s64 	%rd358, %rd357, %rd355;
	mov.b64 	{%r241, %r246}, %rd358;
	mov.b32 	%r247, 8;
	// begin inline asm
	shfl.sync.down.b32 %r240, %r241, %r247, %r258, %r259;
	// end inline asm
	// begin inline asm
	shfl.sync.down.b32 %r245, %r246, %r247, %r258, %r259;
	// end inline asm
	mov.b64 	%rd359, {%r240, %r245};
	add.s32 	%r266, %r209, 8;
	setp.gt.s32 	%p111, %r266, %r258;
	selp.b64 	%rd360, 0, %rd359, %p111;
	add.s64 	%rd361, %rd360, %rd358;
	mov.b64 	{%r251, %r256}, %rd361;
	mov.b32 	%r257, 16;
	// begin inline asm
	shfl.sync.down.b32 %r250, %r251, %r257, %r258, %r259;
	// end inline asm
	// begin inline asm
	shfl.sync.down.b32 %r255, %r256, %r257, %r258, %r259;
	// end inline asm
	mov.b64 	%rd362, {%r250, %r255};
	add.s32 	%r267, %r209, 16;
	setp.gt.s32 	%p112, %r267, %r258;
	selp.b64 	%rd363, 0, %rd362, %p112;
	add.s64 	%rd475, %rd363, %rd361;
	setp.ne.s32 	%p113, %r209, 0;
	@%p113 bra 	$L__BB4_24;
	shr.u32 	%r268, %r7, 2;
	and.b32  	%r269, %r268, 248;
	mov.u32 	%r270, _ZZN3cub18CUB_300001_SM_10006detail6reduce18DeviceReduceKernelINS2_10policy_hubIljN4cuda3std3__44plusIlEEE10Policy1000EN6thrust24THRUST_300001_SM_1000_NS18transform_iteratorINSD_6detail14equal_to_valueIfEENSF_15normal_iteratorINSD_10device_ptrIfEEEEllEEjS9_lNS7_10__identityEEEvT0_PT3_T1_NS0_13GridEvenShareISR_EET2_T4_E12temp_storage;
	add.s32 	%r271, %r270, %r269;
	st.shared.u64 	[%r271+16], %rd475;
$L__BB4_24:
	bar.sync 	0;
	setp.ne.s32 	%p114, %r7, 0;
	@%p114 bra 	$L__BB4_48;
	setp.gt.u32 	%p115, %r6, 32;
	ld.shared.u64 	%rd364, [_ZZN3cub18CUB_300001_SM_10006detail6reduce18DeviceReduceKernelINS2_10policy_hubIljN4cuda3std3__44plusIlEEE10Policy1000EN6thrust24THRUST_300001_SM_1000_NS18transform_iteratorINSD_6detail14equal_to_valueIfEENSF_15normal_iteratorINSD_10device_ptrIfEEEEllEEjS9_lNS7_10__identityEEEvT0_PT3_T1_NS0_13GridEvenShareISR_EET2_T4_E12temp_storage+24];
	selp.b64 	%rd365, %rd364, 0, %p115;
	add.s64 	%rd366, %rd365, %rd475;
	setp.gt.u32 	%p116, %r6, 64;
	ld.shared.u64 	%rd367, [_ZZN3cub18CUB_300001_SM_10006detail6reduce18DeviceReduceKernelINS2_10policy_hubIljN4cuda3std3__44plusIlEEE10Policy1000EN6thrust24THRUST_300001_SM_1000_NS18transform_iteratorINSD_6detail14equal_to_valueIfEENSF_15normal_iteratorINSD_10device_ptrIfEEEEllEEjS9_lNS7_10__identityEEEvT0_PT3_T1_NS0_13GridEvenShareISR_EET2_T4_E12temp_storage+32];
	selp.b64 	%rd368, %rd367, 0, %p116;
	add.s64 	%rd369, %rd366, %rd368;
	setp.gt.u32 	%p117, %r6, 96;
	ld.shared.u64 	%rd370, [_ZZN3cub18CUB_300001_SM_10006detail6reduce18DeviceReduceKernelINS2_10policy_hubIljN4cuda3std3__44plusIlEEE10Policy1000EN6thrust24THRUST_300001_SM_1000_NS18transform_iteratorINSD_6detail14equal_to_valueIfEENSF_15normal_iteratorINSD_10device_ptrIfEEEEllEEjS9_lNS7_10__identityEEEvT0_PT3_T1_NS0_13GridEvenShareISR_EET2_T4_E12temp_storage+40];
	selp.b64 	%rd371, %rd370, 0, %p117;
	add.s64 	%rd372, %rd369, %rd371;
	setp.gt.u32 	%p118, %r6, 128;
	ld.shared.u64 	%rd373, [_ZZN3cub18CUB_300001_SM_10006detail6reduce18DeviceReduceKernelINS2_10policy_hubIljN4cuda3std3__44plusIlEEE10Policy1000EN6thrust24THRUST_300001_SM_1000_NS18transform_iteratorINSD_6detail14equal_to_valueIfEENSF_15normal_iteratorINSD_10device_ptrIfEEEEllEEjS9_lNS7_10__identityEEEvT0_PT3_T1_NS0_13GridEvenShareISR_EET2_T4_E12temp_storage+48];
	selp.b64 	%rd374, %rd373, 0, %p118;
	add.s64 	%rd375, %rd372, %rd374;
	setp.gt.u32 	%p119, %r6, 160;
	ld.shared.u64 	%rd376, [_ZZN3cub18CUB_300001_SM_10006detail6reduce18DeviceReduceKernelINS2_10policy_hubIljN4cuda3std3__44plusIlEEE10Policy1000EN6thrust24THRUST_300001_SM_1000_NS18transform_iteratorINSD_6detail14equal_to_valueIfEENSF_15normal_iteratorINSD_10device_ptrIfEEEEllEEjS9_lNS7_10__identityEEEvT0_PT3_T1_NS0_13GridEvenShareISR_EET2_T4_E12temp_storage+56];
	selp.b64 	%rd377, %rd376, 0, %p119;
	add.s64 	%rd378, %rd375, %rd377;
	setp.gt.u32 	%p120, %r6, 192;
	ld.shared.u64 	%rd379, [_ZZN3cub18CUB_300001_SM_10006detail6reduce18DeviceReduceKernelINS2_10policy_hubIljN4cuda3std3__44plusIlEEE10Policy1000EN6thrust24THRUST_300001_SM_1000_NS18transform_iteratorINSD_6detail14equal_to_valueIfEENSF_15normal_iteratorINSD_10device_ptrIfEEEEllEEjS9_lNS7_10__identityEEEvT0_PT3_T1_NS0_13GridEvenShareISR_EET2_T4_E12temp_storage+64];
	selp.b64 	%rd380, %rd379, 0, %p120;
	add.s64 	%rd381, %rd378, %rd380;
	setp.gt.u32 	%p121, %r6, 224;
	ld.shared.u64 	%rd382, [_ZZN3cub18CUB_300001_SM_10006detail6reduce18DeviceReduceKernelINS2_10policy_hubIljN4cuda3std3__44plusIlEEE10Policy1000EN6thrust24THRUST_300001_SM_1000_NS18transform_iteratorINSD_6detail14equal_to_valueIfEENSF_15normal_iteratorINSD_10device_ptrIfEEEEllEEjS9_lNS7_10__identityEEEvT0_PT3_T1_NS0_13GridEvenShareISR_EET2_T4_E12temp_storage+72];
	selp.b64 	%rd383, %rd382, 0, %p121;
	add.s64 	%rd384, %rd381, %rd383;
	setp.gt.u32 	%p122, %r6, 256;
	ld.shared.u64 	%rd385, [_ZZN3cub18CUB_300001_SM_10006detail6reduce18DeviceReduceKernelINS2_10policy_hubIljN4cuda3std3__44plusIlEEE10Policy1000EN6thrust24THRUST_300001_SM_1000_NS18transform_iteratorINSD_6detail14equal_to_valueIfEENSF_15normal_iteratorINSD_10device_ptrIfEEEEllEEjS9_lNS7_10__identityEEEvT0_PT3_T1_NS0_13GridEvenShareISR_EET2_T4_E12temp_storage+80];
	selp.b64 	%rd386, %rd385, 0, %p122;
	add.s64 	%rd387, %rd384, %rd386;
	setp.gt.u32 	%p123, %r6, 288;
	ld.shared.u64 	%rd388, [_ZZN3cub18CUB_300001_SM_10006detail6reduce18DeviceReduceKernelINS2_10policy_hubIljN4cuda3std3__44plusIlEEE10Policy1000EN6thrust24THRUST_300001_SM_1000_NS18transform_iteratorINSD_6detail14equal_to_valueIfEENSF_15normal_iteratorINSD_10device_ptrIfEEEEllEEjS9_lNS7_10__identityEEEvT0_PT3_T1_NS0_13GridEvenShareISR_EET2_T4_E12temp_storage+88];
	selp.b64 	%rd389, %rd388, 0, %p123;
	add.s64 	%rd390, %rd387, %rd389;
	setp.gt.u32 	%p124, %r6, 320;
	ld.shared.u64 	%rd391, [_ZZN3cub18CUB_300001_SM_10006detail6reduce18DeviceReduceKernelINS2_10policy_hubIljN4cuda3std3__44plusIlEEE10Policy1000EN6thrust24THRUST_300001_SM_1000_NS18transform_iteratorINSD_6detail14equal_to_valueIfEENSF_15normal_iteratorINSD_10device_ptrIfEEEEllEEjS9_lNS7_10__identityEEEvT0_PT3_T1_NS0_13GridEvenShareISR_EET2_T4_E12temp_storage+96];
	selp.b64 	%rd392, %rd391, 0, %p124;
	add.s64 	%rd393, %rd390, %rd392;
	setp.gt.u32 	%p125, %r6, 352;
	ld.shared.u64 	%rd394, [_ZZN3cub18CUB_300001_SM_10006detail6reduce18DeviceReduceKernelINS2_10policy_hubIljN4cuda3std3__44plusIlEEE10Policy1000EN6thrust24THRUST_300001_SM_1000_NS18transform_iteratorINSD_6detail14equal_to_valueIfEENSF_15normal_iteratorINSD_10device_ptrIfEEEEllEEjS9_lNS7_10__identityEEEvT0_PT3_T1_NS0_13GridEvenShareISR_EET2_T4_E12temp_storage+104];
	selp.b64 	%rd395, %rd394, 0, %p125;
	add.s64 	%rd396, %rd393, %rd395;
	setp.gt.u32 	%p126, %r6, 384;
	ld.shared.u64 	%rd397, [_ZZN3cub18CUB_300001_SM_10006detail6reduce18DeviceReduceKernelINS2_10policy_hubIljN4cuda3std3__44plusIlEEE10Policy1000EN6thrust24THRUST_300001_SM_1000_NS18transform_iteratorINSD_6detail14equal_to_valueIfEENSF_15normal_iteratorINSD_10device_ptrIfEEEEllEEjS9_lNS7_10__identityEEEvT0_PT3_T1_NS0_13GridEvenShareISR_EET2_T4_E12temp_storage+112];
	selp.b64 	%rd398, %rd397, 0, %p126;
	add.s64 	%rd399, %rd396, %rd398;
	setp.gt.u32 	%p127, %r6, 416;
	ld.shared.u64 	%rd400, [_ZZN3cub18CUB_300001_SM_10006detail6reduce18DeviceReduceKernelINS2_10policy_hubIljN4cuda3std3__44plusIlEEE10Policy1000EN6thrust24THRUST_300001_SM_1000_NS18transform_iteratorINSD_6detail14equal_to_valueIfEENSF_15normal_iteratorINSD_10device_ptrIfEEEEllEEjS9_lNS7_10__identityEEEvT0_PT3_T1_NS0_13GridEvenShareISR_EET2_T4_E12temp_storage+120];
	selp.b64 	%rd401, %rd400, 0, %p127;
	add.s64 	%rd402, %rd399, %rd401;
	setp.gt.u32 	%p128, %r6, 448;
	ld.shared.u64 	%rd403, [_ZZN3cub18CUB_300001_SM_10006detail6reduce18DeviceReduceKernelINS2_10policy_hubIljN4cuda3std3__44plusIlEEE10Policy1000EN6thrust24THRUST_300001_SM_1000_NS18transform_iteratorINSD_6detail14equal_to_valueIfEENSF_15normal_iteratorINSD_10device_ptrIfEEEEllEEjS9_lNS7_10__identityEEEvT0_PT3_T1_NS0_13GridEvenShareISR_EET2_T4_E12temp_storage+128];
	selp.b64 	%rd404, %rd403, 0, %p128;
	add.s64 	%rd405, %rd402, %rd404;
	setp.gt.u32 	%p129, %r6, 480;
	ld.shared.u64 	%rd406, [_ZZN3cub18CUB_300001_SM_10006detail6reduce18DeviceReduceKernelINS2_10policy_hubIljN4cuda3std3__44plusIlEEE10Policy1000EN6thrust24THRUST_300001_SM_1000_NS18transform_iteratorINSD_6detail14equal_to_valueIfEENSF_15normal_iteratorINSD_10device_ptrIfEEEEllEEjS9_lNS7_10__identityEEEvT0_PT3_T1_NS0_13GridEvenShareISR_EET2_T4_E12temp_storage+136];
	selp.b64 	%rd407, %rd406, 0, %p129;
	add.s64 	%rd475, %rd405, %rd407;
	bra.uni 	$L__BB4_48;
$L__BB4_26:
	mov.u32 	%r35, %tid.x;
	add.s32 	%r72, %r341, %r35;
	mul.wide.u32 	%rd42, %r72, 4;
	add.s64 	%rd43, %rd1, %rd42;
	ld.global.f32 	%f2, [%rd43];
	setp.eq.f32 	%p2, %f2, %f1;
	selp.u64 	%rd44, 1, 0, %p2;
	ld.global.f32 	%f3, [%rd43+2048];
	setp.eq.f32 	%p3, %f3, %f1;
	selp.u64 	%rd45, 1, 0, %p3;
	ld.global.f32 	%f4, [%rd43+4096];
	setp.eq.f32 	%p4, %f4, %f1;
	selp.u64 	%rd46, 1, 0, %p4;
	ld.global.f32 	%f5, [%rd43+6144];
	setp.eq.f32 	%p5, %f5, %f1;
	selp.u64 	%rd47, 1, 0, %p5;
	ld.global.f32 	%f6, [%rd43+8192];
	setp.eq.f32 	%p6, %f6, %f1;
	selp.u64 	%rd48, 1, 0, %p6;
	ld.global.f32 	%f7, [%rd43+10240];
	setp.eq.f32 	%p7, %f7, %f1;
	selp.u64 	%rd49, 1, 0, %p7;
	ld.global.f32 	%f8, [%rd43+12288];
	setp.eq.f32 	%p8, %f8, %f1;
	selp.u64 	%rd50, 1, 0, %p8;
	add.s64 	%rd51, %rd45, %rd44;
	add.s64 	%rd52, %rd51, %rd46;
	add.s64 	%rd53, %rd52, %rd47;
	add.s64 	%rd54, %rd53, %rd48;
	add.s64 	%rd55, %rd54, %rd49;
	add.s64 	%rd474, %rd55, %rd50;
	setp.lt.u32 	%p9, %r6, %r4;
	@%p9 bra 	$L__BB4_44;
	add.s32 	%r36, %r4, %r341;
	not.b32 	%r74, %r35;
	add.s32 	%r75, %r74, %r1;
	sub.s32 	%r76, %r75, %r4;
	sub.s32 	%r338, %r76, %r341;
	add.s32 	%r77, %r36, %r35;
	add.s32 	%r337, %r77, 4096;
	mov.b32 	%r340, 0;
	cvt.u64.u32 	%rd57, %r35;
	mov.u32 	%r339, %r36;
$L__BB4_28:
	add.s32 	%r341, %r341, %r4;
	add.s32 	%r78, %r1, -3584;
	setp.gt.u32 	%p10, %r341, %r78;
	@%p10 bra 	$L__BB4_30;
	cvt.u64.u32 	%rd56, %r341;
	add.s64 	%rd58, %rd57, %rd56;
	shl.b64 	%rd59, %rd58, 2;
	add.s64 	%rd60, %rd1, %rd59;
	ld.global.f32 	%f9, [%rd60];
	setp.eq.f32 	%p11, %f9, %f1;
	selp.u64 	%rd61, 1, 0, %p11;
	ld.global.f32 	%f10, [%rd60+2048];
	setp.eq.f32 	%p12, %f10, %f1;
	selp.u64 	%rd62, 1, 0, %p12;
	ld.global.f32 	%f11, [%rd60+4096];
	setp.eq.f32 	%p13, %f11, %f1;
	selp.u64 	%rd63, 1, 0, %p13;
	ld.global.f32 	%f12, [%rd60+6144];
	setp.eq.f32 	%p14, %f12, %f1;
	selp.u64 	%rd64, 1, 0, %p14;
	ld.global.f32 	%f13, [%rd60+8192];
	setp.eq.f32 	%p15, %f13, %f1;
	selp.u64 	%rd65, 1, 0, %p15;
	ld.global.f32 	%f14, [%rd60+10240];
	setp.eq.f32 	%p16, %f14, %f1;
	selp.u64 	%rd66, 1, 0, %p16;
	ld.global.f32 	%f15, [%rd60+12288];
	setp.eq.f32 	%p17, %f15, %f1;
	selp.u64 	%rd67, 1, 0, %p17;
	add.s64 	%rd68, %rd474, %rd61;
	add.s64 	%rd69, %rd68, %rd62;
	add.s64 	%rd70, %rd69, %rd63;
	add.s64 	%rd71, %rd70, %rd64;
	add.s64 	%rd72, %rd71, %rd65;
	add.s64 	%rd73, %rd72, %rd66;
	add.s64 	%rd474, %rd73, %rd67;
	sub.s32 	%r79, %r1, %r341;
	setp.lt.u32 	%p18, %r79, %r4;
	add.s32 	%r340, %r340, 1;
	add.s32 	%r339, %r339, %r4;
	sub.s32 	%r338, %r338, %r4;
	add.s32 	%r337, %r337, %r4;
	@%p18 bra 	$L__BB4_44;
	bra.uni 	$L__BB4_28;
$L__BB4_30:
	setp.le.u32 	%p19, %r1, %r341;
	sub.s32 	%r80, %r1, %r341;
	setp.ge.s32 	%p20, %r35, %r80;
	or.pred  	%p21, %p19, %p20;
	@%p21 bra 	$L__BB4_44;
	not.b32 	%r82, %r35;
	add.s32 	%r83, %r1, %r82;
	sub.s32 	%r84, %r83, %r36;
	mul.lo.s32 	%r85, %r2, %r340;
	mad.lo.s32 	%r86, %r85, -3584, %r84;
	shr.u32 	%r87, %r86, 9;
	add.s32 	%r49, %r87, 1;
	and.b32  	%r50, %r49, 15;
	setp.lt.u32 	%p22, %r86, 7680;
	mov.u32 	%r346, %r35;
	@%p22 bra 	$L__BB4_35;
	or.b32  	%r344, %r35, 4096;
	shr.u32 	%r88, %r338, 9;
	add.s32 	%r89, %r88, 1;
	and.b32  	%r90, %r89, 16777200;
	neg.s32 	%r342, %r90;
$L__BB4_33:
	.pragma "nounroll";
	add.s32 	%r91, %r337, -4096;
	mul.wide.u32 	%rd75, %r91, 4;
	add.s64 	%rd76, %rd1, %rd75;
	ld.global.f32 	%f16, [%rd76];
	setp.eq.f32 	%p23, %f16, %f1;
	selp.u64 	%rd77, 1, 0, %p23;
	add.s64 	%rd78, %rd474, %rd77;
	add.s32 	%r92, %r337, -3584;
	mul.wide.u32 	%rd79, %r92, 4;
	add.s64 	%rd80, %rd1, %rd79;
	ld.global.f32 	%f17, [%rd80];
	setp.eq.f32 	%p24, %f17, %f1;
	selp.u64 	%rd81, 1, 0, %p24;
	add.s64 	%rd82, %rd78, %rd81;
	add.s32 	%r93, %r337, -3072;
	mul.wide.u32 	%rd83, %r93, 4;
	add.s64 	%rd84, %rd1, %rd83;
	ld.global.f32 	%f18, [%rd84];
	setp.eq.f32 	%p25, %f18, %f1;
	selp.u64 	%rd85, 1, 0, %p25;
	add.s64 	%rd86, %rd82, %rd85;
	add.s32 	%r94, %r337, -2560;
	mul.wide.u32 	%rd87, %r94, 4;
	add.s64 	%rd88, %rd1, %rd87;
	ld.global.f32 	%f19, [%rd88];
	setp.eq.f32 	%p26, %f19, %f1;
	selp.u64 	%rd89, 1, 0, %p26;
	add.s64 	%rd90, %rd86, %rd89;
	add.s32 	%r95, %r337, -2048;
	mul.wide.u32 	%rd91, %r95, 4;
	add.s64 	%rd92, %rd1, %rd91;
	ld.global.f32 	%f20, [%rd92];
	setp.eq.f32 	%p27, %f20, %f1;
	selp.u64 	%rd93, 1, 0, %p27;
	add.s64 	%rd94, %rd90, %rd93;
	add.s32 	%r96, %r337, -1536;
	mul.wide.u32 	%rd95, %r96, 4;
	add.s64 	%rd96, %rd1, %rd95;
	ld.global.f32 	%f21, [%rd96];
	setp.eq.f32 	%p28, %f21, %f1;
	selp.u64 	%rd97, 1, 0, %p28;
	add.s64 	%rd98, %rd94, %rd97;
	add.s32 	%r97, %r337, -1024;
	mul.wide.u32 	%rd99, %r97, 4;
	add.s64 	%rd100, %rd1, %rd99;
	ld.global.f32 	%f22, [%rd100];
	setp.eq.f32 	%p29, %f22, %f1;
	selp.u64 	%rd101, 1, 0, %p29;
	add.s64 	%rd102, %rd98, %rd101;
	add.s32 	%r98, %r337, 3584;
	add.s32 	%r99, %r337, -512;
	mul.wide.u32 	%rd103, %r99, 4;
	add.s64 	%rd104, %rd1, %rd103;
	ld.global.f32 	%f23, [%rd104];
	setp.eq.f32 	%p30, %f23, %f1;
	selp.u64 	%rd105, 1, 0, %p30;
	add.s64 	%rd106, %rd102, %rd105;
	mul.wide.u32 	%rd107, %r337, 4;
	add.s64 	%rd108, %rd1, %rd107;
	ld.global.f32 	%f24, [%rd108];
	setp.eq.f32 	%p31, %f24, %f1;
	selp.u64 	%rd109, 1, 0, %p31;
	add.s64 	%rd110, %rd106, %rd109;
	add.s32 	%r100, %r337, 512;
	mul.wide.u32 	%rd111, %r100, 4;
	add.s64 	%rd112, %rd1, %rd111;
	ld.global.f32 	%f25, [%rd112];
	setp.eq.f32 	%p32, %f25, %f1;
	selp.u64 	%rd113, 1, 0, %p32;
	add.s64 	%rd114, %rd110, %rd113;
	add.s32 	%r101, %r337, 1024;
	mul.wide.u32 	%rd115, %r101, 4;
	add.s64 	%rd116, %rd1, %rd115;
	ld.global.f32 	%f26, [%rd116];
	setp.eq.f32 	%p33, %f26, %f1;
	selp.u64 	%rd117, 1, 0, %p33;
	add.s64 	%rd118, %rd114, %rd117;
	add.s32 	%r102, %r337, 1536;
	mul.wide.u32 	%rd119, %r102, 4;
	add.s64 	%rd120, %rd1, %rd119;
	ld.global.f32 	%f27, [%rd120];
	setp.eq.f32 	%p34, %f27, %f1;
	selp.u64 	%rd121, 1, 0, %p34;
	add.s64 	%rd122, %rd118, %rd121;
	add.s32 	%r103, %r337, 2048;
	mul.wide.u32 	%rd123, %r103, 4;
	add.s64 	%rd124, %rd1, %rd123;
	ld.global.f32 	%f28, [%rd124];
	setp.eq.f32 	%p35, %f28, %f1;
	selp.u64 	%rd125, 1, 0, %p35;
	add.s64 	%rd126, %rd122, %rd125;
	add.s32 	%r104, %r337, 2560;
	mul.wide.u32 	%rd127, %r104, 4;
	add.s64 	%rd128, %rd1, %rd127;
	ld.global.f32 	%f29, [%rd128];
	setp.eq.f32 	%p36, %f29, %f1;
	selp.u64 	%rd129, 1, 0, %p36;
	add.s64 	%rd130, %rd126, %rd129;
	add.s32 	%r105, %r337, 3072;
	mul.wide.u32 	%rd131, %r105, 4;
	add.s64 	%rd132, %rd1, %rd131;
	ld.global.f32 	%f30, [%rd132];
	setp.eq.f32 	%p37, %f30, %f1;
	selp.u64 	%rd133, 1, 0, %p37;
	add.s64 	%rd134, %rd130, %rd133;
	mul.wide.u32 	%rd135, %r98, 4;
	add.s64 	%rd136, %rd1, %rd135;
	ld.global.f32 	%f31, [%rd136];
	setp.eq.f32 	%p38, %f31, %f1;
	selp.u64 	%rd137, 1, 0, %p38;
	add.s64 	%rd474, %rd134, %rd137;
	add.s32 	%r344, %r344, 8192;
	add.s32 	%r337, %r337, 8192;
	add.s32 	%r342, %r342, 16;
	setp.ne.s32 	%p39, %r342, 0;
	@%p39 bra 	$L__BB4_33;
	add.s32 	%r346, %r344, -4096;
$L__BB4_35:
	setp.eq.s32 	%p40, %r50, 0;
	@%p40 bra 	$L__BB4_44;
	and.b32  	%r61, %r49, 7;
	setp.lt.u32 	%p41, %r50, 8;
	@%p41 bra 	$L__BB4_38;
	add.s32 	%r106, %r346, %r341;
	mul.wide.u32 	%rd139, %r106, 4;
	add.s64 	%rd140, %rd1, %rd139;
	ld.global.f32 	%f32, [%rd140];
	setp.eq.f32 	%p42, %f32, %f1;
	selp.u64 	%rd141, 1, 0, %p42;
	add.s64 	%rd142, %rd474, %rd141;
	add.s32 	%r107, %r106, 512;
	mul.wide.u32 	%rd143, %r107, 4;
	add.s64 	%rd144, %rd1, %rd143;
	ld.global.f32 	%f33, [%rd144];
	setp.eq.f32 	%p43, %f33, %f1;
	selp.u64 	%rd145, 1, 0, %p43;
	add.s64 	%rd146, %rd142, %rd145;
	add.s32 	%r108, %r106, 1024;
	mul.wide.u32 	%rd147, %r108, 4;
	add.s64 	%rd148, %rd1, %rd147;
	ld.global.f32 	%f34, [%rd148];
	setp.eq.f32 	%p44, %f34, %f1;
	selp.u64 	%rd149, 1, 0, %p44;
	add.s64 	%rd150, %rd146, %rd149;
	add.s32 	%r109, %r106, 1536;
	mul.wide.u32 	%rd151, %r109, 4;
	add.s64 	%rd152, %rd1, %rd151;
	ld.global.f32 	%f35, [%rd152];
	setp.eq.f32 	%p45, %f35, %f1;
	selp.u64 	%rd153, 1, 0, %p45;
	add.s64 	%rd154, %rd150, %rd153;
	add.s32 	%r110, %r106, 2048;
	mul.wide.u32 	%rd155, %r110, 4;
	add.s64 	%rd156, %rd1, %rd155;
	ld.global.f32 	%f36, [%rd156];
	setp.eq.f32 	%p46, %f36, %f1;
	selp.u64 	%rd157, 1, 0, %p46;
	add.s64 	%rd158, %rd154, %rd157;
	add.s32 	%r111, %r106, 2560;
	mul.wide.u32 	%rd159, %r111, 4;
	add.s64 	%rd160, %rd1, %rd159;
	ld.global.f32 	%f37, [%rd160];
	setp.eq.f32 	%p47, %f37, %f1;
	selp.u64 	%rd161, 1, 0, %p47;
	add.s64 	%rd162, %rd158, %rd161;
	add.s32 	%r112, %r106, 3072;
	mul.wide.u32 	%rd163, %r112, 4;
	add.s64 	%rd164, %rd1, %rd163;
	ld.global.f32 	%f38, [%rd164];
	setp.eq.f32 	%p48, %f38, %f1;
	selp.u64 	%rd165, 1, 0, %p48;
	add.s64 	%rd166, %rd162, %rd165;
	add.s32 	%r113, %r106, 3584;
	mul.wide.u32 	%rd167, %r113, 4;
	add.s64 	%rd168, %rd1, %rd167;
	ld.global.f32 	%f39, [%rd168];
	setp.eq.f32 	%p49, %f39, %f1;
	selp.u64 	%rd169, 1, 0, %p49;
	add.s64 	%rd474, %rd166, %rd169;
	add.s32 	%r346, %r346, 4096;
$L__BB4_38:
	setp.eq.s32 	%p50, %r61, 0;
	@%p50 bra 	$L__BB4_44;
	setp.lt.u32 	%p51, %r61, 4;
	@%p51 bra 	$L__BB4_41;
	add.s32 	%r114, %r346, %r341;
	mul.wide.u32 	%rd171, %r114, 4;
	add.s64 	%rd172, %rd1, %rd171;
	ld.global.f32 	%f40, [%rd172];
	setp.eq.f32 	%p52, %f40, %f1;
	selp.u64 	%rd173, 1, 0, %p52;
	add.s64 	%rd174, %rd474, %rd173;
	add.s32 	%r115, %r114, 512;
	mul.wide.u32 	%rd175, %r115, 4;
	add.s64 	%rd176, %rd1, %rd175;
	ld.global.f32 	%f41, [%rd176];
	setp.eq.f32 	%p53, %f41, %f1;
	selp.u64 	%rd177, 1, 0, %p53;
	add.s64 	%rd178, %rd174, %rd177;
	add.s32 	%r116, %r114, 1024;
	mul.wide.u32 	%rd179, %r116, 4;
	add.s64 	%rd180, %rd1, %rd179;
	ld.global.f32 	%f42, [%rd180];
	setp.eq.f32 	%p54, %f42, %f1;
	selp.u64 	%rd181, 1, 0, %p54;
	add.s64 	%rd182, %rd178, %rd181;
	add.s32 	%r117, %r114, 1536;
	mul.wide.u32 	%rd183, %r117, 4;
	add.s64 	%rd184, %rd1, %rd183;
	ld.global.f32 	%f43, [%rd184];
	setp.eq.f32 	%p55, %f43, %f1;
	selp.u64 	%rd185, 1, 0, %p55;
	add.s64 	%rd474, %rd182, %rd185;
	add.s32 	%r346, %r346, 2048;
$L__BB4_41:
	and.b32  	%r118, %r49, 3;
	setp.eq.s32 	%p56, %r118, 0;
	@%p56 bra 	$L__BB4_44;
	add.s32 	%r349, %r346, %r339;
	cvt.u16.u32 	%rs1, %r338;
	shr.u16 	%rs2, %rs1, 9;
	add.s16 	%rs3, %rs2, 1;
	cvt.u32.u16 	%r119, %rs3;
	and.b32  	%r120, %r119, 3;
	neg.s32 	%r348, %r120;
$L__BB4_43:
	.pragma "nounroll";
	mul.wide.u32 	%rd186, %r349, 4;
	add.s64 	%rd187, %rd1, %rd186;
	ld.global.f32 	%f44, [%rd187];
	setp.eq.f32 	%p57, %f44, %f1;
	selp.u64 	%rd188, 1, 0, %p57;
	add.s64 	%rd474, %rd474, %rd188;
	add.s32 	%r349, %r349, 512;
	add.s32 	%r348, %r348, 1;
	setp.ne.s32 	%p58, %r348, 0;
	@%p58 bra 	$L__BB4_43;
$L__BB4_44:
	// begin inline asm
	mov.u32 %r121, %laneid;
	// end inline asm
	mov.b64 	{%r123, %r128}, %rd474;
	mov.b32 	%r129, 1;
	mov.b32 	%r170, 31;
	mov.b32 	%r171, -1;
	// begin inline asm
	shfl.sync.down.b32 %r122, %r123, %r129, %r170, %r171;
	// end inline asm
	// begin inline asm
	shfl.sync.down.b32 %r127, %r128, %r129, %r170, %r171;
	// end inline asm
	mov.b64 	%rd189, {%r122, %r127};
	setp.gt.s32 	%p59, %r121, 30;
	selp.b64 	%rd190, 0, %rd189, %p59;
	add.s64 	%rd191, %rd190, %rd474;
	mov.b64 	{%r133, %r138}, %rd191;
	mov.b32 	%r139, 2;
	// begin inline asm
	shfl.sync.down.b32 %r132, %r133, %r139, %r170, %r171;
	// end inline asm
	// begin inline asm
	shfl.sync.down.b32 %r137, %r138, %r139, %r170, %r171;
	// end inline asm
	mov.b64 	%rd192, {%r132, %r137};
	setp.gt.s32 	%p60, %r121, 29;
	selp.b64 	%rd193, 0, %rd192, %p60;
	add.s64 	%rd194, %rd193, %rd191;
	mov.b64 	{%r143, %r148}, %rd194;
	mov.b32 	%r149, 4;
	// begin inline asm
	shfl.sync.down.b32 %r142, %r143, %r149, %r170, %r171;
	// end inline asm
	// begin inline asm
	shfl.sync.down.b32 %r147, %r148, %r149, %r170, %r171;
	// end inline asm
	mov.b64 	%rd195, {%r142, %r147};
	setp.gt.s32 	%p61, %r121, 27;
	selp.b64 	%rd196, 0, %rd195, %p61;
	add.s64 	%rd197, %rd196, %rd194;
	mov.b64 	{%r153, %r158}, %rd197;
	mov.b32 	%r159, 8;
	// begin inline asm
	shfl.sync.down.b32 %r152, %r153, %r159, %r170, %r171;
	// end inline asm
	// begin inline asm
	shfl.sync.down.b32 %r157, %r158, %r159, %r170, %r171;
	// end inline asm
	mov.b64 	%rd198, {%r152, %r157};
	setp.gt.s32 	%p62, %r121, 23;
	selp.b64 	%rd199, 0, %rd198, %p62;
	add.s64 	%rd200, %rd199, %rd197;
	mov.b64 	{%r163, %r168}, %rd200;
	mov.b32 	%r169, 16;
	// begin inline asm
	shfl.sync.down.b32 %r162, %r163, %r169, %r170, %r171;
	// end inline asm
	// begin inline asm
	shfl.sync.down.b32 %r167, %r168, %r169, %r170, %r171;
	// end inline asm
	mov.b64 	%rd201, {%r162, %r167};
	setp.gt.s32 	%p63, %r121, 15;
	selp.b64 	%rd202, 0, %rd201, %p63;
	add.s64 	%rd475, %rd202, %rd200;
	setp.ne.s32 	%p64, %r121, 0;
	@%p64 bra 	$L__BB4_46;
	shr.u32 	%r172, %r35, 2;
	and.b32  	%r173, %r172, 248;
	mov.u32 	%r174, _ZZN3cub18CUB_300001_SM_10006detail6reduce18DeviceReduceKernelINS2_10policy_hubIljN4cuda3std3__44plusIlEEE10Policy1000EN6thrust24THRUST_300001_SM_1000_NS18transform_iteratorINSD_6detail14equal_to_valueIfEENSF_15normal_iteratorINSD_10device_ptrIfEEEEllEEjS9_lNS7_10__identityEEEvT0_PT3_T1_NS0_13GridEvenShareISR_EET2_T4_E12temp_storage;
	add.s32 	%r175, %r174, %r173;
	st.shared.u64 	[%r175+16], %rd475;
$L__BB4_46:
	bar.sync 	0;
	setp.ne.s32 	%p65, %r35, 0;
	@%p65 bra 	$L__BB4_48;
	ld.shared.u64 	%rd203, [_ZZN3cub18CUB_300001_SM_10006detail6reduce18DeviceReduceKernelINS2_10policy_hubIljN4cuda3std3__44plusIlEEE10Policy1000EN6thrust24THRUST_300001_SM_1000_NS18transform_iteratorINSD_6detail14equal_to_valueIfEENSF_15normal_iteratorINSD_10device_ptrIfEEEEllEEjS9_lNS7_10__identityEEEvT0_PT3_T1_NS0_13GridEvenShareISR_EET2_T4_E12temp_storage+24];
	add.s64 	%rd204, %rd203, %rd475;
	ld.shared.u64 	%rd205, [_ZZN3cub18CUB_300001_SM_10006detail6reduce18DeviceReduceKernelINS2_10policy_hubIljN4cuda3std3__44plusIlEEE10Policy1000EN6thrust24THRUST_300001_SM_1000_NS18transform_iteratorINSD_6detail14equal_to_valueIfEENSF_15normal_iteratorINSD_10device_ptrIfEEEEllEEjS9_lNS7_10__identityEEEvT0_PT3_T1_NS0_13GridEvenShareISR_EET2_T4_E12temp_storage+32];
	add.s64 	%rd206, %rd204, %rd205;
	ld.shared.u64 	%rd207, [_ZZN3cub18CUB_300001_SM_10006detail6reduce18DeviceReduceKernelINS2_10policy_hubIljN4cuda3std3__44plusIlEEE10Policy1000EN6thrust24THRUST_300001_SM_1000_NS18transform_iteratorINSD_6detail14equal_to_valueIfEENSF_15normal_iteratorINSD_10device_ptrIfEEEEllEEjS9_lNS7_10__identityEEEvT0_PT3_T1_NS0_13GridEvenShareISR_EET2_T4_E12temp_storage+40];
	add.s64 	%rd208, %rd206, %rd207;
	ld.shared.u64 	%rd209, [_ZZN3cub18CUB_300001_SM_10006detail6reduce18DeviceReduceKernelINS2_10policy_hubIljN4cuda3std3__44plusIlEEE10Policy1000EN6thrust24THRUST_300001_SM_1000_NS18transform_iteratorINSD_6detail14equal_to_valueIfEENSF_15normal_iteratorINSD_10device_ptrIfEEEEllEEjS9_lNS7_10__identityEEEvT0_PT3_T1_NS0_13GridEvenShareISR_EET2_T4_E12temp_storage+48];
	add.s64 	%rd210, %rd208, %rd209;
	ld.shared.u64 	%rd211, [_ZZN3cub18CUB_300001_SM_10006detail6reduce18DeviceReduceKernelINS2_10policy_hubIljN4cuda3std3__44plusIlEEE10Policy1000EN6thrust24THRUST_300001_SM_1000_NS18transform_iteratorINSD_6detail14equal_to_valueIfEENSF_15normal_iteratorINSD_10device_ptrIfEEEEllEEjS9_lNS7_10__identityEEEvT0_PT3_T1_NS0_13GridEvenShareISR_EET2_T4_E12temp_storage+56];
	add.s64 	%rd212, %rd210, %rd211;
	ld.shared.u64 	%rd213, [_ZZN3cub18CUB_300001_SM_10006detail6reduce18DeviceReduceKernelINS2_10policy_hubIljN4cuda3std3__44plusIlEEE10Policy1000EN6thrust24THRUST_300001_SM_1000_NS18transform_iteratorINSD_6detail14equal_to_valueIfEENSF_15normal_iteratorINSD_10device_ptrIfEEEEllEEjS9_lNS7_10__identityEEEvT0_PT3_T1_NS0_13GridEvenShareISR_EET2_T4_E12temp_storage+64];
	add.s64 	%rd214, %rd212, %rd213;
	ld.shared.u64 	%rd215, [_ZZN3cub18CUB_300001_SM_10006detail6reduce18DeviceReduceKernelINS2_10policy_hubIljN4cuda3std3__44plusIlEEE10Policy1000EN6thrust24THRUST_300001_SM_1000_NS18transform_iteratorINSD_6detail14equal_to_valueIfEENSF_15normal_iteratorINSD_10device_ptrIfEEEEllEEjS9_lNS7_10__identityEEEvT0_PT3_T1_NS0_13GridEvenShareISR_EET2_T4_E12temp_storage+72];
	add.s64 	%rd216, %rd214, %rd215;
	ld.shared.u64 	%rd217, [_ZZN3cub18CUB_300001_SM_10006detail6reduce18DeviceReduceKernelINS2_10policy_hubIljN4cuda3std3__44plusIlEEE10Policy1000EN6thrust24THRUST_300001_SM_1000_NS18transform_iteratorINSD_6detail14equal_to_valueIfEENSF_15normal_iteratorINSD_10device_ptrIfEEEEllEEjS9_lNS7_10__identityEEEvT0_PT3_T1_NS0_13GridEvenShareISR_EET2_T4_E12temp_storage+80];
	add.s64 	%rd218, %rd216, %rd217;
	ld.shared.u64 	%rd219, [_ZZN3cub18CUB_300001_SM_10006detail6reduce18DeviceReduceKernelINS2_10policy_hubIljN4cuda3std3__44plusIlEEE10Policy1000EN6thrust24THRUST_300001_SM_1000_NS18transform_iteratorINSD_6detail14equal_to_valueIfEENSF_15normal_iteratorINSD_10device_ptrIfEEEEllEEjS9_lNS7_10__identityEEEvT0_PT3_T1_NS0_13GridEvenShareISR_EET2_T4_E12temp_storage+88];
	add.s64 	%rd220, %rd218, %rd219;
	ld.shared.u64 	%rd221, [_ZZN3cub18CUB_300001_SM_10006detail6reduce18DeviceReduceKernelINS2_10policy_hubIljN4cuda3std3__44plusIlEEE10Policy1000EN6thrust24THRUST_300001_SM_1000_NS18transform_iteratorINSD_6detail14equal_to_valueIfEENSF_15normal_iteratorINSD_10device_ptrIfEEEEllEEjS9_lNS7_10__identityEEEvT0_PT3_T1_NS0_13GridEvenShareISR_EET2_T4_E12temp_storage+96];
	add.s64 	%rd222, %rd220, %rd221;
	ld.shared.u64 	%rd223, [_ZZN3cub18CUB_300001_SM_10006detail6reduce18DeviceReduceKernelINS2_10policy_hubIljN4cuda3std3__44plusIlEEE10Policy1000EN6thrust24THRUST_300001_SM_1000_NS18transform_iteratorINSD_6detail14equal_to_valueIfEENSF_15normal_iteratorINSD_10device_ptrIfEEEEllEEjS9_lNS7_10__identityEEEvT0_PT3_T1_NS0_13GridEvenShareISR_EET2_T4_E12temp_storage+104];
	add.s64 	%rd224, %rd222, %rd223;
	ld.shared.u64 	%rd225, [_ZZN3cub18CUB_300001_SM_10006detail6reduce18DeviceReduceKernelINS2_10policy_hubIljN4cuda3std3__44plusIlEEE10Policy1000EN6thrust24THRUST_300001_SM_1000_NS18transform_iteratorINSD_6detail14equal_to_valueIfEENSF_15normal_iteratorINSD_10device_ptrIfEEEEllEEjS9_lNS7_10__identityEEEvT0_PT3_T1_NS0_13GridEvenShareISR_EET2_T4_E12temp_storage+112];
	add.s64 	%rd226, %rd224, %rd225;
	ld.shared.u64 	%rd227, [_ZZN3cub18CUB_300001_SM_10006detail6reduce18DeviceReduceKernelINS2_10policy_hubIljN4cuda3std3__44plusIlEEE10Policy1000EN6thrust24THRUST_300001_SM_1000_NS18transform_iteratorINSD_6detail14equal_to_valueIfEENSF_15normal_iteratorINSD_10device_ptrIfEEEEllEEjS9_lNS7_10__identityEEEvT0_PT3_T1_NS0_13GridEvenShareISR_EET2_T4_E12temp_storage+120];
	add.s64 	%rd228, %rd226, %rd227;
	ld.shared.u64 	%rd229, [_ZZN3cub18CUB_300001_SM_10006detail6reduce18DeviceReduceKernelINS2_10policy_hubIljN4cuda3std3__44plusIlEEE10Policy1000EN6thrust24THRUST_300001_SM_1000_NS18transform_iteratorINSD_6detail14equal_to_valueIfEENSF_15normal_iteratorINSD_10device_ptrIfEEEEllEEjS9_lNS7_10__identityEEEvT0_PT3_T1_NS0_13GridEvenShareISR_EET2_T4_E12temp_storage+128];
	add.s64 	%rd230, %rd228, %rd229;
	ld.shared.u64 	%rd231, [_ZZN3cub18CUB_300001_SM_10006detail6reduce18DeviceReduceKernelINS2_10policy_hubIljN4cuda3std3__44plusIlEEE10Policy1000EN6thrust24THRUST_300001_SM_1000_NS18transform_iteratorINSD_6detail14equal_to_valueIfEENSF_15normal_iteratorINSD_10device_ptrIfEEEEllEEjS9_lNS7_10__identityEEEvT0_PT3_T1_NS0_13GridEvenShareISR_EET2_T4_E12temp_storage+136];
	add.s64 	%rd475, %rd230, %rd231;
$L__BB4_48:
	mov.u32 	%r327, %tid.x;
	setp.ne.s32 	%p137, %r327, 0;
	@%p137 bra 	$L__BB4_50;
	ld.param.u64 	%rd454, [_ZN3cub18CUB_300001_SM_10006detail6reduce18DeviceReduceKernelINS2_10policy_hubIljN4cuda3std3__44plusIlEEE10Policy1000EN6thrust24THRUST_300001_SM_1000_NS18transform_iteratorINSD_6detail14equal_to_valueIfEENSF_15normal_iteratorINSD_10device_ptrIfEEEEllEEjS9_lNS7_10__identityEEEvT0_PT3_T1_NS0_13GridEvenShareISR_EET2_T4__param_1];
	cvta.to.global.u64 	%rd451, %rd454;
	mul.wide.u32 	%rd452, %r3, 8;
	add.s64 	%rd453, %rd451, %rd452;
	st.global.u64 	[%rd453], %rd475;
$L__BB4_50:
	ret;

}
	// .globl	_ZN3cub18CUB_300001_SM_10006detail6reduce28DeviceReduceSingleTileKernelINS2_10policy_hubIljN4cuda3std3__44plusIlEEE10Policy1000EPlSC_iS9_llNS7_10__identityEEEvT0_T1_T2_T3_T4_T6_
.visible .entry _ZN3cub18CUB_300001_SM_10006detail6reduce28DeviceReduceSingleTileKernelINS2_10policy_hubIljN4cuda3std3__44plusIlEEE10Policy1000EPlSC_iS9_llNS7_10__identityEEEvT0_T1_T2_T3_T4_T6_(
	.param .u64 .ptr .align 1 _ZN3cub18CUB_300001_SM_10006detail6reduce28DeviceReduceSingleTileKernelINS2_10policy_hubIljN4cuda3std3__44plusIlEEE10Policy1000EPlSC_iS9_llNS7_10__identityEEEvT0_T1_T2_T3_T4_T6__param_0,
	.param .u64 .ptr .align 1 _ZN3cub18CUB_300001_SM_10006detail6reduce28DeviceReduceSingleTileKernelINS2_10policy_hubIljN4cuda3std3__44plusIlEEE10Policy1000EPlSC_iS9_llNS7_10__identityEEEvT0_T1_T2_T3_T4_T6__param_1,
	.param .u32 _ZN3cub18CUB_300001_SM_10006detail6reduce28DeviceReduceSingleTileKernelINS2_10policy_hubIljN4cuda3std3__44plusIlEEE10Policy1000EPlSC_iS9_llNS7_10__identityEEEvT0_T1_T2_T3_T4_T6__param_2,
	.param .align 1 .b8 _ZN3cub18CUB_300001_SM_10006detail6reduce28DeviceReduceSingleTileKernelINS2_10policy_hubIljN4cuda3std3__44plusIlEEE10Policy1000EPlSC_iS9_llNS7_10__identityEEEvT0_T1_T2_T3_T4_T6__param_3[1],
	.param .u64 _ZN3cub18CUB_300001_SM_10006detail6reduce28DeviceReduceSingleTileKernelINS2_10policy_hubIljN4cuda3std3__44plusIlEEE10Policy1000EPlSC_iS9_llNS7_10__identityEEEvT0_T1_T2_T3_T4_T6__param_4,
	.param .align 1 .b8 _ZN3cub18CUB_300001_SM_10006detail6reduce28DeviceReduceSingleTileKernelINS2_10policy_hubIljN4cuda3std3__44plusIlEEE10Policy1000EPlSC_iS9_llNS7_10__identityEEEvT0_T1_T2_T3_T4_T6__param_5[1]
)
.maxntid 512
.minnctapersm 1
{
	.reg .pred 	%p<58>;
	.reg .b32 	%r<238>;
	.reg .b64 	%rd<281>;
	// demoted variable
	.shared .align 8 .b8 _ZZN3cub18CUB_300001_SM_10006detail6reduce28DeviceReduceSingleTileKernelINS2_10policy_hubIljN4cuda3std3__44plusIlEEE10Policy1000EPlSC_iS9_llNS7_10__identityEEEvT0_T1_T2_T3_T4_T6_E12temp_storage[152];
	ld.param.u64 	%rd35, [_ZN3cub18CUB_300001_SM_10006detail6reduce28DeviceReduceSingleTileKernelINS2_10policy_hubIljN4cuda3std3__44plusIlEEE10Policy1000EPlSC_iS9_llNS7_10__identityEEEvT0_T1_T2_T3_T4_T6__param_0];
	ld.param.u64 	%rd37, [_ZN3cub18CUB_300001_SM_10006detail6reduce28DeviceReduceSingleTileKernelINS2_10policy_hubIljN4cuda3std3__44plusIlEEE10Policy1000EPlSC_iS9_llNS7_10__identityEEEvT0_T1_T2_T3_T4_T6__param_1];
	ld.param.u32 	%r34, [_ZN3cub18CUB_300001_SM_10006detail6reduce28DeviceReduceSingleTileKernelINS2_10policy_hubIljN4cuda3std3__44plusIlEEE10Policy1000EPlSC_iS9_llNS7_10__identityEEEvT0_T1_T2_T3_T4_T6__param_2];
	ld.param.u64 	%rd36, [_ZN3cub18CUB_300001_SM_10006detail6reduce28DeviceReduceSingleTileKernelINS2_10policy_hubIljN4cuda3std3__44plusIlEEE10Policy1000EPlSC_iS9_llNS7_10__identityEEEvT0_T1_T2_T3_T4_T6__param_4];
	cvta.to.global.u64 	%rd1, %rd37;
	setp.ne.s32 	%p1, %r34, 0;
	@%p1 bra 	$L__BB5_3;
	mov.u32 	%r224, %tid.x;
	setp.ne.s32 	%p57, %r224, 0;
	@%p57 bra 	$L__BB5_39;
	st.global.u64 	[%rd1], %rd36;
	bra.uni 	$L__BB5_39;
$L__BB5_3:
	setp.gt.s32 	%p2, %r34, 3583;
	@%p2 bra 	$L__BB5_21;
	mov.u32 	%r1, %tid.x;
	setp.ge.s32 	%p19, %r1, %r34;
	mov.b64 	%rd271, 0;
	mov.u32 	%r228, %r1;
	@%p19 bra 	$L__BB5_6;
	mul.wide.u32 	%rd146, %r1, 8;
	add.s64 	%rd145, %rd35, %rd146;
	// begin inline asm
	ld.global.nc.u64 %rd271, [%rd145];
	// end inline asm
	add.s32 	%r228, %r1, 512;
$L__BB5_6:
	setp.ge.s32 	%p20, %r228, %r34;
	@%p20 bra 	$L__BB5_12;
	not.b32 	%r100, %r228;
	add.s32 	%r4, %r34, %r100;
	and.b32  	%r101, %r4, 1536;
	setp.eq.s32 	%p21, %r101, 1536;
	@%p21 bra 	$L__BB5_10;
	mul.wide.u32 	%rd148, %r228, 8;
	add.s64 	%rd266, %rd35, %rd148;
	shr.u32 	%r102, %r4, 9;
	add.s32 	%r103, %r102, 1;
	and.b32  	%r104, %r103, 3;
	neg.s32 	%r226, %r104;
$L__BB5_9:
	.pragma "nounroll";
	// begin inline asm
	ld.global.nc.u64 %rd149, [%rd266];
	// end inline asm
	add.s64 	%rd271, %rd149, %rd271;
	add.s32 	%r228, %r228, 512;
	add.s64 	%rd266, %rd266, 4096;
	add.s32 	%r226, %r226, 1;
	setp.ne.s32 	%p22, %r226, 0;
	@%p22 bra 	$L__BB5_9;
$L__BB5_10:
	setp.lt.u32 	%p23, %r4, 1536;
	@%p23 bra 	$L__BB5_12;
$L__BB5_11:
	mul.wide.s32 	%rd159, %r228, 8;
	add.s64 	%rd152, %rd35, %rd159;
	// begin inline asm
	ld.global.nc.u64 %rd151, [%rd152];
	// end inline asm
	add.s64 	%rd160, %rd151, %rd271;
	add.s64 	%rd154, %rd152, 4096;
	// begin inline asm
	ld.global.nc.u64 %rd153, [%rd154];
	// end inline asm
	add.s64 	%rd161, %rd153, %rd160;
	add.s64 	%rd156, %rd152, 8192;
	// begin inline asm
	ld.global.nc.u64 %rd155, [%rd156];
	// end inline asm
	add.s64 	%rd162, %rd155, %rd161;
	add.s64 	%rd158, %rd152, 12288;
	// begin inline asm
	ld.global.nc.u64 %rd157, [%rd158];
	// end inline asm
	add.s64 	%rd271, %rd157, %rd162;
	add.s32 	%r228, %r228, 2048;
	setp.lt.s32 	%p24, %r228, %r34;
	@%p24 bra 	$L__BB5_11;
$L__BB5_12:
	setp.lt.s32 	%p25, %r34, 512;
	@%p25 bra 	$L__BB5_17;
	// begin inline asm
	mov.u32 %r168, %laneid;
	// end inline asm
	mov.b64 	{%r170, %r175}, %rd271;
	mov.b32 	%r176, 1;
	mov.b32 	%r217, 31;
	mov.b32 	%r218, -1;
	// begin inline asm
	shfl.sync.down.b32 %r169, %r170, %r176, %r217, %r218;
	// end inline asm
	// begin inline asm
	shfl.sync.down.b32 %r174, %r175, %r176, %r217, %r218;
	// end inline asm
	mov.b64 	%rd221, {%r169, %r174};
	setp.gt.s32 	%p49, %r168, 30;
	selp.b64 	%rd222, 0, %rd221, %p49;
	add.s64 	%rd223, %rd222, %rd271;
	mov.b64 	{%r180, %r185}, %rd223;
	mov.b32 	%r186, 2;
	// begin inline asm
	shfl.sync.down.b32 %r179, %r180, %r186, %r217, %r218;
	// end inline asm
	// begin inline asm
	shfl.sync.down.b32 %r184, %r185, %r186, %r217, %r218;
	// end inline asm
	mov.b64 	%rd224, {%r179, %r184};
	setp.gt.s32 	%p50, %r168, 29;
	selp.b64 	%rd225, 0, %rd224, %p50;
	add.s64 	%rd226, %rd225, %rd223;
	mov.b64 	{%r190, %r195}, %rd226;
	mov.b32 	%r196, 4;
	// begin inline asm
	shfl.sync.down.b32 %r189, %r190, %r196, %r217, %r218;
	// end inline asm
	// begin inline asm
	shfl.sync.down.b32 %r194, %r195, %r196, %r217, %r218;
	// end inline asm
	mov.b64 	%rd227, {%r189, %r194};
	setp.gt.s32 	%p51, %r168, 27;
	selp.b64 	%rd228, 0, %rd227, %p51;
	add.s64 	%rd229, %rd228, %rd226;
	mov.b64 	{%r200, %r205}, %rd229;
	mov.b32 	%r206, 8;
	// begin inline asm
	shfl.sync.down.b32 %r199, %r200, %r206, %r217, %r218;
	// end inline asm
	// begin inline asm
	shfl.sync.down.b32 %r204, %r205, %r206, %r217, %r218;
	// end inline asm
	mov.b64 	%rd230, {%r199, %r204};
	setp.gt.s32 	%p52, %r168, 23;
	selp.b64 	%rd231, 0, %rd230, %p52;
	add.s64 	%rd232, %rd231, %rd229;
	mov.b64 	{%r210, %r215}, %rd232;
	mov.b32 	%r216, 16;
	// begin inline asm
	shfl.sync.down.b32 %r209, %r210, %r216, %r217, %r218;
	// end inline asm
	// begin inline asm
	shfl.sync.down.b32 %r214, %r215, %r216, %r217, %r218;
	// end inline asm
	mov.b64 	%rd233, {%r209, %r214};
	setp.gt.s32 	%p53, %r168, 15;
	selp.b64 	%rd234, 0, %rd233, %p53;
	add.s64 	%rd280, %rd234, %rd232;
	setp.ne.s32 	%p54, %r168, 0;
	@%p54 bra 	$L__BB5_15;
	shr.u32 	%r219, %r1, 2;
	and.b32  	%r220, %r219, 248;
	mov.u32 	%r221, _ZZN3cub18CUB_300001_SM_10006detail6reduce28DeviceReduceSingleTileKernelINS2_10policy_hubIljN4cuda3std3__44plusIlEEE10Policy1000EPlSC_iS9_llNS7_10__identityEEEvT0_T1_T2_T3_T4_T6_E12temp_storage;
	add.s32 	%r222, %r221, %r220;
	st.shared.u64 	[%r222+16], %rd280;
$L__BB5_15:
	bar.sync 	0;
	setp.ne.s32 	%p55, %r1, 0;
	@%p55 bra 	$L__BB5_37;
	ld.shared.u64 	%rd235, [_ZZN3cub18CUB_300001_SM_10006detail6reduce28DeviceReduceSingleTileKernelINS2_10policy_hubIljN4cuda3std3__44plusIlEEE10Policy1000EPlSC_iS9_llNS7_10__identityEEEvT0_T1_T2_T3_T4_T6_E12temp_storage+24];
	add.s64 	%rd236, %rd235, %rd280;
	ld.shared.u64 	%rd237, [_ZZN3cub18CUB_300001_SM_10006detail6reduce28DeviceReduceSingleTileKernelINS2_10policy_hubIljN4cuda3std3__44plusIlEEE10Policy1000EPlSC_iS9_llNS7_10__identityEEEvT0_T1_T2_T3_T4_T6_E12temp_storage+32];
	add.s64 	%rd238, %rd236, %rd237;
	ld.shared.u64 	%rd239, [_ZZN3cub18CUB_300001_SM_10006detail6reduce28DeviceReduceSingleTileKernelINS2_10policy_hubIljN4cuda3std3__44plusIlEEE10Policy1000EPlSC_iS9_llNS7_10__identityEEEvT0_T1_T2_T3_T4_T6_E12temp_storage+40];
	add.s64 	%rd240, %rd238, %rd239;
	ld.shared.u64 	%rd241, [_ZZN3cub18CUB_300001_SM_10006detail6reduce28DeviceReduceSingleTileKernelINS2_10policy_hubIljN4cuda3std3__44plusIlEEE10Policy1000EPlSC_iS9_llNS7_10__identityEEEvT0_T1_T2_T3_T4_T6_E12temp_storage+48];
	add.s64 	%rd242, %rd240, %rd241;
	ld.shared.u64 	%rd243, [_ZZN3cub18CUB_300001_SM_10006detail6reduce28DeviceReduceSingleTileKernelINS2_10policy_hubIljN4cuda3std3__44plusIlEEE10Policy1000EPlSC_iS9_llNS7_10__identityEEEvT0_T1_T2_T3_T4_T6_E12temp_storage+56];
	add.s64 	%rd244, %rd242, %rd243;
	ld.shared.u64 	%rd245, [_ZZN3cub18CUB_300001_SM_10006detail6reduce28DeviceReduceSingleTileKernelINS2_10policy_hubIljN4cuda3std3__44plusIlEEE10Policy1000EPlSC_iS9_llNS7_10__identityEEEvT0_T1_T2_T3_T4_T6_E12temp_storage+64];
	add.s64 	%rd246, %rd244, %rd245;
	ld.shared.u64 	%rd247, [_ZZN3cub18CUB_300001_SM_10006detail6reduce28DeviceReduceSingleTileKernelINS2_10policy_hubIljN4cuda3std3__44plusIlEEE10Policy1000EPlSC_iS9_llNS7_10__identityEEEvT0_T1_T2_T3_T4_T6_E12temp_storage+72];
	add.s64 	%rd248, %rd246, %rd247;
	ld.shared.u64 	%rd249, [_ZZN3cub18CUB_300001_SM_10006detail6reduce28DeviceReduceSingleTileKernelINS2_10policy_hubIljN4cuda3std3__44plusIlEEE10Policy1000EPlSC_iS9_llNS7_10__identityEEEvT0_T1_T2_T3_T4_T6_E12temp_storage+80];
	add.s64 	%rd250, %rd248, %rd249;
	ld.shared.u64 	%rd251, [_ZZN3cub18CUB_300001_SM_10006detail6reduce28DeviceReduceSingleTileKernelINS2_10policy_hubIljN4cuda3std3__44plusIlEEE10Policy1000EPlSC_iS9_llNS7_10__identityEEEvT0_T1_T2_T3_T4_T6_E12temp_storage+88];
	add.s64 	%rd252, %rd250, %rd251;
	ld.shared.u64 	%rd253, [_ZZN3cub18CUB_300001_SM_10006detail6reduce28DeviceReduceSingleTileKernelINS2_10policy_hubIljN4cuda3std3__44plusIlEEE10Policy1000EPlSC_iS9_llNS7_10__identityEEEvT0_T1_T2_T3_T4_T6_E12temp_storage+96];
	add.s64 	%rd254, %rd252, %rd253;
	ld.shared.u64 	%rd255, [_ZZN3cub18CUB_300001_SM_10006detail6reduce28DeviceReduceSingleTileKernelINS2_10policy_hubIljN4cuda3std3__44plusIlEEE10Policy1000EPlSC_iS9_llNS7_10__identityEEEvT0_T1_T2_T3_T4_T6_E12temp_storage+104];
	add.s64 	%rd256, %rd254, %rd255;
	ld.shared.u64 	%rd257, [_ZZN3cub18CUB_300001_SM_10006detail6reduce28DeviceReduceSingleTileKernelINS2_10policy_hubIljN4cuda3std3__44plusIlEEE10Policy1000EPlSC_iS9_llNS7_10__identityEEEvT0_T1_T2_T3_T4_T6_E12temp_storage+112];
	add.s64 	%rd258, %rd256, %rd257;
	ld.shared.u64 	%rd259, [_ZZN3cub18CUB_300001_SM_10006detail6reduce28DeviceReduceSingleTileKernelINS2_10policy_hubIljN4cuda3std3__44plusIlEEE10Policy1000EPlSC_iS9_llNS7_10__identityEEEvT0_T1_T2_T3_T4_T6_E12temp_storage+120];
	add.s64 	%rd260, %rd258, %rd259;
	ld.shared.u64 	%rd261, [_ZZN3cub18CUB_300001_SM_10006detail6reduce28DeviceReduceSingleTileKernelINS2_10policy_hubIljN4cuda3std3__44plusIlEEE10Policy1000EPlSC_iS9_llNS7_10__identityEEEvT0_T1_T2_T3_T4_T6_E12temp_storage+128];
	add.s64 	%rd262, %rd260, %rd261;
	ld.shared.u64 	%rd263, [_ZZN3cub18CUB_300001_SM_10006detail6reduce28DeviceReduceSingleTileKernelINS2_10policy_hubIljN4cuda3std3__44plusIlEEE10Policy1000EPlSC_iS9_llNS7_10__identityEEEvT0_T1_T2_T3_T4_T6_E12temp_storage+136];
	add.s64 	%rd280, %rd262, %rd263;
	bra.uni 	$L__BB5_37;
$L__BB5_17:
	// begin inline asm
	mov.u32 %r105, %laneid;
	// end inline asm
	and.b32  	%r156, %r1, 992;
	add.s32 	%r157, %r156, 32;
	setp.gt.s32 	%p26, %r157, %r34;
	not.b32 	%r158, %r156;
	add.s32 	%r159, %r34, %r158;
	selp.b32 	%r154, %r159, 31, %p26;
	mov.b64 	{%r107, %r112}, %rd271;
	mov.b32 	%r113, 1;
	mov.b32 	%r155, -1;
	// begin inline asm
	shfl.sync.down.b32 %r106, %r107, %r113, %r154, %r155;
	// end inline asm
	// begin inline asm
	shfl.sync.down.b32 %r111, %r112, %r113, %r154, %r155;
	// end inline asm
	mov.b64 	%rd163, {%r106, %r111};
	setp.lt.s32 	%p27, %r105, %r154;
	selp.b64 	%rd164, %rd163, 0, %p27;
	add.s64 	%rd165, %rd164, %rd271;
	mov.b64 	{%r117, %r122}, %rd165;
	mov.b32 	%r123, 2;
	// begin inline asm
	shfl.sync.down.b32 %r116, %r117, %r123, %r154, %r155;
	// end inline asm
	// begin inline asm
	shfl.sync.down.b32 %r121, %r122, %r123, %r154, %r155;
	// end inline asm
	mov.b64 	%rd166, {%r116, %r121};
	add.s32 	%r160, %r105, 2;
	setp.gt.s32 	%p28, %r160, %r154;
	selp.b64 	%rd167, 0, %rd166, %p28;
	add.s64 	%rd168, %rd167, %rd165;
	mov.b64 	{%r127, %r132}, %rd168;
	mov.b32 	%r133, 4;
	// begin inline asm
	shfl.sync.down.b32 %r126, %r127, %r133, %r154, %r155;
	// end inline asm
	// begin inline asm
	shfl.sync.down.b32 %r131, %r132, %r133, %r154, %r155;
	// end inline asm
	mov.b64 	%rd169, {%r126, %r131};
	add.s32 	%r161, %r105, 4;
	setp.gt.s32 	%p29, %r161, %r154;
	selp.b64 	%rd170, 0, %rd169, %p29;
	add.s64 	%rd171, %rd170, %rd168;
	mov.b64 	{%r137, %r142}, %rd171;
	mov.b32 	%r143, 8;
	// begin inline asm
	shfl.sync.down.b32 %r136, %r137, %r143, %r154, %r155;
	// end inline asm
	// begin inline asm
	shfl.sync.down.b32 %r141, %r142, %r143, %r154, %r155;
	// end inline asm
	mov.b64 	%rd172, {%r136, %r141};
	add.s32 	%r162, %r105, 8;
	setp.gt.s32 	%p30, %r162, %r154;
	selp.b64 	%rd173, 0, %rd172, %p30;
	add.s64 	%rd174, %rd173, %rd171;
	mov.b64 	{%r147, %r152}, %rd174;
	mov.b32 	%r153, 16;
	// begin inline asm
	shfl.sync.down.b32 %r146, %r147, %r153, %r154, %r155;
	// end inline asm
	// begin inline asm
	shfl.sync.down.b32 %r151, %r152, %r153, %r154, %r155;
	// end inline asm
	mov.b64 	%rd175, {%r146, %r151};
	add.s32 	%r163, %r105, 16;
	setp.gt.s32 	%p31, %r163, %r154;
	selp.b64 	%rd176, 0, %rd175, %p31;
	add.s64 	%rd280, %rd176, %rd174;
	setp.ne.s32 	%p32, %r105, 0;
	@%p32 bra 	$L__BB5_19;
	shr.u32 	%r164, %r1, 2;
	and.b32  	%r165, %r164, 248;
	mov.u32 	%r166, _ZZN3cub18CUB_300001_SM_10006detail6reduce28DeviceReduceSingleTileKernelINS2_10policy_hubIljN4cuda3std3__44plusIlEEE10Policy1000EPlSC_iS9_llNS7_10__identityEEEvT0_T1_T2_T3_T4_T6_E12temp_storage;
	add.s32 	%r167, %r166, %r165;
	st.shared.u64 	[%r167+16], %rd280;
$L__BB5_19:
	bar.sync 	0;
	setp.ne.s32 	%p33, %r1, 0;
	@%p33 bra 	$L__BB5_37;
	setp.gt.s32 	%p34, %r34, 32;
	ld.shared.u64 	%rd177, [_ZZN3cub18CUB_300001_SM_10006detail6reduce28DeviceReduceSingleTileKernelINS2_10policy_hubIljN4cuda3std3__44plusIlEEE10Policy1000EPlSC_iS9_llNS7_10__identityEEEvT0_T1_T2_T3_T4_T6_E12temp_storage+24];
	selp.b64 	%rd178, %rd177, 0, %p34;
	add.s64 	%rd179, %rd178, %rd280;
	setp.gt.s32 	%p35, %r34, 64;
	ld.shared.u64 	%rd180, [_ZZN3cub18CUB_300001_SM_10006detail6reduce28DeviceReduceSingleTileKernelINS2_10policy_hubIljN4cuda3std3__44plusIlEEE10Policy1000EPlSC_iS9_llNS7_10__identityEEEvT0_T1_T2_T3_T4_T6_E12temp_storage+32];
	selp.b64 	%rd181, %rd180, 0, %p35;
	add.s64 	%rd182, %rd179, %rd181;
	setp.gt.s32 	%p36, %r34, 96;
	ld.shared.u64 	%rd183, [_ZZN3cub18CUB_300001_SM_10006detail6reduce28DeviceReduceSingleTileKernelINS2_10policy_hubIljN4cuda3std3__44plusIlEEE10Policy1000EPlSC_iS9_llNS7_10__identityEEEvT0_T1_T2_T3_T4_T6_E12temp_storage+40];
	selp.b64 	%rd184, %rd183, 0, %p36;
	add.s64 	%rd185, %rd182, %rd184;
	setp.gt.s32 	%p37, %r34, 128;
	ld.shared.u64 	%rd186, [_ZZN3cub18CUB_300001_SM_10006detail6reduce28DeviceReduceSingleTileKernelINS2_10policy_hubIljN4cuda3std3__44plusIlEEE10Policy1000EPlSC_iS9_llNS7_10__identityEEEvT0_T1_T2_T3_T4_T6_E12temp_storage+48];
	selp.b64 	%rd187, %rd186, 0, %p37;
	add.s64 	%rd188, %rd185, %rd187;
	setp.gt.s32 	%p38, %r34, 160;
	ld.shared.u64 	%rd189, [_ZZN3cub18CUB_300001_SM_10006detail6reduce28DeviceReduceSingleTileKernelINS2_10policy_hubIljN4cuda3std3__44plusIlEEE10Policy1000EPlSC_iS9_llNS7_10__identityEEEvT0_T1_T2_T3_T4_T6_E12temp_storage+56];
	selp.b64 	%rd190, %rd189, 0, %p38;
	add.s64 	%rd191, %rd188, %rd190;
	setp.gt.s32 	%p39, %r34, 192;
	ld.shared.u64 	%rd192, [_ZZN3cub18CUB_300001_SM_10006detail6reduce28DeviceReduceSingleTileKernelINS2_10policy_hubIljN4cuda3std3__44plusIlEEE10Policy1000EPlSC_iS9_llNS7_10__identityEEEvT0_T1_T2_T3_T4_T6_E12temp_storage+64];
	selp.b64 	%rd193, %rd192, 0, %p39;
	add.s64 	%rd194, %rd191, %rd193;
	setp.gt.s32 	%p40, %r34, 224;
	ld.shared.u64 	%rd195, [_ZZN3cub18CUB_300001_SM_10006detail6reduce28DeviceReduceSingleTileKernelINS2_10policy_hubIljN4cuda3std3__44plusIlEEE10Policy1000EPlSC_iS9_llNS7_10__identityEEEvT0_T1_T2_T3_T4_T6_E12temp_storage+72];
	selp.b64 	%rd196, %rd195, 0, %p40;
	add.s64 	%rd197, %rd194, %rd196;
	setp.gt.s32 	%p41, %r34, 256;
	ld.shared.u64 	%rd198, [_ZZN3cub18CUB_300001_SM_10006detail6reduce28DeviceReduceSingleTileKernelINS2_10policy_hubIljN4cuda3std3__44plusIlEEE10Policy1000EPlSC_iS9_llNS7_10__identityEEEvT0_T1_T2_T3_T4_T6_E12temp_storage+80];
	selp.b64 	%rd199, %rd198, 0, %p41;
	add.s64 	%rd200, %rd197, %rd199;
	setp.gt.s32 	%p42, %r34, 288;
	ld.shared.u64 	%rd201, [_ZZN3cub18CUB_300001_SM_10006detail6reduce28DeviceReduceSingleTileKernelINS2_10policy_hubIljN4cuda3std3__44plusIlEEE10Policy1000EPlSC_iS9_llNS7_10__identityEEEvT0_T1_T2_T3_T4_T6_E12temp_storage+88];
	selp.b64 	%rd202, %rd201, 0, %p42;
	add.s64 	%rd203, %rd200, %rd202;
	setp.gt.s32 	%p43, %r34, 320;
	ld.shared.u64 	%rd204, [_ZZN3cub18CUB_300001_SM_10006detail6reduce28DeviceReduceSingleTileKernelINS2_10policy_hubIljN4cuda3std3__44plusIlEEE10Policy1000EPlSC_iS9_llNS7_10__identityEEEvT0_T1_T2_T3_T4_T6_E12temp_storage+96];
	selp.b64 	%rd205, %rd204, 0, %p43;
	add.s64 	%rd206, %rd203, %rd205;
	setp.gt.s32 	%p44, %r34, 352;
	ld.shared.u64 	%rd207, [_ZZN3cub18CUB_300001_SM_10006detail6reduce28DeviceReduceSingleTileKernelINS2_10policy_hubIljN4cuda3std3__44plusIlEEE10Policy1000EPlSC_iS9_llNS7_10__identityEEEvT0_T1_T2_T3_T4_T6_E12temp_storage+104];
	selp.b64 	%rd208, %rd207, 0, %p44;
	add.s64 	%rd209, %rd206, %rd208;
	setp.gt.s32 	%p45, %r34, 384;
	ld.shared.u64 	%rd210, [_ZZN3cub18CUB_300001_SM_10006detail6reduce28DeviceReduceSingleTileKernelINS2_10policy_hubIljN4cuda3std3__44plusIlEEE10Policy1000EPlSC_iS9_llNS7_10__identityEEEvT0_T1_T2_T3_T4_T6_E12temp_storage+112];
	selp.b64 	%rd211, %rd210, 0, %p45;
	add.s64 	%rd212, %rd209, %rd211;
	setp.gt.s32 	%p46, %r34, 416;
	ld.shared.u64 	%rd213, [_ZZN3cub18CUB_300001_SM_10006detail6reduce28DeviceReduceSingleTileKernelINS2_10policy_hubIljN4cuda3std3__44plusIlEEE10Policy1000EPlSC_iS9_llNS7_10__identityEEEvT0_T1_T2_T3_T4_T6_E12temp_storage+120];
	selp.b64 	%rd214, %rd213, 0, %p46;
	add.s64 	%rd215, %rd212, %rd214;
	setp.gt.s32 	%p47, %r34, 448;
	ld.shared.u64 	%rd216, [_ZZN3cub18CUB_300001_SM_10006detail6reduce28DeviceReduceSingleTileKernelINS2_10policy_hubIljN4cuda3std3__44plusIlEEE10Policy1000EPlSC_iS9_llNS7_10__identityEEEvT0_T1_T2_T3_T4_T6_E12temp_storage+128];
	selp.b64 	%rd217, %rd216, 0, %p47;
	add.s64 	%rd218, %rd215, %rd217;
	setp.gt.s32 	%p48, %r34, 480;
	ld.shared.u64 	%rd219, [_ZZN3cub18CUB_300001_SM_10006detail6reduce28DeviceReduceSingleTileKernelINS2_10policy_hubIljN4cuda3std3__44plusIlEEE10Policy1000EPlSC_iS9_llNS7_10__identityEEEvT0_T1_T2_T3_T4_T6_E12temp_storage+136];
	selp.b64 	%rd220, %rd219, 0, %p48;
	add.s64 	%rd280, %rd218, %rd220;
	bra.uni 	$L__BB5_37;
$L__BB5_21:
	mov.u32 	%r13, %tid.x;
	mul.wide.u32 	%rd52, %r13, 8;
	add.s64 	%rd39, %rd35, %rd52;
	// begin inline asm
	ld.global.nc.u64 %rd38, [%rd39];
	// end inline asm
	add.s64 	%rd41, %rd39, 4096;
	// begin inline asm
	ld.global.nc.u64 %rd40, [%rd41];
	// end inline asm
	add.s64 	%rd43, %rd39, 8192;
	// begin inline asm
	ld.global.nc.u64 %rd42, [%rd43];
	// end inline asm
	add.s64 	%rd45, %rd39, 12288;
	// begin inline asm
	ld.global.nc.u64 %rd44, [%rd45];
	// end inline asm
	add.s64 	%rd47, %rd39, 16384;
	// begin inline asm
	ld.global.nc.u64 %rd46, [%rd47];
	// end inline asm
	add.s64 	%rd49, %rd39, 20480;
	// begin inline asm
	ld.global.nc.u64 %rd48, [%rd49];
	// end inline asm
	add.s64 	%rd51, %rd39, 24576;
	// begin inline asm
	ld.global.nc.u64 %rd50, [%rd51];
	// end inline asm
	add.s64 	%rd53, %rd40, %rd38;
	add.s64 	%rd54, %rd42, %rd53;
	add.s64 	%rd55, %rd44, %rd54;
	add.s64 	%rd56, %rd46, %rd55;
	add.s64 	%rd57, %rd48, %rd56;
	add.s64 	%rd279, %rd50, %rd57;
	setp.lt.u32 	%p3, %r34, 7168;
	mov.b32 	%r231, 3584;
	@%p3 bra 	$L__BB5_25;
	add.s32 	%r14, %r34, -3584;
	mov.b32 	%r231, 3584;
$L__BB5_23:
	add.s32 	%r37, %r231, %r13;
	mul.wide.u32 	%rd72, %r37, 8;
	add.s64 	%rd59, %rd35, %rd72;
	// begin inline asm
	ld.global.nc.u64 %rd58, [%rd59];
	// end inline asm
	add.s64 	%rd61, %rd59, 4096;
	// begin inline asm
	ld.global.nc.u64 %rd60, [%rd61];
	// end inline asm
	add.s64 	%rd63, %rd59, 8192;
	// begin inline asm
	ld.global.nc.u64 %rd62, [%rd63];
	// end inline asm
	add.s64 	%rd65, %rd59, 12288;
	// begin inline asm
	ld.global.nc.u64 %rd64, [%rd65];
	// end inline asm
	add.s64 	%rd67, %rd59, 16384;
	// begin inline asm
	ld.global.nc.u64 %rd66, [%rd67];
	// end inline asm
	add.s64 	%rd69, %rd59, 20480;
	// begin inline asm
	ld.global.nc.u64 %rd68, [%rd69];
	// end inline asm
	add.s64 	%rd71, %rd59, 24576;
	// begin inline asm
	ld.global.nc.u64 %rd70, [%rd71];
	// end inline asm
	add.s64 	%rd73, %rd58, %rd279;
	add.s64 	%rd74, %rd60, %rd73;
	add.s64 	%rd75, %rd62, %rd74;
	add.s64 	%rd76, %rd64, %rd75;
	add.s64 	%rd77, %rd66, %rd76;
	add.s64 	%rd78, %rd68, %rd77;
	add.s64 	%rd279, %rd70, %rd78;
	sub.s32 	%r38, %r34, %r231;
	setp.lt.s32 	%p4, %r38, 3584;
	@%p4 bra 	$L__BB5_33;
	add.s32 	%r231, %r231, 3584;
	setp.le.s32 	%p5, %r231, %r14;
	@%p5 bra 	$L__BB5_23;
$L__BB5_25:
	setp.le.s32 	%p6, %r34, %r231;
	@%p6 bra 	$L__BB5_33;
	sub.s32 	%r18, %r34, %r231;
	setp.ge.s32 	%p7, %r13, %r18;
	@%p7 bra 	$L__BB5_33;
	not.b32 	%r39, %r13;
	add.s32 	%r40, %r34, %r39;
	sub.s32 	%r19, %r40, %r231;
	and.b32  	%r41, %r19, 1536;
	setp.eq.s32 	%p8, %r41, 1536;
	mov.u32 	%r235, %r13;
	@%p8 bra 	$L__BB5_30;
	add.s32 	%r233, %r13, %r231;
	shr.u32 	%r42, %r19, 9;
	add.s32 	%r43, %r42, 1;
	and.b32  	%r44, %r43, 3;
	neg.s32 	%r232, %r44;
	mov.u32 	%r235, %r13;
$L__BB5_29:
	.pragma "nounroll";
	mul.wide.u32 	%rd82, %r233, 8;
	add.s64 	%rd81, %rd35, %rd82;
	// begin inline asm
	ld.global.nc.u64 %rd80, [%rd81];
	// end inline asm
	add.s64 	%rd279, %rd80, %rd279;
	add.s32 	%r235, %r235, 512;
	add.s32 	%r233, %r233, 512;
	add.s32 	%r232, %r232, 1;
	setp.ne.s32 	%p9, %r232, 0;
	@%p9 bra 	$L__BB5_29;
$L__BB5_30:
	setp.lt.u32 	%p10, %r19, 1536;
	@%p10 bra 	$L__BB5_33;
	cvt.u64.u32 	%rd83, %r235;
	cvt.u64.u32 	%rd84, %r231;
	add.s64 	%rd85, %rd83, %rd84;
	shl.b64 	%rd86, %rd85, 3;
	add.s64 	%rd87, %rd86, %rd35;
	add.s64 	%rd277, %rd87, 8192;
	add.s32 	%r236, %r235, %r231;
$L__BB5_32:
	mul.wide.u32 	%rd96, %r236, 8;
	add.s64 	%rd89, %rd35, %rd96;
	// begin inline asm
	ld.global.nc.u64 %rd88, [%rd89];
	// end inline asm
	add.s64 	%rd97, %rd88, %rd279;
	add.s64 	%rd91, %rd277, -4096;
	// begin inline asm
	ld.global.nc.u64 %rd90, [%rd91];
	// end inline asm
	add.s64 	%rd98, %rd90, %rd97;
	// begin inline asm
	ld.global.nc.u64 %rd92, [%rd277];
	// end inline asm
	add.s64 	%rd99, %rd92, %rd98;
	add.s64 	%rd95, %rd277, 4096;
	// begin inline asm
	ld.global.nc.u64 %rd94, [%rd95];
	// end inline asm
	add.s64 	%rd279, %rd94, %rd99;
	add.s32 	%r235, %r235, 2048;
	add.s64 	%rd277, %rd277, 16384;
	add.s32 	%r236, %r236, 2048;
	setp.lt.s32 	%p11, %r235, %r18;
	@%p11 bra 	$L__BB5_32;
$L__BB5_33:
	// begin inline asm
	mov.u32 %r45, %laneid;
	// end inline asm
	mov.b64 	{%r47, %r52}, %rd279;
	mov.b32 	%r53, 1;
	mov.b32 	%r94, 31;
	mov.b32 	%r95, -1;
	// begin inline asm
	shfl.sync.down.b32 %r46, %r47, %r53, %r94, %r95;
	// end inline asm
	// begin inline asm
	shfl.sync.down.b32 %r51, %r52, %r53, %r94, %r95;
	// end inline asm
	mov.b64 	%rd100, {%r46, %r51};
	setp.gt.s32 	%p12, %r45, 30;
	selp.b64 	%rd101, 0, %rd100, %p12;
	add.s64 	%rd102, %rd101, %rd279;
	mov.b64 	{%r57, %r62}, %rd102;
	mov.b32 	%r63, 2;
	// begin inline asm
	shfl.sync.down.b32 %r56, %r57, %r63, %r94, %r95;
	// end inline asm
	// begin inline asm
	shfl.sync.down.b32 %r61, %r62, %r63, %r94, %r95;
	// end inline asm
	mov.b64 	%rd103, {%r56, %r61};
	setp.gt.s32 	%p13, %r45, 29;
	selp.b64 	%rd104, 0, %rd103, %p13;
	add.s64 	%rd105, %rd104, %rd102;
	mov.b64 	{%r67, %r72}, %rd105;
	mov.b32 	%r73, 4;
	// begin inline asm
	shfl.sync.down.b32 %r66, %r67, %r73, %r94, %r95;
	// end inline asm
	// begin inline asm
	shfl.sync.down.b32 %r71, %r72, %r73, %r94, %r95;
	// end inline asm
	mov.b64 	%rd106, {%r66, %r71};
	setp.gt.s32 	%p14, %r45, 27;
	selp.b64 	%rd107, 0, %rd106, %p14;
	add.s64 	%rd108, %rd107, %rd105;
	mov.b64 	{%r77, %r82}, %rd108;
	mov.b32 	%r83, 8;
	// begin inline asm
	shfl.sync.down.b32 %r76, %r77, %r83, %r94, %r95;
	// end inline asm
	// begin inline asm
	shfl.sync.down.b32 %r81, %r82, %r83, %r94, %r95;
	// end inline asm
	mov.b64 	%rd109, {%r76, %r81};
	setp.gt.s32 	%p15, %r45, 23;
	selp.b64 	%rd110, 0, %rd109, %p15;
	add.s64 	%rd111, %rd110, %rd108;
	mov.b64 	{%r87, %r92}, %rd111;
	mov.b32 	%r93, 16;
	// begin inline asm
	shfl.sync.down.b32 %r86, %r87, %r93, %r94, %r95;
	// end inline asm
	// begin inline asm
	shfl.sync.down.b32 %r91, %r92, %r93, %r94, %r95;
	// end inline asm
	mov.b64 	%rd112, {%r86, %r91};
	setp.gt.s32 	%p16, %r45, 15;
	selp.b64 	%rd113, 0, %rd112, %p16;
	add.s64 	%rd280, %rd113, %rd111;
	setp.ne.s32 	%p17, %r45, 0;
	@%p17 bra 	$L__BB5_35;
	shr.u32 	%r96, %r13, 2;
	and.b32  	%r97, %r96, 248;
	mov.u32 	%r98, _ZZN3cub18CUB_300001_SM_10006detail6reduce28DeviceReduceSingleTileKernelINS2_10policy_hubIljN4cuda3std3__44plusIlEEE10Policy1000EPlSC_iS9_llNS7_10__identityEEEvT0_T1_T2_T3_T4_T6_E12temp_storage;
	add.s32 	%r99, %r98, %r97;
	st.shared.u64 	[%r99+16], %rd280;
$L__BB5_35:
	bar.sync 	0;
	setp.ne.s32 	%p18, %r13, 0;
	@%p18 bra 	$L__BB5_37;
	ld.shared.u64 	%rd114, [_ZZN3cub18CUB_300001_SM_10006detail6reduce28DeviceReduceSingleTileKernelINS2_10policy_hubIljN4cuda3std3__44plusIlEEE10Policy1000EPlSC_iS9_llNS7_10__identityEEEvT0_T1_T2_T3_T4_T6_E12temp_storage+24];
	add.s64 	%rd115, %rd114, %rd280;
	ld.shared.u64 	%rd116, [_ZZN3cub18CUB_300001_SM_10006detail6reduce28DeviceReduceSingleTileKernelINS2_10policy_hubIljN4cuda3std3__44plusIlEEE10Policy1000EPlSC_iS9_llNS7_10__identityEEEvT0_T1_T2_T3_T4_T6_E12temp_storage+32];
	add.s64 	%rd117, %rd115, %rd116;
	ld.shared.u64 	%rd118, [_ZZN3cub18CUB_300001_SM_10006detail6reduce28DeviceReduceSingleTileKernelINS2_10policy_hubIljN4cuda3std3__44plusIlEEE10Policy1000EPlSC_iS9_llNS7_10__identityEEEvT0_T1_T2_T3_T4_T6_E12temp_storage+40];
	add.s64 	%rd119, %rd117, %rd118;
	ld.shared.u64 	%rd120, [_ZZN3cub18CUB_300001_SM_10006detail6reduce28DeviceReduceSingleTileKernelINS2_10policy_hubIljN4cuda3std3__44plusIlEEE10Policy1000EPlSC_iS9_llNS7_10__identityEEEvT0_T1_T2_T3_T4_T6_E12temp_storage+48];
	add.s64 	%rd121, %rd119, %rd120;
	ld.shared.u64 	%rd122, [_ZZN3cub18CUB_300001_SM_10006detail6reduce28DeviceReduceSingleTileKernelINS2_10policy_hubIljN4cuda3std3__44plusIlEEE10Policy1000EPlSC_iS9_llNS7_10__identityEEEvT0_T1_T2_T3_T4_T6_E12temp_storage+56];
	add.s64 	%rd123, %rd121, %rd122;
	ld.shared.u64 	%rd124, [_ZZN3cub18CUB_300001_SM_10006detail6reduce28DeviceReduceSingleTileKernelINS2_10policy_hubIljN4cuda3std3__44plusIlEEE10Policy1000EPlSC_iS9_llNS7_10__identityEEEvT0_T1_T2_T3_T4_T6_E12temp_storage+64];
	add.s64 	%rd125, %rd123, %rd124;
	ld.shared.u64 	%rd126, [_ZZN3cub18CUB_300001_SM_10006detail6reduce28DeviceReduceSingleTileKernelINS2_10policy_hubIljN4cuda3std3__44plusIlEEE10Policy1000EPlSC_iS9_llNS7_10__identityEEEvT0_T1_T2_T3_T4_T6_E12temp_storage+72];
	add.s64 	%rd127, %rd125, %rd126;
	ld.shared.u64 	%rd128, [_ZZN3cub18CUB_300001_SM_10006detail6reduce28DeviceReduceSingleTileKernelINS2_10policy_hubIljN4cuda3std3__44plusIlEEE10Policy1000EPlSC_iS9_llNS7_10__identityEEEvT0_T1_T2_T3_T4_T6_E12temp_storage+80];
	add.s64 	%rd129, %rd127, %rd128;
	ld.shared.u64 	%rd130, [_ZZN3cub18CUB_300001_SM_10006detail6reduce28DeviceReduceSingleTileKernelINS2_10policy_hubIljN4cuda3std3__44plusIlEEE10Policy1000EPlSC_iS9_llNS7_10__identityEEEvT0_T1_T2_T3_T4_T6_E12temp_storage+88];
	add.s64 	%rd131, %rd129, %rd130;
	ld.shared.u64 	%rd132, [_ZZN3cub18CUB_300001_SM_10006detail6reduce28DeviceReduceSingleTileKernelINS2_10policy_hubIljN4cuda3std3__44plusIlEEE10Policy1000EPlSC_iS9_llNS7_10__identityEEEvT0_T1_T2_T3_T4_T6_E12temp_storage+96];
	add.s64 	%rd133, %rd131, %rd132;
	ld.shared.u64 	%rd134, [_ZZN3cub18CUB_300001_SM_10006detail6reduce28DeviceReduceSingleTileKernelINS2_10policy_hubIljN4cuda3std3__44plusIlEEE10Policy1000EPlSC_iS9_llNS7_10__identityEEEvT0_T1_T2_T3_T4_T6_E12temp_storage+104];
	add.s64 	%rd135, %rd133, %rd134;
	ld.shared.u64 	%rd136, [_ZZN3cub18CUB_300001_SM_10006detail6reduce28DeviceReduceSingleTileKernelINS2_10policy_hubIljN4cuda3std3__44plusIlEEE10Policy1000EPlSC_iS9_llNS7_10__identityEEEvT0_T1_T2_T3_T4_T6_E12temp_storage+112];
	add.s64 	%rd137, %rd135, %rd136;
	ld.shared.u64 	%rd138, [_ZZN3cub18CUB_300001_SM_10006detail6reduce28DeviceReduceSingleTileKernelINS2_10policy_hubIljN4cuda3std3__44plusIlEEE10Policy1000EPlSC_iS9_llNS7_10__identityEEEvT0_T1_T2_T3_T4_T6_E12temp_storage+120];
	add.s64 	%rd139, %rd137, %rd138;
	ld.shared.u64 	%rd140, [_ZZN3cub18CUB_300001_SM_10006detail6reduce28DeviceReduceSingleTileKernelINS2_10policy_hubIljN4cuda3std3__44plusIlEEE10Policy1000EPlSC_iS9_llNS7_10__identityEEEvT0_T1_T2_T3_T4_T6_E12temp_storage+128];
	add.s64 	%rd141, %rd139, %rd140;
	ld.shared.u64 	%rd142, [_ZZN3cub18CUB_300001_SM_10006detail6reduce28DeviceReduceSingleTileKernelINS2_10policy_hubIljN4cuda3std3__44plusIlEEE10Policy1000EPlSC_iS9_llNS7_10__identityEEEvT0_T1_T2_T3_T4_T6_E12temp_storage+136];
	add.s64 	%rd280, %rd141, %rd142;
$L__BB5_37:
	mov.u32 	%r223, %tid.x;
	setp.ne.s32 	%p56, %r223, 0;
	@%p56 bra 	$L__BB5_39;
	add.s64 	%rd264, %rd280, %rd36;
	st.global.u64 	[%rd1], %rd264;
$L__BB5_39:
	ret;

}
	// .globl	_ZN3cub18CUB_300001_SM_10006detail6reduce28DeviceReduceSingleTileKernelINS2_10policy_hubIlyN4cuda3std3__44plusIlEEE10Policy1000EN6thrust24THRUST_300001_SM_1000_NS18transform_iteratorINSD_6detail14equal_to_valueIfEENSF_15normal_iteratorINSD_10device_ptrIfEEEEllEEPlyS9_llNS7_10__identityEEEvT0_T1_T2_T3_T4_T6_
.visible .entry _ZN3cub18CUB_300001_SM_10006detail6reduce28DeviceReduceSingleTileKernelINS2_10policy_hubIlyN4cuda3std3__44plusIlEEE10Policy1000EN6thrust24THRUST_300001_SM_1000_NS18transform_iteratorINSD_6detail14equal_to_valueIfEENSF_15normal_iteratorINSD_10device_ptrIfEEEEllEEPlyS9_llNS7_10__identityEEEvT0_T1_T2_T3_T4_T6_(
	.param .align 8 .b8 _ZN3cub18CUB_300001_SM_10006detail6reduce28DeviceReduceSingleTileKernelINS2_10policy_hubIlyN4cuda3std3__44plusIlEEE10Policy1000EN6thrust24THRUST_300001_SM_1000_NS18transform_iteratorINSD_6detail14equal_to_valueIfEENSF_15normal_iteratorINSD_10device_ptrIfEEEEllEEPlyS9_llNS7_10__identityEEEvT0_T1_T2_T3_T4_T6__param_0[16],
	.param .u64 .ptr .align 1 _ZN3cub18CUB_300001_SM_10006detail6reduce28DeviceReduceSingleTileKernelINS2_10policy_hubIlyN4cuda3std3__44plusIlEEE10Policy1000EN6thrust24THRUST_300001_SM_1000_NS18transform_iteratorINSD_6detail14equal_to_valueIfEENSF_15normal_iteratorINSD_10device_ptrIfEEEEllEEPlyS9_llNS7_10__identityEEEvT0_T1_T2_T3_T4_T6__param_1,
	.param .u64 _ZN3cub18CUB_300001_SM_10006detail6reduce28DeviceReduceSingleTileKernelINS2_10policy_hubIlyN4cuda3std3__44plusIlEEE10Policy1000EN6thrust24THRUST_300001_SM_1000_NS18transform_iteratorINSD_6detail14equal_to_valueIfEENSF_15normal_iteratorINSD_10device_ptrIfEEEEllEEPlyS9_llNS7_10__identityEEEvT0_T1_T2_T3_T4_T6__param_2,
	.param .align 1 .b8 _ZN3cub18CUB_300001_SM_10006detail6reduce28DeviceReduceSingleTileKernelINS2_10policy_hubIlyN4cuda3std3__44plusIlEEE10Policy1000EN6thrust24THRUST_300001_SM_1000_NS18transform_iteratorINSD_6detail14equal_to_valueIfEENSF_15normal_iteratorINSD_10device_ptrIfEEEEllEEPlyS9_llNS7_10__identityEEEvT0_T1_T2_T3_T4_T6__param_3[1],
	.param .u64 _ZN3cub18CUB_300001_SM_10006detail6reduce28DeviceReduceSingleTileKernelINS2_10policy_hubIlyN4cuda3std3__44plusIlEEE10Policy1000EN6thrust24THRUST_300001_SM_1000_NS18transform_iteratorINSD_6detail14equal_to_valueIfEENSF_15normal_iteratorINSD_10device_ptrIfEEEEllEEPlyS9_llNS7_10__identityEEEvT0_T1_T2_T3_T4_T6__param_4,
	.param .align 1 .b8 _ZN3cub18CUB_300001_SM_10006detail6reduce28DeviceReduceSingleTileKernelINS2_10policy_hubIlyN4cuda3std3__44plusIlEEE10Policy1000EN6thrust24THRUST_300001_SM_1000_NS18transform_iteratorINSD_6detail14equal_to_valueIfEENSF_15normal_iteratorINSD_10device_ptrIfEEEEllEEPlyS9_llNS7_10__identityEEEvT0_T1_T2_T3_T4_T6__param_5[1]
)
.maxntid 512
.minnctapersm 1
{
	.reg .pred 	%p<140>;
	.reg .b16 	%rs<5>;
	.reg .b32 	%r<251>;
	.reg .b32 	%f<76>;
	.reg .b64 	%rd<403>;
	// demoted variable
	.shared .align 8 .b8 _ZZN3cub18CUB_300001_SM_10006detail6reduce28DeviceReduceSingleTileKernelINS2_10policy_hubIlyN4cuda3std3__44plusIlEEE10Policy1000EN6thrust24THRUST_300001_SM_1000_NS18transform_iteratorINSD_6detail14equal_to_valueIfEENSF_15normal_iteratorINSD_10device_ptrIfEEEEllEEPlyS9_llNS7_10__identityEEEvT0_T1_T2_T3_T4_T6_E12temp_storage[152];
	ld.param.f32 	%f2, [_ZN3cub18CUB_300001_SM_10006detail6reduce28DeviceReduceSingleTileKernelINS2_10policy_hubIlyN4cuda3std3__44plusIlEEE10Policy1000EN6thrust24THRUST_300001_SM_1000_NS18transform_iteratorINSD_6detail14equal_to_valueIfEENSF_15normal_iteratorINSD_10device_ptrIfEEEEllEEPlyS9_llNS7_10__identityEEEvT0_T1_T2_T3_T4_T6__param_0+8];
	ld.param.u64 	%rd57, [_ZN3cub18CUB_300001_SM_10006detail6reduce28DeviceReduceSingleTileKernelINS2_10policy_hubIlyN4cuda3std3__44plusIlEEE10Policy1000EN6thrust24THRUST_300001_SM_1000_NS18transform_iteratorINSD_6detail14equal_to_valueIfEENSF_15normal_iteratorINSD_10device_ptrIfEEEEllEEPlyS9_llNS7_10__identityEEEvT0_T1_T2_T3_T4_T6__param_0];
	ld.param.u64 	%rd60, [_ZN3cub18CUB_300001_SM_10006detail6reduce28DeviceReduceSingleTileKernelINS2_10policy_hubIlyN4cuda3std3__44plusIlEEE10Policy1000EN6thrust24THRUST_300001_SM_1000_NS18transform_iteratorINSD_6detail14equal_to_valueIfEENSF_15normal_iteratorINSD_10device_ptrIfEEEEllEEPlyS9_llNS7_10__identityEEEvT0_T1_T2_T3_T4_T6__param_1];
	ld.param.u64 	%rd58, [_ZN3cub18CUB_300001_SM_10006detail6reduce28DeviceReduceSingleTileKernelINS2_10policy_hubIlyN4cuda3std3__44plusIlEEE10Policy1000EN6thrust24THRUST_300001_SM_1000_NS18transform_iteratorINSD_6detail14equal_to_valueIfEENSF_15normal_iteratorINSD_10device_ptrIfEEEEllEEPlyS9_llNS7_10__identityEEEvT0_T1_T2_T3_T4_T6__param_2];
	ld.param.u64 	%rd59, [_ZN3cub18CUB_300001_SM_10006detail6reduce28DeviceReduceSingleTileKernelINS2_10policy_hubIlyN4cuda3std3__44plusIlEEE10Policy1000EN6thrust24THRUST_300001_SM_1000_NS18transform_iteratorINSD_6detail14equal_to_valueIfEENSF_15normal_iteratorINSD_10device_ptrIfEEEEllEEPlyS9_llNS7_10__identityEEEvT0_T1_T2_T3_T4_T6__param_4];
	cvta.to.global.u64 	%rd1, %rd60;
	setp.ne.s64 	%p1, %rd58, 0;
	@%p1 bra 	$L__BB6_3;
	mov.u32 	%r236, %tid.x;
	setp.ne.s32 	%p139, %r236, 0;
	@%p139 bra 	$L__BB6_51;
	st.global.u64 	[%rd1], %rd59;
	bra.uni 	$L__BB6_51;
$L__BB6_3:
	cvta.to.global.u64 	%rd2, %rd57;
	setp.gt.u64 	%p2, %rd58, 3583;
	@%p2 bra 	$L__BB6_28;
	cvt.u32.u64 	%r1, %rd58;
	mov.u32 	%r2, %tid.x;
	setp.ge.u32 	%p67, %r2, %r1;
	mov.b64 	%rd386, 0;
	mov.u32 	%r240, %r2;
	@%p67 bra 	$L__BB6_6;
	mul.wide.u32 	%rd207, %r2, 4;
	add.s64 	%rd208, %rd2, %rd207;
	ld.global.f32 	%f46, [%rd208];
	setp.eq.f32 	%p68, %f46, %f2;
	selp.u64 	%rd386, 1, 0, %p68;
	add.s32 	%r240, %r2, 512;
$L__BB6_6:
	setp.ge.u32 	%p69, %r240, %r1;
	@%p69 bra 	$L__BB6_19;
	not.b32 	%r113, %r240;
	add.s32 	%r114, %r113, %r1;
	shr.u32 	%r115, %r114, 9;
	add.s32 	%r5, %r115, 1;
	and.b32  	%r6, %r5, 15;
	setp.lt.u32 	%p70, %r114, 7680;
	@%p70 bra 	$L__BB6_10;
	and.b32  	%r116, %r5, 16777200;
	neg.s32 	%r238, %r116;
	mul.wide.u32 	%rd210, %r240, 4;
	add.s64 	%rd211, %rd210, %rd2;
	add.s64 	%rd377, %rd211, 16384;
$L__BB6_9:
	.pragma "nounroll";
	ld.global.f32 	%f47, [%rd377+-16384];
	setp.eq.f32 	%p71, %f47, %f2;
	selp.u64 	%rd212, 1, 0, %p71;
	add.s64 	%rd213, %rd386, %rd212;
	ld.global.f32 	%f48, [%rd377+-14336];
	setp.eq.f32 	%p72, %f48, %f2;
	selp.u64 	%rd214, 1, 0, %p72;
	add.s64 	%rd215, %rd213, %rd214;
	ld.global.f32 	%f49, [%rd377+-12288];
	setp.eq.f32 	%p73, %f49, %f2;
	selp.u64 	%rd216, 1, 0, %p73;
	add.s64 	%rd217, %rd215, %rd216;
	ld.global.f32 	%f50, [%rd377+-10240];
	setp.eq.f32 	%p74, %f50, %f2;
	selp.u64 	%rd218, 1, 0, %p74;
	add.s64 	%rd219, %rd217, %rd218;
	ld.global.f32 	%f51, [%rd377+-8192];
	setp.eq.f32 	%p75, %f51, %f2;
	selp.u64 	%rd220, 1, 0, %p75;
	add.s64 	%rd221, %rd219, %rd220;
	ld.global.f32 	%f52, [%rd377+-6144];
	setp.eq.f32 	%p76, %f52, %f2;
	selp.u64 	%rd222, 1, 0, %p76;
	add.s64 	%rd223, %rd221, %rd222;
	ld.global.f32 	%f53, [%rd377+-4096];
	setp.eq.f32 	%p77, %f53, %f2;
	selp.u64 	%rd224, 1, 0, %p77;
	add.s64 	%rd225, %rd223, %rd224;
	ld.global.f32 	%f54, [%rd377+-2048];
	setp.eq.f32 	%p78, %f54, %f2;
	selp.u64 	%rd226, 1, 0, %p78;
	add.s64 	%rd227, %rd225, %rd226;
	ld.global.f32 	%f55, [%rd377];
	setp.eq.f32 	%p79, %f55, %f2;
	selp.u64 	%rd228, 1, 0, %p79;
	add.s64 	%rd229, %rd227, %rd228;
	ld.global.f32 	%f56, [%rd377+2048];
	setp.eq.f32 	%p80, %f56, %f2;
	selp.u64 	%rd230, 1, 0, %p80;
	add.s64 	%rd231, %rd229, %rd230;
	ld.global.f32 	%f57, [%rd377+4096];
	setp.eq.f32 	%p81, %f57, %f2;
	selp.u64 	%rd232, 1, 0, %p81;
	add.s64 	%rd233, %rd231, %rd232;
	ld.global.f32 	%f58, [%rd377+6144];
	setp.eq.f32 	%p82, %f58, %f2;
	selp.u64 	%rd234, 1, 0, %p82;
	add.s64 	%rd235, %rd233, %rd234;
	ld.global.f32 	%f59, [%rd377+8192];
	setp.eq.f32 	%p83, %f59, %f2;
	selp.u64 	%rd236, 1, 0, %p83;
	add.s64 	%rd237, %rd235, %rd236;
	ld.global.f32 	%f60, [%rd377+10240];
	setp.eq.f32 	%p84, %f60, %f2;
	selp.u64 	%rd238, 1, 0, %p84;
	add.s64 	%rd239, %rd237, %rd238;
	ld.global.f32 	%f61, [%rd377+12288];
	setp.eq.f32 	%p85, %f61, %f2;
	selp.u64 	%rd240, 1, 0, %p85;
	add.s64 	%rd241, %rd239, %rd240;
	ld.global.f32 	%f62, [%rd377+14336];
	setp.eq.f32 	%p86, %f62, %f2;
	selp.u64 	%rd242, 1, 0, %p86;
	add.s64 	%rd386, %rd241, %rd242;
	add.s32 	%r240, %r240, 8192;
	add.s32 	%r238, %r238, 16;
	add.s64 	%rd377, %rd377, 32768;
	setp.ne.s32 	%p87, %r238, 0;
	@%p87 bra 	$L__BB6_9;
$L__BB6_10:
	setp.eq.s32 	%p88, %r6, 0;
	@%p88 bra 	$L__BB6_19;
	and.b32  	%r13, %r5, 7;
	setp.lt.u32 	%p89, %r6, 8;
	@%p89 bra 	$L__BB6_13;
	mul.wide.s32 	%rd244, %r240, 4;
	add.s64 	%rd245, %rd2, %rd244;
	ld.global.f32 	%f63, [%rd245];
	setp.eq.f32 	%p90, %f63, %f2;
	selp.u64 	%rd246, 1, 0, %p90;
	add.s64 	%rd247, %rd386, %rd246;
	ld.global.f32 	%f64, [%rd245+2048];
	setp.eq.f32 	%p91, %f64, %f2;
	selp.u64 	%rd248, 1, 0, %p91;
	add.s64 	%rd249, %rd247, %rd248;
	ld.global.f32 	%f65, [%rd245+4096];
	setp.eq.f32 	%p92, %f65, %f2;
	selp.u64 	%rd250, 1, 0, %p92;
	add.s64 	%rd251, %rd249, %rd250;
	ld.global.f32 	%f66, [%rd245+6144];
	setp.eq.f32 	%p93, %f66, %f2;
	selp.u64 	%rd252, 1, 0, %p93;
	add.s64 	%rd253, %rd251, %rd252;
	ld.global.f32 	%f67, [%rd245+8192];
	setp.eq.f32 	%p94, %f67, %f2;
	selp.u64 	%rd254, 1, 0, %p94;
	add.s64 	%rd255, %rd253, %rd254;
	ld.global.f32 	%f68, [%rd245+10240];
	setp.eq.f32 	%p95, %f68, %f2;
	selp.u64 	%rd256, 1, 0, %p95;
	add.s64 	%rd257, %rd255, %rd256;
	ld.global.f32 	%f69, [%rd245+12288];
	setp.eq.f32 	%p96, %f69, %f2;
	selp.u64 	%rd258, 1, 0, %p96;
	add.s64 	%rd259, %rd257, %rd258;
	ld.global.f32 	%f70, [%rd245+14336];
	setp.eq.f32 	%p97, %f70, %f2;
	selp.u64 	%rd260, 1, 0, %p97;
	add.s64 	%rd386, %rd259, %rd260;
	add.s32 	%r240, %r240, 4096;
$L__BB6_13:
	setp.eq.s32 	%p98, %r13, 0;
	@%p98 bra 	$L__BB6_19;
	and.b32  	%r16, %r5, 3;
	setp.lt.u32 	%p99, %r13, 4;
	@%p99 bra 	$L__BB6_16;
	mul.wide.s32 	%rd262, %r240, 4;
	add.s64 	%rd263, %rd2, %rd262;
	ld.global.f32 	%f71, [%rd263];
	setp.eq.f32 	%p100, %f71, %f2;
	selp.u64 	%rd264, 1, 0, %p100;
	add.s64 	%rd265, %rd386, %rd264;
	ld.global.f32 	%f72, [%rd263+2048];
	setp.eq.f32 	%p101, %f72, %f2;
	selp.u64 	%rd266, 1, 0, %p101;
	add.s64 	%rd267, %rd265, %rd266;
	ld.global.f32 	%f73, [%rd263+4096];
	setp.eq.f32 	%p102, %f73, %f2;
	selp.u64 	%rd268, 1, 0, %p102;
	add.s64 	%rd269, %rd267, %rd268;
	ld.global.f32 	%f74, [%rd263+6144];
	setp.eq.f32 	%p103, %f74, %f2;
	selp.u64 	%rd270, 1, 0, %p103;
	add.s64 	%rd386, %rd269, %rd270;
	add.s32 	%r240, %r240, 2048;
$L__BB6_16:
	setp.eq.s32 	%p104, %r16, 0;
	@%p104 bra 	$L__BB6_19;
	neg.s32 	%r243, %r16;
$L__BB6_18:
	.pragma "nounroll";
	mul.wide.s32 	%rd271, %r240, 4;
	add.s64 	%rd272, %rd2, %rd271;
	ld.global.f32 	%f75, [%rd272];
	setp.eq.f32 	%p105, %f75, %f2;
	selp.u64 	%rd273, 1, 0, %p105;
	add.s64 	%rd386, %rd386, %rd273;
	add.s32 	%r240, %r240, 512;
	add.s32 	%r243, %r243, 1;
	setp.ne.s32 	%p106, %r243, 0;
	@%p106 bra 	$L__BB6_18;
$L__BB6_19:
	setp.lt.u64 	%p107, %rd58, 512;
	@%p107 bra 	$L__BB6_24;
	// begin inline asm
	mov.u32 %r180, %laneid;
	// end inline asm
	mov.b64 	{%r182, %r187}, %rd386;
	mov.b32 	%r188, 1;
	mov.b32 	%r229, 31;
	mov.b32 	%r230, -1;
	// begin inline asm
	shfl.sync.down.b32 %r181, %r182, %r188, %r229, %r230;
	// end inline asm
	// begin inline asm
	shfl.sync.down.b32 %r186, %r187, %r188, %r229, %r230;
	// end inline asm
	mov.b64 	%rd332, {%r181, %r186};
	setp.gt.s32 	%p131, %r180, 30;
	selp.b64 	%rd333, 0, %rd332, %p131;
	add.s64 	%rd334, %rd333, %rd386;
	mov.b64 	{%r192, %r197}, %rd334;
	mov.b32 	%r198, 2;
	// begin inline asm
	shfl.sync.down.b32 %r191, %r192, %r198, %r229, %r230;
	// end inline asm
	// begin inline asm
	shfl.sync.down.b32 %r196, %r197, %r198, %r229, %r230;
	// end inline asm
	mov.b64 	%rd335, {%r191, %r196};
	setp.gt.s32 	%p132, %r180, 29;
	selp.b64 	%rd336, 0, %rd335, %p132;
	add.s64 	%rd337, %rd336, %rd334;
	mov.b64 	{%r202, %r207}, %rd337;
	mov.b32 	%r208, 4;
	// begin inline asm
	shfl.sync.down.b32 %r201, %r202, %r208, %r229, %r230;
	// end inline asm
	// begin inline asm
	shfl.sync.down.b32 %r206, %r207, %r208, %r229, %r230;
	// end inline asm
	mov.b64 	%rd338, {%r201, %r206};
	setp.gt.s32 	%p133, %r180, 27;
	selp.b64 	%rd339, 0, %rd338, %p133;
	add.s64 	%rd340, %rd339, %rd337;
	mov.b64 	{%r212, %r217}, %rd340;
	mov.b32 	%r218, 8;
	// begin inline asm
	shfl.sync.down.b32 %r211, %r212, %r218, %r229, %r230;
	// end inline asm
	// begin inline asm
	shfl.sync.down.b32 %r216, %r217, %r218, %r229, %r230;
	// end inline asm
	mov.b64 	%rd341, {%r211, %r216};
	setp.gt.s32 	%p134, %r180, 23;
	selp.b64 	%rd342, 0, %rd341, %p134;
	add.s64 	%rd343, %rd342, %rd340;
	mov.b64 	{%r222, %r227}, %rd343;
	mov.b32 	%r228, 16;
	// begin inline asm
	shfl.sync.down.b32 %r221, %r222, %r228, %r229, %r230;
	// end inline asm
	// begin inline asm
	shfl.sync.down.b32 %r226, %r227, %r228, %r229, %r230;
	// end inline asm
	mov.b64 	%rd344, {%r221, %r226};
	setp.gt.s32 	%p135, %r180, 15;
	selp.b64 	%rd345, 0, %rd344, %p135;
	add.s64 	%rd402, %rd345, %rd343;
	setp.ne.s32 	%p136, %r180, 0;
	@%p136 bra 	$L__BB6_22;
	shr.u32 	%r231, %r2, 2;
	and.b32  	%r232, %r231, 248;
	mov.u32 	%r233, _ZZN3cub18CUB_300001_SM_10006detail6reduce28DeviceReduceSingleTileKernelINS2_10policy_hubIlyN4cuda3std3__44plusIlEEE10Policy1000EN6thrust24THRUST_300001_SM_1000_NS18transform_iteratorINSD_6detail14equal_to_valueIfEENSF_15normal_iteratorINSD_10device_ptrIfEEEEllEEPlyS9_llNS7_10__identityEEEvT0_T1_T2_T3_T4_T6_E12temp_storage;
	add.s32 	%r234, %r233, %r232;
	st.shared.u64 	[%r234+16], %rd402;
$L__BB6_22:
	bar.sync 	0;
	setp.ne.s32 	%p137, %r2, 0;
	@%p137 bra 	$L__BB6_49;
	ld.shared.u64 	%rd346, [_ZZN3cub18CUB_300001_SM_10006detail6reduce28DeviceReduceSingleTileKernelINS2_10policy_hubIlyN4cuda3std3__44plusIlEEE10Policy1000EN6thrust24THRUST_300001_SM_1000_NS18transform_iteratorINSD_6detail14equal_to_valueIfEENSF_15normal_iteratorINSD_10device_ptrIfEEEEllEEPlyS9_llNS7_10__identityEEEvT0_T1_T2_T3_T4_T6_E12temp_storage+24];
	add.s64 	%rd347, %rd346, %rd402;
	ld.shared.u64 	%rd348, [_ZZN3cub18CUB_300001_SM_10006detail6reduce28DeviceReduceSingleTileKernelINS2_10policy_hubIlyN4cuda3std3__44plusIlEEE10Policy1000EN6thrust24THRUST_300001_SM_1000_NS18transform_iteratorINSD_6detail14equal_to_valueIfEENSF_15normal_iteratorINSD_10device_ptrIfEEEEllEEPlyS9_llNS7_10__identityEEEvT0_T1_T2_T3_T4_T6_E12temp_storage+32];
	add.s64 	%rd349, %rd347, %rd348;
	ld.shared.u64 	%rd350, [_ZZN3cub18CUB_300001_SM_10006detail6reduce28DeviceReduceSingleTileKernelINS2_10policy_hubIlyN4cuda3std3__44plusIlEEE10Policy1000EN6thrust24THRUST_300001_SM_1000_NS18transform_iteratorINSD_6detail14equal_to_valueIfEENSF_15normal_iteratorINSD_10device_ptrIfEEEEllEEPlyS9_llNS7_10__identityEEEvT0_T1_T2_T3_T4_T6_E12temp_storage+40];
	add.s64 	%rd351, %rd349, %rd350;
	ld.shared.u64 	%rd352, [_ZZN3cub18CUB_300001_SM_10006detail6reduce28DeviceReduceSingleTileKernelINS2_10policy_hubIlyN4cuda3std3__44plusIlEEE10Policy1000EN6thrust24THRUST_300001_SM_1000_NS18transform_iteratorINSD_6detail14equal_to_valueIfEENSF_15normal_iteratorINSD_10device_ptrIfEEEEllEEPlyS9_llNS7_10__identityEEEvT0_T1_T2_T3_T4_T6_E12temp_storage+48];
	add.s64 	%rd353, %rd351, %rd352;
	ld.shared.u64 	%rd354, [_ZZN3cub18CUB_300001_SM_10006detail6reduce28DeviceReduceSingleTileKernelINS2_10policy_hubIlyN4cuda3std3__44plusIlEEE10Policy1000EN6thrust24THRUST_300001_SM_1000_NS18transform_iteratorINSD_6detail14equal_to_valueIfEENSF_15normal_iteratorINSD_10device_ptrIfEEEEllEEPlyS9_llNS7_10__identityEEEvT0_T1_T2_T3_T4_T6_E12temp_storage+56];
	add.s64 	%rd355, %rd353, %rd354;
	ld.shared.u64 	%rd356, [_ZZN3cub18CUB_300001_SM_10006detail6reduce28DeviceReduceSingleTileKernelINS2_10policy_hubIlyN4cuda3std3__44plusIlEEE10Policy1000EN6thrust24THRUST_300001_SM_1000_NS18transform_iteratorINSD_6detail14equal_to_valueIfEENSF_15normal_iteratorINSD_10device_ptrIfEEEEllEEPlyS9_llNS7_10__identityEEEvT0_T1_T2_T3_T4_T6_E12temp_storage+64];
	add.s64 	%rd357, %rd355, %rd356;
	ld.shared.u64 	%rd358, [_ZZN3cub18CUB_300001_SM_10006detail6reduce28DeviceReduceSingleTileKernelINS2_10policy_hubIlyN4cuda3std3__44plusIlEEE10Policy1000EN6thrust24THRUST_300001_SM_1000_NS18transform_iteratorINSD_6detail14equal_to_valueIfEENSF_15normal_iteratorINSD_10device_ptrIfEEEEllEEPlyS9_llNS7_10__identityEEEvT0_T1_T2_T3_T4_T6_E12temp_storage+72];
	add.s64 	%rd359, %rd357, %rd358;
	ld.shared.u64 	%rd360, [_ZZN3cub18CUB_300001_SM_10006detail6reduce28DeviceReduceSingleTileKernelINS2_10policy_hubIlyN4cuda3std3__44plusIlEEE10Policy1000EN6thrust24THRUST_300001_SM_1000_NS18transform_iteratorINSD_6detail14equal_to_valueIfEENSF_15normal_iteratorINSD_10device_ptrIfEEEEllEEPlyS9_llNS7_10__identityEEEvT0_T1_T2_T3_T4_T6_E12temp_storage+80];
	add.s64 	%rd361, %rd359, %rd360;
	ld.shared.u64 	%rd362, [_ZZN3cub18CUB_300001_SM_10006detail6reduce28DeviceReduceSingleTileKernelINS2_10policy_hubIlyN4cuda3std3__44plusIlEEE10Policy1000EN6thrust24THRUST_300001_SM_1000_NS18transform_iteratorINSD_6detail14equal_to_valueIfEENSF_15normal_iteratorINSD_10device_ptrIfEEEEllEEPlyS9_llNS7_10__identityEEEvT0_T1_T2_T3_T4_T6_E12temp_storage+88];
	add.s64 	%rd363, %rd361, %rd362;
	ld.shared.u64 	%rd364, [_ZZN3cub18CUB_300001_SM_10006detail6reduce28DeviceReduceSingleTileKernelINS2_10policy_hubIlyN4cuda3std3__44plusIlEEE10Policy1000EN6thrust24THRUST_300001_SM_1000_NS18transform_iteratorINSD_6detail14equal_to_valueIfEENSF_15normal_iteratorINSD_10device_ptrIfEEEEllEEPlyS9_llNS7_10__identityEEEvT0_T1_T2_T3_T4_T6_E12temp_storage+96];
	add.s64 	%rd365, %rd363, %rd364;
	ld.shared.u64 	%rd366, [_ZZN3cub18CUB_300001_SM_10006detail6reduce28DeviceReduceSingleTileKernelINS2_10policy_hubIlyN4cuda3std3__44plusIlEEE10Policy1000EN6thrust24THRUST_300001_SM_1000_NS18transform_iteratorINSD_6detail14equal_to_valueIfEENSF_15normal_iteratorINSD_10device_ptrIfEEEEllEEPlyS9_llNS7_10__identityEEEvT0_T1_T2_T3_T4_T6_E12temp_storage+104];
	add.s64 	%rd367, %rd365, %rd366;
	ld.shared.u64 	%rd368, [_ZZN3cub18CUB_300001_SM_10006detail6reduce28DeviceReduceSingleTileKernelINS2_10policy_hubIlyN4cuda3std3__44plusIlEEE10Policy1000EN6thrust24THRUST_300001_SM_1000_NS18transform_iteratorINSD_6detail14equal_to_valueIfEENSF_15normal_iteratorINSD_10device_ptrIfEEEEllEEPlyS9_llNS7_10__identityEEEvT0_T1_T2_T3_T4_T6_E12temp_storage+112];
	add.s64 	%rd369, %rd367, %rd368;
	ld.shared.u64 	%rd370, [_ZZN3cub18CUB_300001_SM_10006detail6reduce28DeviceReduceSingleTileKernelINS2_10policy_hubIlyN4cuda3std3__44plusIlEEE10Policy1000EN6thrust24THRUST_300001_SM_1000_NS18transform_iteratorINSD_6detail14equal_to_valueIfEENSF_15normal_iteratorINSD_10device_ptrIfEEEEllEEPlyS9_llNS7_10__identityEEEvT0_T1_T2_T3_T4_T6_E12temp_storage+120];
	add.s64 	%rd371, %rd369, %rd370;
	ld.shared.u64 	%rd372, [_ZZN3cub18CUB_300001_SM_10006detail6reduce28DeviceReduceSingleTileKernelINS2_10policy_hubIlyN4cuda3std3__44plusIlEEE10Policy1000EN6thrust24THRUST_300001_SM_1000_NS18transform_iteratorINSD_6detail14equal_to_valueIfEENSF_15normal_iteratorINSD_10device_ptrIfEEEEllEEPlyS9_llNS7_10__identityEEEvT0_T1_T2_T3_T4_T6_E12temp_storage+128];
	add.s64 	%rd373, %rd371, %rd372;
	ld.shared.u64 	%rd374, [_ZZN3cub18CUB_300001_SM_10006detail6reduce28DeviceReduceSingleTileKernelINS2_10policy_hubIlyN4cuda3std3__44plusIlEEE10Policy1000EN6thrust24THRUST_300001_SM_1000_NS18transform_iteratorINSD_6detail14equal_to_valueIfEENSF_15normal_iteratorINSD_10device_ptrIfEEEEllEEPlyS9_llNS7_10__identityEEEvT0_T1_T2_T3_T4_T6_E12temp_storage+136];
	add.s64 	%rd402, %rd373, %rd374;
	bra.uni 	$L__BB6_49;
$L__BB6_24:
	// begin inline asm
	mov.u32 %r117, %laneid;
	// end inline asm
	and.b32  	%r168, %r2, 992;
	add.s32 	%r169, %r168, 32;
	setp.gt.u32 	%p108, %r169, %r1;
	not.b32 	%r170, %r168;
	add.s32 	%r171, %r1, %r170;
	selp.b32 	%r166, %r171, 31, %p108;
	mov.b64 	{%r119, %r124}, %rd386;
	mov.b32 	%r125, 1;
	mov.b32 	%r167, -1;
	// begin inline asm
	shfl.sync.down.b32 %r118, %r119, %r125, %r166, %r167;
	// end inline asm
	// begin inline asm
	shfl.sync.down.b32 %r123, %r124, %r125, %r166, %r167;
	// end inline asm
	mov.b64 	%rd274, {%r118, %r123};
	setp.lt.s32 	%p109, %r117, %r166;
	selp.b64 	%rd275, %rd274, 0, %p109;
	add.s64 	%rd276, %rd275, %rd386;
	mov.b64 	{%r129, %r134}, %rd276;
	mov.b32 	%r135, 2;
	// begin inline asm
	shfl.sync.down.b32 %r128, %r129, %r135, %r166, %r167;
	// end inline asm
	// begin inline asm
	shfl.sync.down.b32 %r133, %r134, %r135, %r166, %r167;
	// end inline asm
	mov.b64 	%rd277, {%r128, %r133};
	add.s32 	%r172, %r117, 2;
	setp.gt.s32 	%p110, %r172, %r166;
	selp.b64 	%rd278, 0, %rd277, %p110;
	add.s64 	%rd279, %rd278, %rd276;
	mov.b64 	{%r139, %r144}, %rd279;
	mov.b32 	%r145, 4;
	// begin inline asm
	shfl.sync.down.b32 %r138, %r139, %r145, %r166, %r167;
	// end inline asm
	// begin inline asm
	shfl.sync.down.b32 %r143, %r144, %r145, %r166, %r167;
	// end inline asm
	mov.b64 	%rd280, {%r138, %r143};
	add.s32 	%r173, %r117, 4;
	setp.gt.s32 	%p111, %r173, %r166;
	selp.b64 	%rd281, 0, %rd280, %p111;
	add.s64 	%rd282, %rd281, %rd279;
	mov.b64 	{%r149, %r154}, %rd282;
	mov.b32 	%r155, 8;
	// begin inline asm
	shfl.sync.down.b32 %r148, %r149, %r155, %r166, %r167;
	// end inline asm
	// begin inline asm
	shfl.sync.down.b32 %r153, %r154, %r155, %r166, %r167;
	// end inline asm
	mov.b64 	%rd283, {%r148, %r153};
	add.s32 	%r174, %r117, 8;
	setp.gt.s32 	%p112, %r174, %r166;
	selp.b64 	%rd284, 0, %rd283, %p112;
	add.s64 	%rd285, %rd284, %rd282;
	mov.b64 	{%r159, %r164}, %rd285;
	mov.b32 	%r165, 16;
	// begin inline asm
	shfl.sync.down.b32 %r158, %r159, %r165, %r166, %r167;
	// end inline asm
	// begin inline asm
	shfl.sync.down.b32 %r163, %r164, %r165, %r166, %r167;
	// end inline asm
	mov.b64 	%rd286, {%r158, %r163};
	add.s32 	%r175, %r117, 16;
	setp.gt.s32 	%p113, %r175, %r166;
	selp.b64 	%rd287, 0, %rd286, %p113;
	add.s64 	%rd402, %rd287, %rd285;
	setp.ne.s32 	%p114, %r117, 0;
	@%p114 bra 	$L__BB6_26;
	shr.u32 	%r176, %r2, 2;
	and.b32  	%r177, %r176, 248;
	mov.u32 	%r178, _ZZN3cub18CUB_300001_SM_10006detail6reduce28DeviceReduceSingleTileKernelINS2_10policy_hubIlyN4cuda3std3__44plusIlEEE10Policy1000EN6thrust24THRUST_300001_SM_1000_NS18transform_iteratorINSD_6detail14equal_to_valueIfEENSF_15normal_iteratorINSD_10device_ptrIfEEEEllEEPlyS9_llNS7_10__identityEEEvT0_T1_T2_T3_T4_T6_E12temp_storage;
	add.s32 	%r179, %r178, %r177;
	st.shared.u64 	[%r179+16], %rd402;
$L__BB6_26:
	bar.sync 	0;
	setp.ne.s32 	%p115, %r2, 0;
	@%p115 bra 	$L__BB6_49;
	setp.gt.u64 	%p116, %rd58, 32;
	ld.shared.u64 	%rd288, [_ZZN3cub18CUB_300001_SM_10006detail6reduce28DeviceReduceSingleTileKernelINS2_10policy_hubIlyN4cuda3std3__44plusIlEEE10Policy1000EN6thrust24THRUST_300001_SM_1000_NS18transform_iteratorINSD_6detail14equal_to_valueIfEENSF_15normal_iteratorINSD_10device_ptrIfEEEEllEEPlyS9_llNS7_10__identityEEEvT0_T1_T2_T3_T4_T6_E12temp_storage+24];
	selp.b64 	%rd289, %rd288, 0, %p116;
	add.s64 	%rd290, %rd289, %rd402;
	setp.gt.u64 	%p117, %rd58, 64;
	ld.shared.u64 	%rd291, [_ZZN3cub18CUB_300001_SM_10006detail6reduce28DeviceReduceSingleTileKernelINS2_10policy_hubIlyN4cuda3std3__44plusIlEEE10Policy1000EN6thrust24THRUST_300001_SM_1000_NS18transform_iteratorINSD_6detail14equal_to_valueIfEENSF_15normal_iteratorINSD_10device_ptrIfEEEEllEEPlyS9_llNS7_10__identityEEEvT0_T1_T2_T3_T4_T6_E12temp_storage+32];
	selp.b64 	%rd292, %rd291, 0, %p117;
	add.s64 	%rd293, %rd290, %rd292;
	setp.gt.u64 	%p118, %rd58, 96;
	ld.shared.u64 	%rd294, [_ZZN3cub18CUB_300001_SM_10006detail6reduce28DeviceReduceSingleTileKernelINS2_10policy_hubIlyN4cuda3std3__44plusIlEEE10Policy1000EN6thrust24THRUST_300001_SM_1000_NS18transform_iteratorINSD_6detail14equal_to_valueIfEENSF_15normal_iteratorINSD_10device_ptrIfEEEEllEEPlyS9_llNS7_10__identityEEEvT0_T1_T2_T3_T4_T6_E12temp_storage+40];
	selp.b64 	%rd295, %rd294, 0, %p118;
	add.s64 	%rd296, %rd293, %rd295;
	setp.gt.u64 	%p119, %rd58, 128;
	ld.shared.u64 	%rd297, [_ZZN3cub18CUB_300001_SM_10006detail6reduce28DeviceReduceSingleTileKernelINS2_10policy_hubIlyN4cuda3std3__44plusIlEEE10Policy1000EN6thrust24THRUST_300001_SM_1000_NS18transform_iteratorINSD_6detail14equal_to_valueIfEENSF_15normal_iteratorINSD_10device_ptrIfEEEEllEEPlyS9_llNS7_10__identityEEEvT0_T1_T2_T3_T4_T6_E12temp_storage+48];
	selp.b64 	%rd298, %rd297, 0, %p119;
	add.s64 	%rd299, %rd296, %rd298;
	setp.gt.u64 	%p120, %rd58, 160;
	ld.shared.u64 	%rd300, [_ZZN3cub18CUB_300001_SM_10006detail6reduce28DeviceReduceSingleTileKernelINS2_10policy_hubIlyN4cuda3std3__44plusIlEEE10Policy1000EN6thrust24THRUST_300001_SM_1000_NS18transform_iteratorINSD_6detail14equal_to_valueIfEENSF_15normal_iteratorINSD_10device_ptrIfEEEEllEEPlyS9_llNS7_10__identityEEEvT0_T1_T2_T3_T4_T6_E12temp_storage+56];
	selp.b64 	%rd301, %rd300, 0, %p120;
	add.s64 	%rd302, %rd299, %rd301;
	setp.gt.u64 	%p121, %rd58, 192;
	ld.shared.u64 	%rd303, [_ZZN3cub18CUB_300001_SM_10006detail6reduce28DeviceReduceSingleTileKernelINS2_10policy_hubIlyN4cuda3std3__44plusIlEEE10Policy1000EN6thrust24THRUST_300001_SM_1000_NS18transform_iteratorINSD_6detail14equal_to_valueIfEENSF_15normal_iteratorINSD_10device_ptrIfEEEEllEEPlyS9_llNS7_10__identityEEEvT0_T1_T2_T3_T4_T6_E12temp_storage+64];
	selp.b64 	%rd304, %rd303, 0, %p121;
	add.s64 	%rd305, %rd302, %rd304;
	setp.gt.u64 	%p122, %rd58, 224;
	ld.shared.u64 	%rd306, [_ZZN3cub18CUB_300001_SM_10006detail6reduce28DeviceReduceSingleTileKernelINS2_10policy_hubIlyN4cuda3std3__44plusIlEEE10Policy1000EN6thrust24THRUST_300001_SM_1000_NS18transform_iteratorINSD_6detail14equal_to_valueIfEENSF_15normal_iteratorINSD_10device_ptrIfEEEEllEEPlyS9_llNS7_10__identityEEEvT0_T1_T2_T3_T4_T6_E12temp_storage+72];
	selp.b64 	%rd307, %rd306, 0, %p122;
	add.s64 	%rd308, %rd305, %rd307;
	setp.gt.u64 	%p123, %rd58, 256;
	ld.shared.u64 	%rd309, [_ZZN3cub18CUB_300001_SM_10006detail6reduce28DeviceReduceSingleTileKernelINS2_10policy_hubIlyN4cuda3std3__44plusIlEEE10Policy1000EN6thrust24THRUST_300001_SM_1000_NS18transform_iteratorINSD_6detail14equal_to_valueIfEENSF_15normal_iteratorINSD_10device_ptrIfEEEEllEEPlyS9_llNS7_10__identityEEEvT0_T1_T2_T3_T4_T6_E12temp_storage+80];
	selp.b64 	%rd310, %rd309, 0, %p123;
	add.s64 	%rd311, %rd308, %rd310;
	setp.gt.u64 	%p124, %rd58, 288;
	ld.shared.u64 	%rd312, [_ZZN3cub18CUB_300001_SM_10006detail6reduce28DeviceReduceSingleTileKernelINS2_10policy_hubIlyN4cuda3std3__44plusIlEEE10Policy1000EN6thrust24THRUST_300001_SM_1000_NS18transform_iteratorINSD_6detail14equal_to_valueIfEENSF_15normal_iteratorINSD_10device_ptrIfEEEEllEEPlyS9_llNS7_10__identityEEEvT0_T1_T2_T3_T4_T6_E12temp_storage+88];
	selp.b64 	%rd313, %rd312, 0, %p124;
	add.s64 	%rd314, %rd311, %rd313;
	setp.gt.u64 	%p125, %rd58, 320;
	ld.shared.u64 	%rd315, [_ZZN3cub18CUB_300001_SM_10006detail6reduce28DeviceReduceSingleTileKernelINS2_10policy_hubIlyN4cuda3std3__44plusIlEEE10Policy1000EN6thrust24THRUST_300001_SM_1000_NS18transform_iteratorINSD_6detail14equal_to_valueIfEENSF_15normal_iteratorINSD_10device_ptrIfEEEEllEEPlyS9_llNS7_10__identityEEEvT0_T1_T2_T3_T4_T6_E12temp_storage+96];
	selp.b64 	%rd316, %rd315, 0, %p125;
	add.s64 	%rd317, %rd314, %rd316;
	setp.gt.u64 	%p126, %rd58, 352;
	ld.shared.u64 	%rd318, [_ZZN3cub18CUB_300001_SM_10006detail6reduce28DeviceReduceSingleTileKernelINS2_10policy_hubIlyN4cuda3std3__44plusIlEEE10Policy1000EN6thrust24THRUST_300001_SM_1000_NS18transform_iteratorINSD_6detail14equal_to_valueIfEENSF_15normal_iteratorINSD_10device_ptrIfEEEEllEEPlyS9_llNS7_10__identityEEEvT0_T1_T2_T3_T4_T6_E12temp_storage+104];
	selp.b64 	%rd319, %rd318, 0, %p126;
	add.s64 	%rd320, %rd317, %rd319;
	setp.gt.u64 	%p127, %rd58, 384;
	ld.shared.u64 	%rd321, [_ZZN3cub18CUB_300001_SM_10006detail6reduce28DeviceReduceSingleTileKernelINS2_10policy_hubIlyN4cuda3std3__44plusIlEEE10Policy1000EN6thrust24THRUST_300001_SM_1000_NS18transform_iteratorINSD_6detail14equal_to_valueIfEENSF_15normal_iteratorINSD_10device_ptrIfEEEEllEEPlyS9_llNS7_10__identityEEEvT0_T1_T2_T3_T4_T6_E12temp_storage+112];
	selp.b64 	%rd322, %rd321, 0, %p127;
	add.s64 	%rd323, %rd320, %rd322;
	setp.gt.u64 	%p128, %rd58, 416;
	ld.shared.u64 	%rd324, [_ZZN3cub18CUB_300001_SM_10006detail6reduce28DeviceReduceSingleTileKernelINS2_10policy_hubIlyN4cuda3std3__44plusIlEEE10Policy1000EN6thrust24THRUST_300001_SM_1000_NS18transform_iteratorINSD_6detail14equal_to_valueIfEENSF_15normal_iteratorINSD_10device_ptrIfEEEEllEEPlyS9_llNS7_10__identityEEEvT0_T1_T2_T3_T4_T6_E12temp_storage+120];
	selp.b64 	%rd325, %rd324, 0, %p128;
	add.s64 	%rd326, %rd323, %rd325;
	setp.gt.u64 	%p129, %rd58, 448;
	ld.shared.u64 	%rd327, [_ZZN3cub18CUB_300001_SM_10006detail6reduce28DeviceReduceSingleTileKernelINS2_10policy_hubIlyN4cuda3std3__44plusIlEEE10Policy1000EN6thrust24THRUST_300001_SM_1000_NS18transform_iteratorINSD_6detail14equal_to_valueIfEENSF_15normal_iteratorINSD_10device_ptrIfEEEEllEEPlyS9_llNS7_10__identityEEEvT0_T1_T2_T3_T4_T6_E12temp_storage+128];
	selp.b64 	%rd328, %rd327, 0, %p129;
	add.s64 	%rd329, %rd326, %rd328;
	setp.gt.u64 	%p130, %rd58, 480;
	ld.shared.u64 	%rd330, [_ZZN3cub18CUB_300001_SM_10006detail6reduce28DeviceReduceSingleTileKernelINS2_10policy_hubIlyN4cuda3std3__44plusIlEEE10Policy1000EN6thrust24THRUST_300001_SM_1000_NS18transform_iteratorINSD_6detail14equal_to_valueIfEENSF_15normal_iteratorINSD_10device_ptrIfEEEEllEEPlyS9_llNS7_10__identityEEEvT0_T1_T2_T3_T4_T6_E12temp_storage+136];
	selp.b64 	%rd331, %rd330, 0, %p130;
	add.s64 	%rd402, %rd329, %rd331;
	bra.uni 	$L__BB6_49;
$L__BB6_28:
	mov.u32 	%r24, %tid.x;
	cvt.u64.u32 	%rd25, %r24;
	mul.wide.u32 	%rd62, %r24, 4;
	add.s64 	%rd26, %rd2, %rd62;
	ld.global.f32 	%f3, [%rd26];
	setp.eq.f32 	%p3, %f3, %f2;
	selp.u64 	%rd63, 1, 0, %p3;
	ld.global.f32 	%f4, [%rd26+2048];
	setp.eq.f32 	%p4, %f4, %f2;
	selp.u64 	%rd64, 1, 0, %p4;
	ld.global.f32 	%f5, [%rd26+4096];
	setp.eq.f32 	%p5, %f5, %f2;
	selp.u64 	%rd65, 1, 0, %p5;
	ld.global.f32 	%f6, [%rd26+6144];
	setp.eq.f32 	%p6, %f6, %f2;
	selp.u64 	%rd66, 1, 0, %p6;
	ld.global.f32 	%f7, [%rd26+8192];
	setp.eq.f32 	%p7, %f7, %f2;
	selp.u64 	%rd67, 1, 0, %p7;
	ld.global.f32 	%f8, [%rd26+10240];
	setp.eq.f32 	%p8, %f8, %f2;
	selp.u64 	%rd68, 1, 0, %p8;
	ld.global.f32 	%f9, [%rd26+12288];
	setp.eq.f32 	%p9, %f9, %f2;
	selp.u64 	%rd69, 1, 0, %p9;
	add.s64 	%rd70, %rd64, %rd63;
	add.s64 	%rd71, %rd70, %rd65;
	add.s64 	%rd72, %rd71, %rd66;
	add.s64 	%rd73, %rd72, %rd67;
	add.s64 	%rd74, %rd73, %rd68;
	add.s64 	%rd401, %rd74, %rd69;
	add.s64 	%rd28, %rd58, -3584;
	setp.lt.u64 	%p10, %rd28, 3584;
	mov.b64 	%rd390, 3584;
	@%p10 bra 	$L__BB6_32;
	mov.b64 	%rd390, 3584;
$L__BB6_30:
	shl.b64 	%rd76, %rd390, 2;
	add.s64 	%rd77, %rd26, %rd76;
	ld.global.f32 	%f10, [%rd77];
	setp.eq.f32 	%p11, %f10, %f2;
	selp.u64 	%rd78, 1, 0, %p11;
	ld.global.f32 	%f11, [%rd77+2048];
	setp.eq.f32 	%p12, %f11, %f2;
	selp.u64 	%rd79, 1, 0, %p12;
	ld.global.f32 	%f12, [%rd77+4096];
	setp.eq.f32 	%p13, %f12, %f2;
	selp.u64 	%rd80, 1, 0, %p13;
	ld.global.f32 	%f13, [%rd77+6144];
	setp.eq.f32 	%p14, %f13, %f2;
	selp.u64 	%rd81, 1, 0, %p14;
	ld.global.f32 	%f14, [%rd77+8192];
	setp.eq.f32 	%p15, %f14, %f2;
	selp.u64 	%rd82, 1, 0, %p15;
	ld.global.f32 	%f15, [%rd77+10240];
	setp.eq.f32 	%p16, %f15, %f2;
	selp.u64 	%rd83, 1, 0, %p16;
	ld.global.f32 	%f16, [%rd77+12288];
	setp.eq.f32 	%p17, %f16, %f2;
	selp.u64 	%rd84, 1, 0, %p17;
	add.s64 	%rd85, %rd401, %rd78;
	add.s64 	%rd86, %rd85, %rd79;
	add.s64 	%rd87, %rd86, %rd80;
	add.s64 	%rd88, %rd87, %rd81;
	add.s64 	%rd89, %rd88, %rd82;
	add.s64 	%rd90, %rd89, %rd83;
	add.s64 	%rd401, %rd90, %rd84;
	sub.s64 	%rd91, %rd58, %rd390;
	setp.lt.u64 	%p18, %rd91, 3584;
	@%p18 bra 	$L__BB6_45;
	add.s64 	%rd390, %rd390, 3584;
	setp.le.u64 	%p19, %rd390, %rd28;
	@%p19 bra 	$L__BB6_30;
$L__BB6_32:
	setp.le.u64 	%p20, %rd58, %rd390;
	cvt.u32.u64 	%r47, %rd390;
	cvt.u32.u64 	%r48, %rd58;
	sub.s32 	%r49, %r48, %r47;
	setp.ge.s32 	%p21, %r24, %r49;
	or.pred  	%p22, %p20, %p21;
	@%p22 bra 	$L__BB6_45;
	not.b32 	%r52, %r24;
	add.s32 	%r53, %r52, %r48;
	sub.s32 	%r55, %r53, %r47;
	shr.u32 	%r56, %r55, 9;
	add.s32 	%r25, %r56, 1;
	and.b32  	%r26, %r25, 15;
	setp.lt.u32 	%p23, %r55, 7680;
	mov.u32 	%r247, %r24;
	@%p23 bra 	$L__BB6_36;
	and.b32  	%r57, %r25, 16777200;
	neg.s32 	%r245, %r57;
	add.s64 	%rd93, %rd390, %rd25;
	shl.b64 	%rd94, %rd93, 2;
	add.s64 	%rd95, %rd94, %rd2;
	add.s64 	%rd391, %rd95, 16384;
	mov.u32 	%r247, %r24;
$L__BB6_35:
	.pragma "nounroll";
	ld.global.f32 	%f17, [%rd391+-16384];
	setp.eq.f32 	%p24, %f17, %f2;
	selp.u64 	%rd96, 1, 0, %p24;
	add.s64 	%rd97, %rd401, %rd96;
	ld.global.f32 	%f18, [%rd391+-14336];
	setp.eq.f32 	%p25, %f18, %f2;
	selp.u64 	%rd98, 1, 0, %p25;
	add.s64 	%rd99, %rd97, %rd98;
	ld.global.f32 	%f19, [%rd391+-12288];
	setp.eq.f32 	%p26, %f19, %f2;
	selp.u64 	%rd100, 1, 0, %p26;
	add.s64 	%rd101, %rd99, %rd100;
	ld.global.f32 	%f20, [%rd391+-10240];
	setp.eq.f32 	%p27, %f20, %f2;
	selp.u64 	%rd102, 1, 0, %p27;
	add.s64 	%rd103, %rd101, %rd102;
	ld.global.f32 	%f21, [%rd391+-8192];
	setp.eq.f32 	%p28, %f21, %f2;
	selp.u64 	%rd104, 1, 0, %p28;
	add.s64 	%rd105, %rd103, %rd104;
	ld.global.f32 	%f22, [%rd391+-6144];
	setp.eq.f32 	%p29, %f22, %f2;
	selp.u64 	%rd106, 1, 0, %p29;
	add.s64 	%rd107, %rd105, %rd106;
	ld.global.f32 	%f23, [%rd391+-4096];
	setp.eq.f32 	%p30, %f23, %f2;
	selp.u64 	%rd108, 1, 0, %p30;
	add.s64 	%rd109, %rd107, %rd108;
	ld.global.f32 	%f24, [%rd391+-2048];
	setp.eq.f32 	%p31, %f24, %f2;
	selp.u64 	%rd110, 1, 0, %p31;
	add.s64 	%rd111, %rd109, %rd110;
	ld.global.f32 	%f25, [%rd391];
	setp.eq.f32 	%p32, %f25, %f2;
	selp.u64 	%rd112, 1, 0, %p32;
	add.s64 	%rd113, %rd111, %rd112;
	ld.global.f32 	%f26, [%rd391+2048];
	setp.eq.f32 	%p33, %f26, %f2;
	selp.u64 	%rd114, 1, 0, %p33;
	add.s64 	%rd115, %rd113, %rd114;
	ld.global.f32 	%f27, [%rd391+4096];
	setp.eq.f32 	%p34, %f27, %f2;
	selp.u64 	%rd116, 1, 0, %p34;
	add.s64 	%rd117, %rd115, %rd116;
	ld.global.f32 	%f28, [%rd391+6144];
	setp.eq.f32 	%p35, %f28, %f2;
	selp.u64 	%rd118, 1, 0, %p35;
	add.s64 	%rd119, %rd117, %rd118;
	ld.global.f32 	%f29, [%rd391+8192];
	setp.eq.f32 	%p36, %f29, %f2;
	selp.u64 	%rd120, 1, 0, %p36;
	add.s64 	%rd121, %rd119, %rd120;
	ld.global.f32 	%f30, [%rd391+10240];
	setp.eq.f32 	%p37, %f30, %f2;
	selp.u64 	%rd122, 1, 0, %p37;
	add.s64 	%rd123, %rd121, %rd122;
	ld.global.f32 	%f31, [%rd391+12288];
	setp.eq.f32 	%p38, %f31, %f2;
	selp.u64 	%rd124, 1, 0, %p38;
	add.s64 	%rd125, %rd123, %rd124;
	ld.global.f32 	%f32, [%rd391+14336];
	setp.eq.f32 	%p39, %f32, %f2;
	selp.u64 	%rd126, 1, 0, %p39;
	add.s64 	%rd401, %rd125, %rd126;
	add.s32 	%r247, %r247, 8192;
	add.s32 	%r245, %r245, 16;
	add.s64 	%rd391, %rd391, 32768;
	setp.ne.s32 	%p40, %r245, 0;
	@%p40 bra 	$L__BB6_35;
$L__BB6_36:
	setp.eq.s32 	%p41, %r26, 0;
	@%p41 bra 	$L__BB6_45;
	and.b32  	%r33, %r25, 7;
	setp.lt.u32 	%p42, %r26, 8;
	@%p42 bra 	$L__BB6_39;
	cvt.u64.u32 	%rd128, %r247;
	add.s64 	%rd129, %rd390, %rd128;
	shl.b64 	%rd130, %rd129, 2;
	add.s64 	%rd131, %rd2, %rd130;
	ld.global.f32 	%f33, [%rd131];
	setp.eq.f32 	%p43, %f33, %f2;
	selp.u64 	%rd132, 1, 0, %p43;
	add.s64 	%rd133, %rd401, %rd132;
	ld.global.f32 	%f34, [%rd131+2048];
	setp.eq.f32 	%p44, %f34, %f2;
	selp.u64 	%rd134, 1, 0, %p44;
	add.s64 	%rd135, %rd133, %rd134;
	ld.global.f32 	%f35, [%rd131+4096];
	setp.eq.f32 	%p45, %f35, %f2;
	selp.u64 	%rd136, 1, 0, %p45;
	add.s64 	%rd137, %rd135, %rd136;
	ld.global.f32 	%f36, [%rd131+6144];
	setp.eq.f32 	%p46, %f36, %f2;
	selp.u64 	%rd138, 1, 0, %p46;
	add.s64 	%rd139, %rd137, %rd138;
	ld.global.f32 	%f37, [%rd131+8192];
	setp.eq.f32 	%p47, %f37, %f2;
	selp.u64 	%rd140, 1, 0, %p47;
	add.s64 	%rd141, %rd139, %rd140;
	ld.global.f32 	%f38, [%rd131+10240];
	setp.eq.f32 	%p48, %f38, %f2;
	selp.u64 	%rd142, 1, 0, %p48;
	add.s64 	%rd143, %rd141, %rd142;
	ld.global.f32 	%f39, [%rd131+12288];
	setp.eq.f32 	%p49, %f39, %f2;
	selp.u64 	%rd144, 1, 0, %p49;
	add.s64 	%rd145, %rd143, %rd144;
	ld.global.f32 	%f40, [%rd131+14336];
	setp.eq.f32 	%p50, %f40, %f2;
	selp.u64 	%rd146, 1, 0, %p50;
	add.s64 	%rd401, %rd145, %rd146;
	add.s32 	%r247, %r247, 4096;
$L__BB6_39:
	setp.eq.s32 	%p51, %r33, 0;
	@%p51 bra 	$L__BB6_45;
	and.b32  	%r36, %r25, 3;
	setp.lt.u32 	%p52, %r33, 4;
	@%p52 bra 	$L__BB6_42;
	cvt.u64.u32 	%rd148, %r247;
	add.s64 	%rd149, %rd390, %rd148;
	shl.b64 	%rd150, %rd149, 2;
	add.s64 	%rd151, %rd2, %rd150;
	ld.global.f32 	%f41, [%rd151];
	setp.eq.f32 	%p53, %f41, %f2;
	selp.u64 	%rd152, 1, 0, %p53;
	add.s64 	%rd153, %rd401, %rd152;
	ld.global.f32 	%f42, [%rd151+2048];
	setp.eq.f32 	%p54, %f42, %f2;
	selp.u64 	%rd154, 1, 0, %p54;
	add.s64 	%rd155, %rd153, %rd154;
	ld.global.f32 	%f43, [%rd151+4096];
	setp.eq.f32 	%p55, %f43, %f2;
	selp.u64 	%rd156, 1, 0, %p55;
	add.s64 	%rd157, %rd155, %rd156;
	ld.global.f32 	%f44, [%rd151+6144];
	setp.eq.f32 	%p56, %f44, %f2;
	selp.u64 	%rd158, 1, 0, %p56;
	add.s64 	%rd401, %rd157, %rd158;
	add.s32 	%r247, %r247, 2048;
$L__BB6_42:
	setp.eq.s32 	%p57, %r36, 0;
	@%p57 bra 	$L__BB6_45;
	cvt.u64.u32 	%rd159, %r247;
	add.s64 	%rd160, %rd390, %rd159;
	shl.b64 	%rd161, %rd160, 2;
	add.s64 	%rd399, %rd2, %rd161;
	neg.s32 	%r250, %r36;
$L__BB6_44:
	.pragma "nounroll";
	ld.global.f32 	%f45, [%rd399];
	setp.eq.f32 	%p58, %f45, %f2;
	selp.u64 	%rd162, 1, 0, %p58;
	add.s64 	%rd401, %rd401, %rd162;
	add.s64 	%rd399, %rd399, 2048;
	add.s32 	%r250, %r250, 1;
	setp.ne.s32 	%p59, %r250, 0;
	@%p59 bra 	$L__BB6_44;
$L__BB6_45:
	// begin inline asm
	mov.u32 %r58, %laneid;
	// end inline asm
	mov.b64 	{%r60, %r65}, %rd401;
	mov.b32 	%r66, 1;
	mov.b32 	%r107, 31;
	mov.b32 	%r108, -1;
	// begin inline asm
	shfl.sync.down.b32 %r59, %r60, %r66, %r107, %r108;
	// end inline asm
	// begin inline asm
	shfl.sync.down.b32 %r64, %r65, %r66, %r107, %r108;
	// end inline asm
	mov.b64 	%rd163, {%r59, %r64};
	setp.gt.s32 	%p60, %r58, 30;
	selp.b64 	%rd164, 0, %rd163, %p60;
	add.s64 	%rd165, %rd164, %rd401;
	mov.b64 	{%r70, %r75}, %rd165;
	mov.b32 	%r76, 2;
	// begin inline asm
	shfl.sync.down.b32 %r69, %r70, %r76, %r107, %r108;
	// end inline asm
	// begin inline asm
	shfl.sync.down.b32 %r74, %r75, %r76, %r107, %r108;
	// end inline asm
	mov.b64 	%rd166, {%r69, %r74};
	setp.gt.s32 	%p61, %r58, 29;
	selp.b64 	%rd167, 0, %rd166, %p61;
	add.s64 	%rd168, %rd167, %rd165;
	mov.b64 	{%r80, %r85}, %rd168;
	mov.b32 	%r86, 4;
	// begin inline asm
	shfl.sync.down.b32 %r79, %r80, %r86, %r107, %r108;
	// end inline asm
	// begin inline asm
	shfl.sync.down.b32 %r84, %r85, %r86, %r107, %r108;
	// end inline asm
	mov.b64 	%rd169, {%r79, %r84};
	setp.gt.s32 	%p62, %r58, 27;
	selp.b64 	%rd170, 0, %rd169, %p62;
	add.s64 	%rd171, %rd170, %rd168;
	mov.b64 	{%r90, %r95}, %rd171;
	mov.b32 	%r96, 8;
	// begin inline asm
	shfl.sync.down.b32 %r89, %r90, %r96, %r107, %r108;
	// end inline asm
	// begin inline asm
	shfl.sync.down.b32 %r94, %r95, %r96, %r107, %r108;
	// end inline asm
	mov.b64 	%rd172, {%r89, %r94};
	setp.gt.s32 	%p63, %r58, 23;
	selp.b64 	%rd173, 0, %rd172, %p63;
	add.s64 	%rd174, %rd173, %rd171;
	mov.b64 	{%r100, %r105}, %rd174;
	mov.b32 	%r106, 16;
	// begin inline asm
	shfl.sync.down.b32 %r99, %r100, %r106, %r107, %r108;
	// end inline asm
	// begin inline asm
	shfl.sync.down.b32 %r104, %r105, %r106, %r107, %r108;
	// end inline asm
	mov.b64 	%rd175, {%r99, %r104};
	setp.gt.s32 	%p64, %r58, 15;
	selp.b64 	%rd176, 0, %rd175, %p64;
	add.s64 	%rd402, %rd176, %rd174;
	setp.ne.s32 	%p65, %r58, 0;
	@%p65 bra 	$L__BB6_47;
	shr.u32 	%r109, %r24, 2;
	and.b32  	%r110, %r109, 248;
	mov.u32 	%r111, _ZZN3cub18CUB_300001_SM_10006detail6reduce28DeviceReduceSingleTileKernelINS2_10policy_hubIlyN4cuda3std3__44plusIlEEE10Policy1000EN6thrust24THRUST_300001_SM_1000_NS18transform_iteratorINSD_6detail14equal_to_valueIfEENSF_15normal_iteratorINSD_10device_ptrIfEEEEllEEPlyS9_llNS7_10__identityEEEvT0_T1_T2_T3_T4_T6_E12temp_storage;
	add.s32 	%r112, %r111, %r110;
	st.shared.u64 	[%r112+16], %rd402;
$L__BB6_47:
	bar.sync 	0;
	setp.ne.s32 	%p66, %r24, 0;
	@%p66 bra 	$L__BB6_49;
	ld.shared.u64 	%rd177, [_ZZN3cub18CUB_300001_SM_10006detail6reduce28DeviceReduceSingleTileKernelINS2_10policy_hubIlyN4cuda3std3__44plusIlEEE10Policy1000EN6thrust24THRUST_300001_SM_1000_NS18transform_iteratorINSD_6detail14equal_to_valueIfEENSF_15normal_iteratorINSD_10device_ptrIfEEEEllEEPlyS9_llNS7_10__identityEEEvT0_T1_T2_T3_T4_T6_E12temp_storage+24];
	add.s64 	%rd178, %rd177, %rd402;
	ld.shared.u64 	%rd179, [_ZZN3cub18CUB_300001_SM_10006detail6reduce28DeviceReduceSingleTileKernelINS2_10policy_hubIlyN4cuda3std3__44plusIlEEE10Policy1000EN6thrust24THRUST_300001_SM_1000_NS18transform_iteratorINSD_6detail14equal_to_valueIfEENSF_15normal_iteratorINSD_10device_ptrIfEEEEllEEPlyS9_llNS7_10__identityEEEvT0_T1_T2_T3_T4_T6_E12temp_storage+32];
	add.s64 	%rd180, %rd178, %rd179;
	ld.shared.u64 	%rd181, [_ZZN3cub18CUB_300001_SM_10006detail6reduce28DeviceReduceSingleTileKernelINS2_10policy_hubIlyN4cuda3std3__44plusIlEEE10Policy1000EN6thrust24THRUST_300001_SM_1000_NS18transform_iteratorINSD_6detail14equal_to_valueIfEENSF_15normal_iteratorINSD_10device_ptrIfEEEEllEEPlyS9_llNS7_10__identityEEEvT0_T1_T2_T3_T4_T6_E12temp_storage+40];
	add.s64 	%rd182, %rd180, %rd181;
	ld.shared.u64 	%rd183, [_ZZN3cub18CUB_300001_SM_10006detail6reduce28DeviceReduceSingleTileKernelINS2_10policy_hubIlyN4cuda3std3__44plusIlEEE10Policy1000EN6thrust24THRUST_300001_SM_1000_NS18transform_iteratorINSD_6detail14equal_to_valueIfEENSF_15normal_iteratorINSD_10device_ptrIfEEEEllEEPlyS9_llNS7_10__identityEEEvT0_T1_T2_T3_T4_T6_E12temp_storage+48];
	add.s64 	%rd184, %rd182, %rd183;
	ld.shared.u64 	%rd185, [_ZZN3cub18CUB_300001_SM_10006detail6reduce28DeviceReduceSingleTileKernelINS2_10policy_hubIlyN4cuda3std3__44plusIlEEE10Policy1000EN6thrust24THRUST_300001_SM_1000_NS18transform_iteratorINSD_6detail14equal_to_valueIfEENSF_15normal_iteratorINSD_10device_ptrIfEEEEllEEPlyS9_llNS7_10__identityEEEvT0_T1_T2_T3_T4_T6_E12temp_storage+56];
	add.s64 	%rd186, %rd184, %rd185;
	ld.shared.u64 	%rd187, [_ZZN3cub18CUB_300001_SM_10006detail6reduce28DeviceReduceSingleTileKernelINS2_10policy_hubIlyN4cuda3std3__44plusIlEEE10Policy1000EN6thrust24THRUST_300001_SM_1000_NS18transform_iteratorINSD_6detail14equal_to_valueIfEENSF_15normal_iteratorINSD_10device_ptrIfEEEEllEEPlyS9_llNS7_10__identityEEEvT0_T1_T2_T3_T4_T6_E12temp_storage+64];
	add.s64 	%rd188, %rd186, %rd187;
	ld.shared.u64 	%rd189, [_ZZN3cub18CUB_300001_SM_10006detail6reduce28DeviceReduceSingleTileKernelINS2_10policy_hubIlyN4cuda3std3__44plusIlEEE10Policy1000EN6thrust24THRUST_300001_SM_1000_NS18transform_iteratorINSD_6detail14equal_to_valueIfEENSF_15normal_iteratorINSD_10device_ptrIfEEEEllEEPlyS9_llNS7_10__identityEEEvT0_T1_T2_T3_T4_T6_E12temp_storage+72];
	add.s64 	%rd190, %rd188, %rd189;
	ld.shared.u64 	%rd191, [_ZZN3cub18CUB_300001_SM_10006detail6reduce28DeviceReduceSingleTileKernelINS2_10policy_hubIlyN4cuda3std3__44plusIlEEE10Policy1000EN6thrust24THRUST_300001_SM_1000_NS18transform_iteratorINSD_6detail14equal_to_valueIfEENSF_15normal_iteratorINSD_10device_ptrIfEEEEllEEPlyS9_llNS7_10__identityEEEvT0_T1_T2_T3_T4_T6_E12temp_storage+80];
	add.s64 	%rd192, %rd190, %rd191;
	ld.shared.u64 	%rd193, [_ZZN3cub18CUB_300001_SM_10006detail6reduce28DeviceReduceSingleTileKernelINS2_10policy_hubIlyN4cuda3std3__44plusIlEEE10Policy1000EN6thrust24THRUST_300001_SM_1000_NS18transform_iteratorINSD_6detail14equal_to_valueIfEENSF_15normal_iteratorINSD_10device_ptrIfEEEEllEEPlyS9_llNS7_10__identityEEEvT0_T1_T2_T3_T4_T6_E12temp_storage+88];
	add.s64 	%rd194, %rd192, %rd193;
	ld.shared.u64 	%rd195, [_ZZN3cub18CUB_300001_SM_10006detail6reduce28DeviceReduceSingleTileKernelINS2_10policy_hubIlyN4cuda3std3__44plusIlEEE10Policy1000EN6thrust24THRUST_300001_SM_1000_NS18transform_iteratorINSD_6detail14equal_to_valueIfEENSF_15normal_iteratorINSD_10device_ptrIfEEEEllEEPlyS9_llNS7_10__identityEEEvT0_T1_T2_T3_T4_T6_E12temp_storage+96];
	add.s64 	%rd196, %rd194, %rd195;
	ld.shared.u64 	%rd197, [_ZZN3cub18CUB_300001_SM_10006detail6reduce28DeviceReduceSingleTileKernelINS2_10policy_hubIlyN4cuda3std3__44plusIlEEE10Policy1000EN6thrust24THRUST_300001_SM_1000_NS18transform_iteratorINSD_6detail14equal_to_valueIfEENSF_15normal_iteratorINSD_10device_ptrIfEEEEllEEPlyS9_llNS7_10__identityEEEvT0_T1_T2_T3_T4_T6_E12temp_storage+104];
	add.s64 	%rd198, %rd196, %rd197;
	ld.shared.u64 	%rd199, [_ZZN3cub18CUB_300001_SM_10006detail6reduce28DeviceReduceSingleTileKernelINS2_10policy_hubIlyN4cuda3std3__44plusIlEEE10Policy1000EN6thrust24THRUST_300001_SM_1000_NS18transform_iteratorINSD_6detail14equal_to_valueIfEENSF_15normal_iteratorINSD_10device_ptrIfEEEEllEEPlyS9_llNS7_10__identityEEEvT0_T1_T2_T3_T4_T6_E12temp_storage+112];
	add.s64 	%rd200, %rd198, %rd199;
	ld.shared.u64 	%rd201, [_ZZN3cub18CUB_300001_SM_10006detail6reduce28DeviceReduceSingleTileKernelINS2_10policy_hubIlyN4cuda3std3__44plusIlEEE10Policy1000EN6thrust24THRUST_300001_SM_1000_NS18transform_iteratorINSD_6detail14equal_to_valueIfEENSF_15normal_iteratorINSD_10device_ptrIfEEEEllEEPlyS9_llNS7_10__identityEEEvT0_T1_T2_T3_T4_T6_E12temp_storage+120];
	add.s64 	%rd202, %rd200, %rd201;
	ld.shared.u64 	%rd203, [_ZZN3cub18CUB_300001_SM_10006detail6reduce28DeviceReduceSingleTileKernelINS2_10policy_hubIlyN4cuda3std3__44plusIlEEE10Policy1000EN6thrust24THRUST_300001_SM_1000_NS18transform_iteratorINSD_6detail14equal_to_valueIfEENSF_15normal_iteratorINSD_10device_ptrIfEEEEllEEPlyS9_llNS7_10__identityEEEvT0_T1_T2_T3_T4_T6_E12temp_storage+128];
	add.s64 	%rd204, %rd202, %rd203;
	ld.shared.u64 	%rd205, [_ZZN3cub18CUB_300001_SM_10006detail6reduce28DeviceReduceSingleTileKernelINS2_10policy_hubIlyN4cuda3std3__44plusIlEEE10Policy1000EN6thrust24THRUST_300001_SM_1000_NS18transform_iteratorINSD_6detail14equal_to_valueIfEENSF_15normal_iteratorINSD_10device_ptrIfEEEEllEEPlyS9_llNS7_10__identityEEEvT0_T1_T2_T3_T4_T6_E12temp_storage+136];
	add.s64 	%rd402, %rd204, %rd205;
$L__BB6_49:
	mov.u32 	%r235, %tid.x;
	setp.ne.s32 	%p138, %r235, 0;
	@%p138 bra 	$L__BB6_51;
	add.s64 	%rd375, %rd402, %rd59;
	st.global.u64 	[%rd1], %rd375;
$L__BB6_51:
	ret;

}
	// .globl	_ZN3cub18CUB_300001_SM_10006detail6reduce18DeviceReduceKernelINS2_10policy_hubIlyN4cuda3std3__44plusIlEEE10Policy1000EN6thrust24THRUST_300001_SM_1000_NS18transform_iteratorINSD_6detail14equal_to_valueIfEENSF_15normal_iteratorINSD_10device_ptrIfEEEEllEEyS9_lNS7_10__identityEEEvT0_PT3_T1_NS0_13GridEvenShareISR_EET2_T4_
.visible .entry _ZN3cub18CUB_300001_SM_10006detail6reduce18DeviceReduceKernelINS2_10policy_hubIlyN4cuda3std3__44plusIlEEE10Policy1000EN6thrust24THRUST_300001_SM_1000_NS18transform_iteratorINSD_6detail14equal_to_valueIfEENSF_15normal_iteratorINSD_10device_ptrIfEEEEllEEyS9_lNS7_10__identityEEEvT0_PT3_T1_NS0_13GridEvenShareISR_EET2_T4_(
	.param .align 8 .b8 _ZN3cub18CUB_300001_SM_10006detail6reduce18DeviceReduceKernelINS2_10policy_hubIlyN4cuda3std3__44plusIlEEE10Policy1000EN6thrust24THRUST_300001_SM_1000_NS18transform_iteratorINSD_6detail14equal_to_valueIfEENSF_15normal_iteratorINSD_10device_ptrIfEEEEllEEyS9_lNS7_10__identityEEEvT0_PT3_T1_NS0_13GridEvenShareISR_EET2_T4__param_0[16],
	.param .u64 .ptr .align 1 _ZN3cub18CUB_300001_SM_10006detail6reduce18DeviceReduceKernelINS2_10policy_hubIlyN4cuda3std3__44plusIlEEE10Policy1000EN6thrust24THRUST_300001_SM_1000_NS18transform_iteratorINSD_6detail14equal_to_valueIfEENSF_15normal_iteratorINSD_10device_ptrIfEEEEllEEyS9_lNS7_10__identityEEEvT0_PT3_T1_NS0_13GridEvenShareISR_EET2_T4__param_1,
	.param .u64 _ZN3cub18CUB_300001_SM_10006detail6reduce18DeviceReduceKernelINS2_10policy_hubIlyN4cuda3std3__44plusIlEEE10Policy1000EN6thrust24THRUST_300001_SM_1000_NS18transform_iteratorINSD_6detail14equal_to_valueIfEENSF_15normal_iteratorINSD_10device_ptrIfEEEEllEEyS9_lNS7_10__identityEEEvT0_PT3_T1_NS0_13GridEvenShareISR_EET2_T4__param_2,
	.param .align 8 .b8 _ZN3cub18CUB_300001_SM_10006detail6reduce18DeviceReduceKernelINS2_10policy_hubIlyN4cuda3std3__44plusIlEEE10Policy1000EN6thrust24THRUST_300001_SM_1000_NS18transform_iteratorINSD_6detail14equal_to_valueIfEENSF_15normal_iteratorINSD_10device_ptrIfEEEEllEEyS9_lNS7_10__identityEEEvT0_PT3_T1_NS0_13GridEvenShareISR_EET2_T4__param_3[72],
	.param .align 1 .b8 _ZN3cub18CUB_300001_SM_10006detail6reduce18DeviceReduceKernelINS2_10policy_hubIlyN4cuda3std3__44plusIlEEE10Policy1000EN6thrust24THRUST_300001_SM_1000_NS18transform_iteratorINSD_6detail14equal_to_valueIfEENSF_15normal_iteratorINSD_10device_ptrIfEEEEllEEyS9_lNS7_10__identityEEEvT0_PT3_T1_NS0_13GridEvenShareISR_EET2_T4__param_4[1],
	.param .align 1 .b8 _ZN3cub18CUB_300001_SM_10006detail6reduce18DeviceReduceKernelINS2_10policy_hubIlyN4cuda3std3__44plusIlEEE10Policy1000EN6thrust24THRUST_300001_SM_1000_NS18transform_iteratorINSD_6detail14equal_to_valueIfEENSF_15normal_iteratorINSD_10device_ptrIfEEEEllEEyS9_lNS7_10__identityEEEvT0_PT3_T1_NS0_13GridEvenShareISR_EET2_T4__param_5[1]
)
.maxntid 512
{
	.reg .pred 	%p<138>;
	.reg .b16 	%rs<4>;
	.reg .b32 	%r<280>;
	.reg .b32 	%f<75>;
	.reg .b64 	%rd<420>;
	// demoted variable
	.shared .align 8 .b8 _ZZN3cub18CUB_300001_SM_10006detail6reduce18DeviceReduceKernelINS2_10policy_hubIlyN4cuda3std3__44plusIlEEE10Policy1000EN6thrust24THRUST_300001_SM_1000_NS18transform_iteratorINSD_6detail14equal_to_valueIfEENSF_15normal_iteratorINSD_10device_ptrIfEEEEllEEyS9_lNS7_10__identityEEEvT0_PT3_T1_NS0_13GridEvenShareISR_EET2_T4_E12temp_storage[152];
	ld.param.f32 	%f1, [_ZN3cub18CUB_300001_SM_10006detail6reduce18DeviceReduceKernelINS2_10policy_hubIlyN4cuda3std3__44plusIlEEE10Policy1000EN6thrust24THRUST_300001_SM_1000_NS18transform_iteratorINSD_6detail14equal_to_valueIfEENSF_15normal_iteratorINSD_10device_ptrIfEEEEllEEyS9_lNS7_10__identityEEEvT0_PT3_T1_NS0_13GridEvenShareISR_EET2_T4__param_0+8];
	ld.param.u64 	%rd1, [_ZN3cub18CUB_300001_SM_10006detail6reduce18DeviceReduceKernelINS2_10policy_hubIlyN4cuda3std3__44plusIlEEE10Policy1000EN6thrust24THRUST_300001_SM_1000_NS18transform_iteratorINSD_6detail14equal_to_valueIfEENSF_15normal_iteratorINSD_10device_ptrIfEEEEllEEyS9_lNS7_10__identityEEEvT0_PT3_T1_NS0_13GridEvenShareISR_EET2_T4__param_3+32];
	ld.param.u32 	%r1, [_ZN3cub18CUB_300001_SM_10006detail6reduce18DeviceReduceKernelINS2_10policy_hubIlyN4cuda3std3__44plusIlEEE10Policy1000EN6thrust24THRUST_300001_SM_1000_NS18transform_iteratorINSD_6detail14equal_to_valueIfEENSF_15normal_iteratorINSD_10device_ptrIfEEEEllEEyS9_lNS7_10__identityEEEvT0_PT3_T1_NS0_13GridEvenShareISR_EET2_T4__param_3+40];
	ld.param.u64 	%rd64, [_ZN3cub18CUB_300001_SM_10006detail6reduce18DeviceReduceKernelINS2_10policy_hubIlyN4cuda3std3__44plusIlEEE10Policy1000EN6thrust24THRUST_300001_SM_1000_NS18transform_iteratorINSD_6detail14equal_to_valueIfEENSF_15normal_iteratorINSD_10device_ptrIfEEEEllEEyS9_lNS7_10__identityEEEvT0_PT3_T1_NS0_13GridEvenShareISR_EET2_T4__param_0];
	cvta.to.global.u64 	%rd2, %rd64;
	mov.u32 	%r2, %ctaid.x;
	mul.lo.s32 	%r50, %r1, 3584;
	cvt.s64.s32 	%rd3, %r50;
	mul.lo.s32 	%r51, %r2, 3584;
	cvt.u64.u32 	%rd4, %r51;
	sub.s64 	%rd5, %rd1, %rd4;
	setp.gt.u64 	%p1, %rd5, 3583;
	@%p1 bra 	$L__BB7_25;
	cvt.u32.u64 	%r136, %rd4;
	cvt.u32.u64 	%r3, %rd1;
	sub.s32 	%r4, %r3, %r136;
	mov.u32 	%r5, %tid.x;
	setp.ge.s32 	%p66, %r5, %r4;
	mov.b64 	%rd403, 0;
	mov.u32 	%r267, %r5;
	@%p66 bra 	$L__BB7_3;
	add.s32 	%r138, %r136, %r5;
	mul.wide.u32 	%rd214, %r138, 4;
	add.s64 	%rd215, %rd2, %rd214;
	ld.global.f32 	%f45, [%rd215];
	setp.eq.f32 	%p67, %f45, %f1;
	selp.u64 	%rd403, 1, 0, %p67;
	add.s32 	%r267, %r5, 512;
$L__BB7_3:
	setp.ge.s32 	%p68, %r267, %r4;
	@%p68 bra 	$L__BB7_16;
	not.b32 	%r140, %r267;
	add.s32 	%r141, %r140, %r3;
	sub.s32 	%r142, %r141, %r136;
	shr.u32 	%r143, %r142, 9;
	add.s32 	%r8, %r143, 1;
	and.b32  	%r9, %r8, 15;
	setp.lt.u32 	%p69, %r142, 7680;
	@%p69 bra 	$L__BB7_7;
	and.b32  	%r144, %r8, 16777200;
	neg.s32 	%r265, %r144;
	mul.wide.u32 	%rd217, %r2, 14336;
	mul.wide.u32 	%rd218, %r267, 4;
	add.s64 	%rd219, %rd217, %rd218;
	add.s64 	%rd220, %rd219, %rd2;
	add.s64 	%rd394, %rd220, 16384;
$L__BB7_6:
	.pragma "nounroll";
	ld.global.f32 	%f46, [%rd394+-16384];
	setp.eq.f32 	%p70, %f46, %f1;
	selp.u64 	%rd221, 1, 0, %p70;
	add.s64 	%rd222, %rd403, %rd221;
	ld.global.f32 	%f47, [%rd394+-14336];
	setp.eq.f32 	%p71, %f47, %f1;
	selp.u64 	%rd223, 1, 0, %p71;
	add.s64 	%rd224, %rd222, %rd223;
	ld.global.f32 	%f48, [%rd394+-12288];
	setp.eq.f32 	%p72, %f48, %f1;
	selp.u64 	%rd225, 1, 0, %p72;
	add.s64 	%rd226, %rd224, %rd225;
	ld.global.f32 	%f49, [%rd394+-10240];
	setp.eq.f32 	%p73, %f49, %f1;
	selp.u64 	%rd227, 1, 0, %p73;
	add.s64 	%rd228, %rd226, %rd227;
	ld.global.f32 	%f50, [%rd394+-8192];
	setp.eq.f32 	%p74, %f50, %f1;
	selp.u64 	%rd229, 1, 0, %p74;
	add.s64 	%rd230, %rd228, %rd229;
	ld.global.f32 	%f51, [%rd394+-6144];
	setp.eq.f32 	%p75, %f51, %f1;
	selp.u64 	%rd231, 1, 0, %p75;
	add.s64 	%rd232, %rd230, %rd231;
	ld.global.f32 	%f52, [%rd394+-4096];
	setp.eq.f32 	%p76, %f52, %f1;
	selp.u64 	%rd233, 1, 0, %p76;
	add.s64 	%rd234, %rd232, %rd233;
	ld.global.f32 	%f53, [%rd394+-2048];
	setp.eq.f32 	%p77, %f53, %f1;
	selp.u64 	%rd235, 1, 0, %p77;
	add.s64 	%rd236, %rd234, %rd235;
	ld.global.f32 	%f54, [%rd394];
	setp.eq.f32 	%p78, %f54, %f1;
	selp.u64 	%rd237, 1, 0, %p78;
	add.s64 	%rd238, %rd236, %rd237;
	ld.global.f32 	%f55, [%rd394+2048];
	setp.eq.f32 	%p79, %f55, %f1;
	selp.u64 	%rd239, 1, 0, %p79;
	add.s64 	%rd240, %rd238, %rd239;
	ld.global.f32 	%f56, [%rd394+4096];
	setp.eq.f32 	%p80, %f56, %f1;
	selp.u64 	%rd241, 1, 0, %p80;
	add.s64 	%rd242, %rd240, %rd241;
	ld.global.f32 	%f57, [%rd394+6144];
	setp.eq.f32 	%p81, %f57, %f1;
	selp.u64 	%rd243, 1, 0, %p81;
	add.s64 	%rd244, %rd242, %rd243;
	ld.global.f32 	%f58, [%rd394+8192];
	setp.eq.f32 	%p82, %f58, %f1;
	selp.u64 	%rd245, 1, 0, %p82;
	add.s64 	%rd246, %rd244, %rd245;
	ld.global.f32 	%f59, [%rd394+10240];
	setp.eq.f32 	%p83, %f59, %f1;
	selp.u64 	%rd247, 1, 0, %p83;
	add.s64 	%rd248, %rd246, %rd247;
	ld.global.f32 	%f60, [%rd394+12288];
	setp.eq.f32 	%p84, %f60, %f1;
	selp.u64 	%rd249, 1, 0, %p84;
	add.s64 	%rd250, %rd248, %rd249;
	ld.global.f32 	%f61, [%rd394+14336];
	setp.eq.f32 	%p85, %f61, %f1;
	selp.u64 	%rd251, 1, 0, %p85;
	add.s64 	%rd403, %rd250, %rd251;
	add.s32 	%r267, %r267, 8192;
	add.s32 	%r265, %r265, 16;
	add.s64 	%rd394, %rd394, 32768;
	setp.ne.s32 	%p86, %r265, 0;
	@%p86 bra 	$L__BB7_6;
$L__BB7_7:
	setp.eq.s32 	%p87, %r9, 0;
	@%p87 bra 	$L__BB7_16;
	and.b32  	%r16, %r8, 7;
	setp.lt.u32 	%p88, %r9, 8;
	@%p88 bra 	$L__BB7_10;
	cvt.s64.s32 	%rd253, %r267;
	add.s64 	%rd254, %rd253, %rd4;
	shl.b64 	%rd255, %rd254, 2;
	add.s64 	%rd256, %rd2, %rd255;
	ld.global.f32 	%f62, [%rd256];
	setp.eq.f32 	%p89, %f62, %f1;
	selp.u64 	%rd257, 1, 0, %p89;
	add.s64 	%rd258, %rd403, %rd257;
	ld.global.f32 	%f63, [%rd256+2048];
	setp.eq.f32 	%p90, %f63, %f1;
	selp.u64 	%rd259, 1, 0, %p90;
	add.s64 	%rd260, %rd258, %rd259;
	ld.global.f32 	%f64, [%rd256+4096];
	setp.eq.f32 	%p91, %f64, %f1;
	selp.u64 	%rd261, 1, 0, %p91;
	add.s64 	%rd262, %rd260, %rd261;
	ld.global.f32 	%f65, [%rd256+6144];
	setp.eq.f32 	%p92, %f65, %f1;
	selp.u64 	%rd263, 1, 0, %p92;
	add.s64 	%rd264, %rd262, %rd263;
	ld.global.f32 	%f66, [%rd256+8192];
	setp.eq.f32 	%p93, %f66, %f1;
	selp.u64 	%rd265, 1, 0, %p93;
	add.s64 	%rd266, %rd264, %rd265;
	ld.global.f32 	%f67, [%rd256+10240];
	setp.eq.f32 	%p94, %f67, %f1;
	selp.u64 	%rd267, 1, 0, %p94;
	add.s64 	%rd268, %rd266, %rd267;
	ld.global.f32 	%f68, [%rd256+12288];
	setp.eq.f32 	%p95, %f68, %f1;
	selp.u64 	%rd269, 1, 0, %p95;
	add.s64 	%rd270, %rd268, %rd269;
	ld.global.f32 	%f69, [%rd256+14336];
	setp.eq.f32 	%p96, %f69, %f1;
	selp.u64 	%rd271, 1, 0, %p96;
	add.s64 	%rd403, %rd270, %rd271;
	add.s32 	%r267, %r267, 4096;
$L__BB7_10:
	setp.eq.s32 	%p97, %r16, 0;
	@%p97 bra 	$L__BB7_16;
	and.b32  	%r19, %r8, 3;
	setp.lt.u32 	%p98, %r16, 4;
	@%p98 bra 	$L__BB7_13;
	cvt.s64.s32 	%rd273, %r267;
	add.s64 	%rd274, %rd273, %rd4;
	shl.b64 	%rd275, %rd274, 2;
	add.s64 	%rd276, %rd2, %rd275;
	ld.global.f32 	%f70, [%rd276];
	setp.eq.f32 	%p99, %f70, %f1;
	selp.u64 	%rd277, 1, 0, %p99;
	add.s64 	%rd278, %rd403, %rd277;
	ld.global.f32 	%f71, [%rd276+2048];
	setp.eq.f32 	%p100, %f71, %f1;
	selp.u64 	%rd279, 1, 0, %p100;
	add.s64 	%rd280, %rd278, %rd279;
	ld.global.f32 	%f72, [%rd276+4096];
	setp.eq.f32 	%p101, %f72, %f1;
	selp.u64 	%rd281, 1, 0, %p101;
	add.s64 	%rd282, %rd280, %rd281;
	ld.global.f32 	%f73, [%rd276+6144];
	setp.eq.f32 	%p102, %f73, %f1;
	selp.u64 	%rd283, 1, 0, %p102;
	add.s64 	%rd403, %rd282, %rd283;
	add.s32 	%r267, %r267, 2048;
$L__BB7_13:
	setp.eq.s32 	%p103, %r19, 0;
	@%p103 bra 	$L__BB7_16;
	mul.wide.u32 	%rd284, %r2, 14336;
	add.s64 	%rd21, %rd2, %rd284;
	neg.s32 	%r270, %r19;
$L__BB7_15:
	.pragma "nounroll";
	mul.wide.s32 	%rd285, %r267, 4;
	add.s64 	%rd286, %rd21, %rd285;
	ld.global.f32 	%f74, [%rd286];
	setp.eq.f32 	%p104, %f74, %f1;
	selp.u64 	%rd287, 1, 0, %p104;
	add.s64 	%rd403, %rd403, %rd287;
	add.s32 	%r267, %r267, 512;
	add.s32 	%r270, %r270, 1;
	setp.ne.s32 	%p105, %r270, 0;
	@%p105 bra 	$L__BB7_15;
$L__BB7_16:
	setp.lt.s32 	%p106, %r4, 512;
	@%p106 bra 	$L__BB7_21;
	// begin inline asm
	mov.u32 %r208, %laneid;
	// end inline asm
	mov.b64 	{%r210, %r215}, %rd403;
	mov.b32 	%r216, 1;
	mov.b32 	%r257, 31;
	mov.b32 	%r258, -1;
	// begin inline asm
	shfl.sync.down.b32 %r209, %r210, %r216, %r257, %r258;
	// end inline asm
	// begin inline asm
	shfl.sync.down.b32 %r214, %r215, %r216, %r257, %r258;
	// end inline asm
	mov.b64 	%rd346, {%r209, %r214};
	setp.gt.s32 	%p130, %r208, 30;
	selp.b64 	%rd347, 0, %rd346, %p130;
	add.s64 	%rd348, %rd347, %rd403;
	mov.b64 	{%r220, %r225}, %rd348;
	mov.b32 	%r226, 2;
	// begin inline asm
	shfl.sync.down.b32 %r219, %r220, %r226, %r257, %r258;
	// end inline asm
	// begin inline asm
	shfl.sync.down.b32 %r224, %r225, %r226, %r257, %r258;
	// end inline asm
	mov.b64 	%rd349, {%r219, %r224};
	setp.gt.s32 	%p131, %r208, 29;
	selp.b64 	%rd350, 0, %rd349, %p131;
	add.s64 	%rd351, %rd350, %rd348;
	mov.b64 	{%r230, %r235}, %rd351;
	mov.b32 	%r236, 4;
	// begin inline asm
	shfl.sync.down.b32 %r229, %r230, %r236, %r257, %r258;
	// end inline asm
	// begin inline asm
	shfl.sync.down.b32 %r234, %r235, %r236, %r257, %r258;
	// end inline asm
	mov.b64 	%rd352, {%r229, %r234};
	setp.gt.s32 	%p132, %r208, 27;
	selp.b64 	%rd353, 0, %rd352, %p132;
	add.s64 	%rd354, %rd353, %rd351;
	mov.b64 	{%r240, %r245}, %rd354;
	mov.b32 	%r246, 8;
	// begin inline asm
	shfl.sync.down.b32 %r239, %r240, %r246, %r257, %r258;
	// end inline asm
	// begin inline asm
	shfl.sync.down.b32 %r244, %r245, %r246, %r257, %r258;
	// end inline asm
	mov.b64 	%rd355, {%r239, %r244};
	setp.gt.s32 	%p133, %r208, 23;
	selp.b64 	%rd356, 0, %rd355, %p133;
	add.s64 	%rd357, %rd356, %rd354;
	mov.b64 	{%r250, %r255}, %rd357;
	mov.b32 	%r256, 16;
	// begin inline asm
	shfl.sync.down.b32 %r249, %r250, %r256, %r257, %r258;
	// end inline asm
	// begin inline asm
	shfl.sync.down.b32 %r254, %r255, %r256, %r257, %r258;
	// end inline asm
	mov.b64 	%rd358, {%r249, %r254};
	setp.gt.s32 	%p134, %r208, 15;
	selp.b64 	%rd359, 0, %rd358, %p134;
	add.s64 	%rd419, %rd359, %rd357;
	setp.ne.s32 	%p135, %r208, 0;
	@%p135 bra 	$L__BB7_19;
	shr.u32 	%r259, %r5, 2;
	and.b32  	%r260, %r259, 248;
	mov.u32 	%r261, _ZZN3cub18CUB_300001_SM_10006detail6reduce18DeviceReduceKernelINS2_10policy_hubIlyN4cuda3std3__44plusIlEEE10Policy1000EN6thrust24THRUST_300001_SM_1000_NS18transform_iteratorINSD_6detail14equal_to_valueIfEENSF_15normal_iteratorINSD_10device_ptrIfEEEEllEEyS9_lNS7_10__identityEEEvT0_PT3_T1_NS0_13GridEvenShareISR_EET2_T4_E12temp_storage;
	add.s32 	%r262, %r261, %r260;
	st.shared.u64 	[%r262+16], %rd419;
$L__BB7_19:
	bar.sync 	0;
	setp.ne.s32 	%p136, %r5, 0;
	@%p136 bra 	$L__BB7_46;
	ld.shared.u64 	%rd360, [_ZZN3cub18CUB_300001_SM_10006detail6reduce18DeviceReduceKernelINS2_10policy_hubIlyN4cuda3std3__44plusIlEEE10Policy1000EN6thrust24THRUST_300001_SM_1000_NS18transform_iteratorINSD_6detail14equal_to_valueIfEENSF_15normal_iteratorINSD_10device_ptrIfEEEEllEEyS9_lNS7_10__identityEEEvT0_PT3_T1_NS0_13GridEvenShareISR_EET2_T4_E12temp_storage+24];
	add.s64 	%rd361, %rd360, %rd419;
	ld.shared.u64 	%rd362, [_ZZN3cub18CUB_300001_SM_10006detail6reduce18DeviceReduceKernelINS2_10policy_hubIlyN4cuda3std3__44plusIlEEE10Policy1000EN6thrust24THRUST_300001_SM_1000_NS18transform_iteratorINSD_6detail14equal_to_valueIfEENSF_15normal_iteratorINSD_10device_ptrIfEEEEllEEyS9_lNS7_10__identityEEEvT0_PT3_T1_NS0_13GridEvenShareISR_EET2_T4_E12temp_storage+32];
	add.s64 	%rd363, %rd361, %rd362;
	ld.shared.u64 	%rd364, [_ZZN3cub18CUB_300001_SM_10006detail6reduce18DeviceReduceKernelINS2_10policy_hubIlyN4cuda3std3__44plusIlEEE10Policy1000EN6thrust24THRUST_300001_SM_1000_NS18transform_iteratorINSD_6detail14equal_to_valueIfEENSF_15normal_iteratorINSD_10device_ptrIfEEEEllEEyS9_lNS7_10__identityEEEvT0_PT3_T1_NS0_13GridEvenShareISR_EET2_T4_E12temp_storage+40];
	add.s64 	%rd365, %rd363, %rd364;
	ld.shared.u64 	%rd366, [_ZZN3cub18CUB_300001_SM_10006detail6reduce18DeviceReduceKernelINS2_10policy_hubIlyN4cuda3std3__44plusIlEEE10Policy1000EN6thrust24THRUST_300001_SM_1000_NS18transform_iteratorINSD_6detail14equal_to_valueIfEENSF_15normal_iteratorINSD_10device_ptrIfEEEEllEEyS9_lNS7_10__identityEEEvT0_PT3_T1_NS0_13GridEvenShareISR_EET2_T4_E12temp_storage+48];
	add.s64 	%rd367, %rd365, %rd366;
	ld.shared.u64 	%rd368, [_ZZN3cub18CUB_300001_SM_10006detail6reduce18DeviceReduceKernelINS2_10policy_hubIlyN4cuda3std3__44plusIlEEE10Policy1000EN6thrust24THRUST_300001_SM_1000_NS18transform_iteratorINSD_6detail14equal_to_valueIfEENSF_15normal_iteratorINSD_10device_ptrIfEEEEllEEyS9_lNS7_10__identityEEEvT0_PT3_T1_NS0_13GridEvenShareISR_EET2_T4_E12temp_storage+56];
	add.s64 	%rd369, %rd367, %rd368;
	ld.shared.u64 	%rd370, [_ZZN3cub18CUB_300001_SM_10006detail6reduce18DeviceReduceKernelINS2_10policy_hubIlyN4cuda3std3__44plusIlEEE10Policy1000EN6thrust24THRUST_300001_SM_1000_NS18transform_iteratorINSD_6detail14equal_to_valueIfEENSF_15normal_iteratorINSD_10device_ptrIfEEEEllEEyS9_lNS7_10__identityEEEvT0_PT3_T1_NS0_13GridEvenShareISR_EET2_T4_E12temp_storage+64];
	add.s64 	%rd371, %rd369, %rd370;
	ld.shared.u64 	%rd372, [_ZZN3cub18CUB_300001_SM_10006detail6reduce18DeviceReduceKernelINS2_10policy_hubIlyN4cuda3std3__44plusIlEEE10Policy1000EN6thrust24THRUST_300001_SM_1000_NS18transform_iteratorINSD_6detail14equal_to_valueIfEENSF_15normal_iteratorINSD_10device_ptrIfEEEEllEEyS9_lNS7_10__identityEEEvT0_PT3_T1_NS0_13GridEvenShareISR_EET2_T4_E12temp_storage+72];
	add.s64 	%rd373, %rd371, %rd372;
	ld.shared.u64 	%rd374, [_ZZN3cub18CUB_300001_SM_10006detail6reduce18DeviceReduceKernelINS2_10policy_hubIlyN4cuda3std3__44plusIlEEE10Policy1000EN6thrust24THRUST_300001_SM_1000_NS18transform_iteratorINSD_6detail14equal_to_valueIfEENSF_15normal_iteratorINSD_10device_ptrIfEEEEllEEyS9_lNS7_10__identityEEEvT0_PT3_T1_NS0_13GridEvenShareISR_EET2_T4_E12temp_storage+80];
	add.s64 	%rd375, %rd373, %rd374;
	ld.shared.u64 	%rd376, [_ZZN3cub18CUB_300001_SM_10006detail6reduce18DeviceReduceKernelINS2_10policy_hubIlyN4cuda3std3__44plusIlEEE10Policy1000EN6thrust24THRUST_300001_SM_1000_NS18transform_iteratorINSD_6detail14equal_to_valueIfEENSF_15normal_iteratorINSD_10device_ptrIfEEEEllEEyS9_lNS7_10__identityEEEvT0_PT3_T1_NS0_13GridEvenShareISR_EET2_T4_E12temp_storage+88];
	add.s64 	%rd377, %rd375, %rd376;
	ld.shared.u64 	%rd378, [_ZZN3cub18CUB_300001_SM_10006detail6reduce18DeviceReduceKernelINS2_10policy_hubIlyN4cuda3std3__44plusIlEEE10Policy1000EN6thrust24THRUST_300001_SM_1000_NS18transform_iteratorINSD_6detail14equal_to_valueIfEENSF_15normal_iteratorINSD_10device_ptrIfEEEEllEEyS9_lNS7_10__identityEEEvT0_PT3_T1_NS0_13GridEvenShareISR_EET2_T4_E12temp_storage+96];
	add.s64 	%rd379, %rd377, %rd378;
	ld.shared.u64 	%rd380, [_ZZN3cub18CUB_300001_SM_10006detail6reduce18DeviceReduceKernelINS2_10policy_hubIlyN4cuda3std3__44plusIlEEE10Policy1000EN6thrust24THRUST_300001_SM_1000_NS18transform_iteratorINSD_6detail14equal_to_valueIfEENSF_15normal_iteratorINSD_10device_ptrIfEEEEllEEyS9_lNS7_10__identityEEEvT0_PT3_T1_NS0_13GridEvenShareISR_EET2_T4_E12temp_storage+104];
	add.s64 	%rd381, %rd379, %rd380;
	ld.shared.u64 	%rd382, [_ZZN3cub18CUB_300001_SM_10006detail6reduce18DeviceReduceKernelINS2_10policy_hubIlyN4cuda3std3__44plusIlEEE10Policy1000EN6thrust24THRUST_300001_SM_1000_NS18transform_iteratorINSD_6detail14equal_to_valueIfEENSF_15normal_iteratorINSD_10device_ptrIfEEEEllEEyS9_lNS7_10__identityEEEvT0_PT3_T1_NS0_13GridEvenShareISR_EET2_T4_E12temp_storage+112];
	add.s64 	%rd383, %rd381, %rd382;
	ld.shared.u64 	%rd384, [_ZZN3cub18CUB_300001_SM_10006detail6reduce18DeviceReduceKernelINS2_10policy_hubIlyN4cuda3std3__44plusIlEEE10Policy1000EN6thrust24THRUST_300001_SM_1000_NS18transform_iteratorINSD_6detail14equal_to_valueIfEENSF_15normal_iteratorINSD_10device_ptrIfEEEEllEEyS9_lNS7_10__identityEEEvT0_PT3_T1_NS0_13GridEvenShareISR_EET2_T4_E12temp_storage+120];
	add.s64 	%rd385, %rd383, %rd384;
	ld.shared.u64 	%rd386, [_ZZN3cub18CUB_300001_SM_10006detail6reduce18DeviceReduceKernelINS2_10policy_hubIlyN4cuda3std3__44plusIlEEE10Policy1000EN6thrust24THRUST_300001_SM_1000_NS18transform_iteratorINSD_6detail14equal_to_valueIfEENSF_15normal_iteratorINSD_10device_ptrIfEEEEllEEyS9_lNS7_10__identityEEEvT0_PT3_T1_NS0_13GridEvenShareISR_EET2_T4_E12temp_storage+128];
	add.s64 	%rd387, %rd385, %rd386;
	ld.shared.u64 	%rd388, [_ZZN3cub18CUB_300001_SM_10006detail6reduce18DeviceReduceKernelINS2_10policy_hubIlyN4cuda3std3__44plusIlEEE10Policy1000EN6thrust24THRUST_300001_SM_1000_NS18transform_iteratorINSD_6detail14equal_to_valueIfEENSF_15normal_iteratorINSD_10device_ptrIfEEEEllEEyS9_lNS7_10__identityEEEvT0_PT3_T1_NS0_13GridEvenShareISR_EET2_T4_E12temp_storage+136];
	add.s64 	%rd419, %rd387, %rd388;
	bra.uni 	$L__BB7_46;
$L__BB7_21:
	// begin inline asm
	mov.u32 %r145, %laneid;
	// end inline asm
	and.b32  	%r196, %r5, 992;
	add.s32 	%r197, %r196, 32;
	setp.gt.s32 	%p107, %r197, %r4;
	not.b32 	%r198, %r196;
	add.s32 	%r199, %r4, %r198;
	selp.b32 	%r194, %r199, 31, %p107;
	mov.b64 	{%r147, %r152}, %rd403;
	mov.b32 	%r153, 1;
	mov.b32 	%r195, -1;
	// begin inline asm
	shfl.sync.down.b32 %r146, %r147, %r153, %r194, %r195;
	// end inline asm
	// begin inline asm
	shfl.sync.down.b32 %r151, %r152, %r153, %r194, %r195;
	// end inline asm
	mov.b64 	%rd288, {%r146, %r151};
	setp.lt.s32 	%p108, %r145, %r194;
	selp.b64 	%rd289, %rd288, 0, %p108;
	add.s64 	%rd290, %rd289, %rd403;
	mov.b64 	{%r157, %r162}, %rd290;
	mov.b32 	%r163, 2;
	// begin inline asm
	shfl.sync.down.b32 %r156, %r157, %r163, %r194, %r195;
	// end inline asm
	// begin inline asm
	shfl.sync.down.b32 %r161, %r162, %r163, %r194, %r195;
	// end inline asm
	mov.b64 	%rd291, {%r156, %r161};
	add.s32 	%r200, %r145, 2;
	setp.gt.s32 	%p109, %r200, %r194;
	selp.b64 	%rd292, 0, %rd291, %p109;
	add.s64 	%rd293, %rd292, %rd290;
	mov.b64 	{%r167, %r172}, %rd293;
	mov.b32 	%r173, 4;
	// begin inline asm
	shfl.sync.down.b32 %r166, %r167, %r173, %r194, %r195;
	// end inline asm
	// begin inline asm
	shfl.sync.down.b32 %r171, %r172, %r173, %r194, %r195;
	// end inline asm
	mov.b64 	%rd294, {%r166, %r171};
	add.s32 	%r201, %r145, 4;
	setp.gt.s32 	%p110, %r201, %r194;
	selp.b64 	%rd295, 0, %rd294, %p110;
	add.s64 	%rd296, %rd295, %rd293;
	mov.b64 	{%r177, %r182}, %rd296;
	mov.b32 	%r183, 8;
	// begin inline asm
	shfl.sync.down.b32 %r176, %r177, %r183, %r194, %r195;
	// end inline asm
	// begin inline asm
	shfl.sync.down.b32 %r181, %r182, %r183, %r194, %r195;
	// end inline asm
	mov.b64 	%rd297, {%r176, %r181};
	add.s32 	%r202, %r145, 8;
	setp.gt.s32 	%p111, %r202, %r194;
	selp.b64 	%rd298, 0, %rd297, %p111;
	add.s64 	%rd299, %rd298, %rd296;
	mov.b64 	{%r187, %r192}, %rd299;
	mov.b32 	%r193, 16;
	// begin inline asm
	shfl.sync.down.b32 %r186, %r187, %r193, %r194, %r195;
	// end inline asm
	// begin inline asm
	shfl.sync.down.b32 %r191, %r192, %r193, %r194, %r195;
	// end inline asm
	mov.b64 	%rd300, {%r186, %r191};
	add.s32 	%r203, %r145, 16;
	setp.gt.s32 	%p112, %r203, %r194;
	selp.b64 	%rd301, 0, %rd300, %p112;
	add.s64 	%rd419, %rd301, %rd299;
	setp.ne.s32 	%p113, %r145, 0;
	@%p113 bra 	$L__BB7_23;
	shr.u32 	%r204, %r5, 2;
	and.b32  	%r205, %r204, 248;
	mov.u32 	%r206, _ZZN3cub18CUB_300001_SM_10006detail6reduce18DeviceReduceKernelINS2_10policy_hubIlyN4cuda3std3__44plusIlEEE10Policy1000EN6thrust24THRUST_300001_SM_1000_NS18transform_iteratorINSD_6detail14equal_to_valueIfEENSF_15normal_iteratorINSD_10device_ptrIfEEEEllEEyS9_lNS7_10__identityEEEvT0_PT3_T1_NS0_13GridEvenShareISR_EET2_T4_E12temp_storage;
	add.s32 	%r207, %r206, %r205;
	st.shared.u64 	[%r207+16], %rd419;
$L__BB7_23:
	bar.sync 	0;
	setp.ne.s32 	%p114, %r5, 0;
	@%p114 bra 	$L__BB7_46;
	setp.gt.s32 	%p115, %r4, 32;
	ld.shared.u64 	%rd302, [_ZZN3cub18CUB_300001_SM_10006detail6reduce18DeviceReduceKernelINS2_10policy_hubIlyN4cuda3std3__44plusIlEEE10Policy1000EN6thrust24THRUST_300001_SM_1000_NS18transform_iteratorINSD_6detail14equal_to_valueIfEENSF_15normal_iteratorINSD_10device_ptrIfEEEEllEEyS9_lNS7_10__identityEEEvT0_PT3_T1_NS0_13GridEvenShareISR_EET2_T4_E12temp_storage+24];
	selp.b64 	%rd303, %rd302, 0, %p115;
	add.s64 	%rd304, %rd303, %rd419;
	setp.gt.s32 	%p116, %r4, 64;
	ld.shared.u64 	%rd305, [_ZZN3cub18CUB_300001_SM_10006detail6reduce18DeviceReduceKernelINS2_10policy_hubIlyN4cuda3std3__44plusIlEEE10Policy1000EN6thrust24THRUST_300001_SM_1000_NS18transform_iteratorINSD_6detail14equal_to_valueIfEENSF_15normal_iteratorINSD_10device_ptrIfEEEEllEEyS9_lNS7_10__identityEEEvT0_PT3_T1_NS0_13GridEvenShareISR_EET2_T4_E12temp_storage+32];
	selp.b64 	%rd306, %rd305, 0, %p116;
	add.s64 	%rd307, %rd304, %rd306;
	setp.gt.s32 	%p117, %r4, 96;
	ld.shared.u64 	%rd308, [_ZZN3cub18CUB_300001_SM_10006detail6reduce18DeviceReduceKernelINS2_10policy_hubIlyN4cuda3std3__44plusIlEEE10Policy1000EN6thrust24THRUST_300001_SM_1000_NS18transform_iteratorINSD_6detail14equal_to_valueIfEENSF_15normal_iteratorINSD_10device_ptrIfEEEEllEEyS9_lNS7_10__identityEEEvT0_PT3_T1_NS0_13GridEvenShareISR_EET2_T4_E12temp_storage+40];
	selp.b64 	%rd309, %rd308, 0, %p117;
	add.s64 	%rd310, %rd307, %rd309;
	setp.gt.s32 	%p118, %r4, 128;
	ld.shared.u64 	%rd311, [_ZZN3cub18CUB_300001_SM_10006detail6reduce18DeviceReduceKernelINS2_10policy_hubIlyN4cuda3std3__44plusIlEEE10Policy1000EN6thrust24THRUST_300001_SM_1000_NS18transform_iteratorINSD_6detail14equal_to_valueIfEENSF_15normal_iteratorINSD_10device_ptrIfEEEEllEEyS9_lNS7_10__identityEEEvT0_PT3_T1_NS0_13GridEvenShareISR_EET2_T4_E12temp_storage+48];
	selp.b64 	%rd312, %rd311, 0, %p118;
	add.s64 	%rd313, %rd310, %rd312;
	setp.gt.s32 	%p119, %r4, 160;
	ld.shared.u64 	%rd314, [_ZZN3cub18CUB_300001_SM_10006detail6reduce18DeviceReduceKernelINS2_10policy_hubIlyN4cuda3std3__44plusIlEEE10Policy1000EN6thrust24THRUST_300001_SM_1000_NS18transform_iteratorINSD_6detail14equal_to_valueIfEENSF_15normal_iteratorINSD_10device_ptrIfEEEEllEEyS9_lNS7_10__identityEEEvT0_PT3_T1_NS0_13GridEvenShareISR_EET2_T4_E12temp_storage+56];
	selp.b64 	%rd315, %rd314, 0, %p119;
	add.s64 	%rd316, %rd313, %rd315;
	setp.gt.s32 	%p120, %r4, 192;
	ld.shared.u64 	%rd317, [_ZZN3cub18CUB_300001_SM_10006detail6reduce18DeviceReduceKernelINS2_10policy_hubIlyN4cuda3std3__44plusIlEEE10Policy1000EN6thrust24THRUST_300001_SM_1000_NS18transform_iteratorINSD_6detail14equal_to_valueIfEENSF_15normal_iteratorINSD_10device_ptrIfEEEEllEEyS9_lNS7_10__identityEEEvT0_PT3_T1_NS0_13GridEvenShareISR_EET2_T4_E12temp_storage+64];
	selp.b64 	%rd318, %rd317, 0, %p120;
	add.s64 	%rd319, %rd316, %rd318;
	setp.gt.s32 	%p121, %r4, 224;
	ld.shared.u64 	%rd320, [_ZZN3cub18CUB_300001_SM_10006detail6reduce18DeviceReduceKernelINS2_10policy_hubIlyN4cuda3std3__44plusIlEEE10Policy1000EN6thrust24THRUST_300001_SM_1000_NS18transform_iteratorINSD_6detail14equal_to_valueIfEENSF_15normal_iteratorINSD_10device_ptrIfEEEEllEEyS9_lNS7_10__identityEEEvT0_PT3_T1_NS0_13GridEvenShareISR_EET2_T4_E12temp_storage+72];
	selp.b64 	%rd321, %rd320, 0, %p121;
	add.s64 	%rd322, %rd319, %rd321;
	setp.gt.s32 	%p122, %r4, 256;
	ld.shared.u64 	%rd323, [_ZZN3cub18CUB_300001_SM_10006detail6reduce18DeviceReduceKernelINS2_10policy_hubIlyN4cuda3std3__44plusIlEEE10Policy1000EN6thrust24THRUST_300001_SM_1000_NS18transform_iteratorINSD_6detail14equal_to_valueIfEENSF_15normal_iteratorINSD_10device_ptrIfEEEEllEEyS9_lNS7_10__identityEEEvT0_PT3_T1_NS0_13GridEvenShareISR_EET2_T4_E12temp_storage+80];
	selp.b64 	%rd324, %rd323, 0, %p122;
	add.s64 	%rd325, %rd322, %rd324;
	setp.gt.s32 	%p123, %r4, 288;
	ld.shared.u64 	%rd326, [_ZZN3cub18CUB_300001_SM_10006detail6reduce18DeviceReduceKernelINS2_10policy_hubIlyN4cuda3std3__44plusIlEEE10Policy1000EN6thrust24THRUST_300001_SM_1000_NS18transform_iteratorINSD_6detail14equal_to_valueIfEENSF_15normal_iteratorINSD_10device_ptrIfEEEEllEEyS9_lNS7_10__identityEEEvT0_PT3_T1_NS0_13GridEvenShareISR_EET2_T4_E12temp_storage+88];
	selp.b64 	%rd327, %rd326, 0, %p123;
	add.s64 	%rd328, %rd325, %rd327;
	setp.gt.s32 	%p124, %r4, 320;
	ld.shared.u64 	%rd329, [_ZZN3cub18CUB_300001_SM_10006detail6reduce18DeviceReduceKernelINS2_10policy_hubIlyN4cuda3std3__44plusIlEEE10Policy1000EN6thrust24THRUST_300001_SM_1000_NS18transform_iteratorINSD_6detail14equal_to_valueIfEENSF_15normal_iteratorINSD_10device_ptrIfEEEEllEEyS9_lNS7_10__identityEEEvT0_PT3_T1_NS0_13GridEvenShareISR_EET2_T4_E12temp_storage+96];
	selp.b64 	%rd330, %rd329, 0, %p124;
	add.s64 	%rd331, %rd328, %rd330;
	setp.gt.s32 	%p125, %r4, 352;
	ld.shared.u64 	%rd332, [_ZZN3cub18CUB_300001_SM_10006detail6reduce18DeviceReduceKernelINS2_10policy_hubIlyN4cuda3std3__44plusIlEEE10Policy1000EN6thrust24THRUST_300001_SM_1000_NS18transform_iteratorINSD_6detail14equal_to_valueIfEENSF_15normal_iteratorINSD_10device_ptrIfEEEEllEEyS9_lNS7_10__identityEEEvT0_PT3_T1_NS0_13GridEvenShareISR_EET2_T4_E12temp_storage+104];
	selp.b64 	%rd333, %rd332, 0, %p125;
	add.s64 	%rd334, %rd331, %rd333;
	setp.gt.s32 	%p126, %r4, 384;
	ld.shared.u64 	%rd335, [_ZZN3cub18CUB_300001_SM_10006detail6reduce18DeviceReduceKernelINS2_10policy_hubIlyN4cuda3std3__44plusIlEEE10Policy1000EN6thrust24THRUST_300001_SM_1000_NS18transform_iteratorINSD_6detail14equal_to_valueIfEENSF_15normal_iteratorINSD_10device_ptrIfEEEEllEEyS9_lNS7_10__identityEEEvT0_PT3_T1_NS0_13GridEvenShareISR_EET2_T4_E12temp_storage+112];
	selp.b64 	%rd336, %rd335, 0, %p126;
	add.s64 	%rd337, %rd334, %rd336;
	setp.gt.s32 	%p127, %r4, 416;
	ld.shared.u64 	%rd338, [_ZZN3cub18CUB_300001_SM_10006detail6reduce18DeviceReduceKernelINS2_10policy_hubIlyN4cuda3std3__44plusIlEEE10Policy1000EN6thrust24THRUST_300001_SM_1000_NS18transform_iteratorINSD_6detail14equal_to_valueIfEENSF_15normal_iteratorINSD_10device_ptrIfEEEEllEEyS9_lNS7_10__identityEEEvT0_PT3_T1_NS0_13GridEvenShareISR_EET2_T4_E12temp_storage+120];
	selp.b64 	%rd339, %rd338, 0, %p127;
	add.s64 	%rd340, %rd337, %rd339;
	setp.gt.s32 	%p128, %r4, 448;
	ld.shared.u64 	%rd341, [_ZZN3cub18CUB_300001_SM_10006detail6reduce18DeviceReduceKernelINS2_10policy_hubIlyN4cuda3std3__44plusIlEEE10Policy1000EN6thrust24THRUST_300001_SM_1000_NS18transform_iteratorINSD_6detail14equal_to_valueIfEENSF_15normal_iteratorINSD_10device_ptrIfEEEEllEEyS9_lNS7_10__identityEEEvT0_PT3_T1_NS0_13GridEvenShareISR_EET2_T4_E12temp_storage+128];
	selp.b64 	%rd342, %rd341, 0, %p128;
	add.s64 	%rd343, %rd340, %rd342;
	setp.gt.s32 	%p129, %r4, 480;
	ld.shared.u64 	%rd344, [_ZZN3cub18CUB_300001_SM_10006detail6reduce18DeviceReduceKernelINS2_10policy_hubIlyN4cuda3std3__44plusIlEEE10Policy1000EN6thrust24THRUST_300001_SM_1000_NS18transform_iteratorINSD_6detail14equal_to_valueIfEENSF_15normal_iteratorINSD_10device_ptrIfEEEEllEEyS9_lNS7_10__identityEEEvT0_PT3_T1_NS0_13GridEvenShareISR_EET2_T4_E12temp_storage+136];
	selp.b64 	%rd345, %rd344, 0, %p129;
	add.s64 	%rd419, %rd343, %rd345;
	bra.uni 	$L__BB7_46;
$L__BB7_25:
	cvt.u32.u64 	%r52, %rd4;
	mov.u32 	%r27, %tid.x;
	add.s32 	%r53, %r52, %r27;
	mul.wide.u32 	%rd65, %r53, 4;
	add.s64 	%rd66, %rd2, %rd65;
	ld.global.f32 	%f2, [%rd66];
	setp.eq.f32 	%p2, %f2, %f1;
	selp.u64 	%rd67, 1, 0, %p2;
	ld.global.f32 	%f3, [%rd66+2048];
	setp.eq.f32 	%p3, %f3, %f1;
	selp.u64 	%rd68, 1, 0, %p3;
	ld.global.f32 	%f4, [%rd66+4096];
	setp.eq.f32 	%p4, %f4, %f1;
	selp.u64 	%rd69, 1, 0, %p4;
	ld.global.f32 	%f5, [%rd66+6144];
	setp.eq.f32 	%p5, %f5, %f1;
	selp.u64 	%rd70, 1, 0, %p5;
	ld.global.f32 	%f6, [%rd66+8192];
	setp.eq.f32 	%p6, %f6, %f1;
	selp.u64 	%rd71, 1, 0, %p6;
	ld.global.f32 	%f7, [%rd66+10240];
	setp.eq.f32 	%p7, %f7, %f1;
	selp.u64 	%rd72, 1, 0, %p7;
	ld.global.f32 	%f8, [%rd66+12288];
	setp.eq.f32 	%p8, %f8, %f1;
	selp.u64 	%rd73, 1, 0, %p8;
	add.s64 	%rd74, %rd68, %rd67;
	add.s64 	%rd75, %rd74, %rd69;
	add.s64 	%rd76, %rd75, %rd70;
	add.s64 	%rd77, %rd76, %rd71;
	add.s64 	%rd78, %rd77, %rd72;
	add.s64 	%rd418, %rd78, %rd73;
	setp.lt.u64 	%p9, %rd5, %rd3;
	@%p9 bra 	$L__BB7_42;
	cvt.u32.u64 	%r55, %rd3;
	cvt.u64.u32 	%rd30, %r27;
	add.s64 	%rd405, %rd4, %rd3;
	cvt.u32.u64 	%r28, %rd1;
	not.b32 	%r57, %r27;
	add.s32 	%r58, %r57, %r28;
	sub.s32 	%r59, %r58, %r55;
	sub.s32 	%r272, %r59, %r52;
	add.s64 	%rd79, %rd405, %rd30;
	shl.b64 	%rd80, %rd79, 2;
	add.s64 	%rd81, %rd80, %rd2;
	add.s64 	%rd404, %rd81, 16384;
	mov.b32 	%r273, 0;
	mov.u64 	%rd407, %rd4;
$L__BB7_27:
	cvt.s64.s32 	%rd37, %r50;
	add.s64 	%rd407, %rd407, %rd37;
	add.s64 	%rd82, %rd1, -3584;
	setp.gt.u64 	%p10, %rd407, %rd82;
	@%p10 bra 	$L__BB7_29;
	mul.lo.s32 	%r61, %r1, 3584;
	cvt.s64.s32 	%rd83, %r61;
	add.s64 	%rd84, %rd407, %rd30;
	shl.b64 	%rd85, %rd84, 2;
	add.s64 	%rd86, %rd2, %rd85;
	ld.global.f32 	%f9, [%rd86];
	setp.eq.f32 	%p11, %f9, %f1;
	selp.u64 	%rd87, 1, 0, %p11;
	ld.global.f32 	%f10, [%rd86+2048];
	setp.eq.f32 	%p12, %f10, %f1;
	selp.u64 	%rd88, 1, 0, %p12;
	ld.global.f32 	%f11, [%rd86+4096];
	setp.eq.f32 	%p13, %f11, %f1;
	selp.u64 	%rd89, 1, 0, %p13;
	ld.global.f32 	%f12, [%rd86+6144];
	setp.eq.f32 	%p14, %f12, %f1;
	selp.u64 	%rd90, 1, 0, %p14;
	ld.global.f32 	%f13, [%rd86+8192];
	setp.eq.f32 	%p15, %f13, %f1;
	selp.u64 	%rd91, 1, 0, %p15;
	ld.global.f32 	%f14, [%rd86+10240];
	setp.eq.f32 	%p16, %f14, %f1;
	selp.u64 	%rd92, 1, 0, %p16;
	ld.global.f32 	%f15, [%rd86+12288];
	setp.eq.f32 	%p17, %f15, %f1;
	selp.u64 	%rd93, 1, 0, %p17;
	add.s64 	%rd94, %rd418, %rd87;
	add.s64 	%rd95, %rd94, %rd88;
	add.s64 	%rd96, %rd95, %rd89;
	add.s64 	%rd97, %rd96, %rd90;
	add.s64 	%rd98, %rd97, %rd91;
	add.s64 	%rd99, %rd98, %rd92;
	add.s64 	%rd418, %rd99, %rd93;
	sub.s64 	%rd100, %rd1, %rd407;
	setp.lt.u64 	%p18, %rd100, %rd83;
	add.s32 	%r273, %r273, 1;
	add.s64 	%rd405, %rd405, %rd83;
	sub.s32 	%r272, %r272, %r61;
	mul.wide.s32 	%rd101, %r61, 4;
	add.s64 	%rd404, %rd404, %rd101;
	@%p18 bra 	$L__BB7_42;
	bra.uni 	$L__BB7_27;
$L__BB7_29:
	setp.le.u64 	%p19, %rd1, %rd407;
	cvt.u32.u64 	%r62, %rd407;
	cvt.u32.u64 	%r63, %rd1;
	sub.s32 	%r64, %r63, %r62;
	setp.ge.s32 	%p20, %r27, %r64;
	or.pred  	%p21, %p19, %p20;
	@%p21 bra 	$L__BB7_42;
	cvt.u32.u64 	%r66, %rd37;
	cvt.u32.u64 	%r67, %rd4;
	not.b32 	%r68, %r27;
	add.s32 	%r69, %r68, %r28;
	add.s32 	%r70, %r66, %r67;
	sub.s32 	%r71, %r69, %r70;
	mul.lo.s32 	%r72, %r1, %r273;
	mad.lo.s32 	%r73, %r72, -3584, %r71;
	shr.u32 	%r74, %r73, 9;
	add.s32 	%r34, %r74, 1;
	and.b32  	%r35, %r34, 15;
	setp.lt.u32 	%p22, %r73, 7680;
	mov.u32 	%r276, %r27;
	@%p22 bra 	$L__BB7_33;
	shr.u32 	%r75, %r272, 9;
	add.s32 	%r76, %r75, 1;
	and.b32  	%r77, %r76, 16777200;
	neg.s32 	%r274, %r77;
	mov.u32 	%r276, %r27;
$L__BB7_32:
	.pragma "nounroll";
	ld.global.f32 	%f16, [%rd404+-16384];
	setp.eq.f32 	%p23, %f16, %f1;
	selp.u64 	%rd103, 1, 0, %p23;
	add.s64 	%rd104, %rd418, %rd103;
	ld.global.f32 	%f17, [%rd404+-14336];
	setp.eq.f32 	%p24, %f17, %f1;
	selp.u64 	%rd105, 1, 0, %p24;
	add.s64 	%rd106, %rd104, %rd105;
	ld.global.f32 	%f18, [%rd404+-12288];
	setp.eq.f32 	%p25, %f18, %f1;
	selp.u64 	%rd107, 1, 0, %p25;
	add.s64 	%rd108, %rd106, %rd107;
	ld.global.f32 	%f19, [%rd404+-10240];
	setp.eq.f32 	%p26, %f19, %f1;
	selp.u64 	%rd109, 1, 0, %p26;
	add.s64 	%rd110, %rd108, %rd109;
	ld.global.f32 	%f20, [%rd404+-8192];
	setp.eq.f32 	%p27, %f20, %f1;
	selp.u64 	%rd111, 1, 0, %p27;
	add.s64 	%rd112, %rd110, %rd111;
	ld.global.f32 	%f21, [%rd404+-6144];
	setp.eq.f32 	%p28, %f21, %f1;
	selp.u64 	%rd113, 1, 0, %p28;
	add.s64 	%rd114, %rd112, %rd113;
	ld.global.f32 	%f22, [%rd404+-4096];
	setp.eq.f32 	%p29, %f22, %f1;
	selp.u64 	%rd115, 1, 0, %p29;
	add.s64 	%rd116, %rd114, %rd115;
	ld.global.f32 	%f23, [%rd404+-2048];
	setp.eq.f32 	%p30, %f23, %f1;
	selp.u64 	%rd117, 1, 0, %p30;
	add.s64 	%rd118, %rd116, %rd117;
	ld.global.f32 	%f24, [%rd404];
	setp.eq.f32 	%p31, %f24, %f1;
	selp.u64 	%rd119, 1, 0, %p31;
	add.s64 	%rd120, %rd118, %rd119;
	ld.global.f32 	%f25, [%rd404+2048];
	setp.eq.f32 	%p32, %f25, %f1;
	selp.u64 	%rd121, 1, 0, %p32;
	add.s64 	%rd122, %rd120, %rd121;
	ld.global.f32 	%f26, [%rd404+4096];
	setp.eq.f32 	%p33, %f26, %f1;
	selp.u64 	%rd123, 1, 0, %p33;
	add.s64 	%rd124, %rd122, %rd123;
	ld.global.f32 	%f27, [%rd404+6144];
	setp.eq.f32 	%p34, %f27, %f1;
	selp.u64 	%rd125, 1, 0, %p34;
	add.s64 	%rd126, %rd124, %rd125;
	ld.global.f32 	%f28, [%rd404+8192];
	setp.eq.f32 	%p35, %f28, %f1;
	selp.u64 	%rd127, 1, 0, %p35;
	add.s64 	%rd128, %rd126, %rd127;
	ld.global.f32 	%f29, [%rd404+10240];
	setp.eq.f32 	%p36, %f29, %f1;
	selp.u64 	%rd129, 1, 0, %p36;
	add.s64 	%rd130, %rd128, %rd129;
	ld.global.f32 	%f30, [%rd404+12288];
	setp.eq.f32 	%p37, %f30, %f1;
	selp.u64 	%rd131, 1, 0, %p37;
	add.s64 	%rd132, %rd130, %rd131;
	ld.global.f32 	%f31, [%rd404+14336];
	setp.eq.f32 	%p38, %f31, %f1;
	selp.u64 	%rd133, 1, 0, %p38;
	add.s64 	%rd418, %rd132, %rd133;
	add.s32 	%r276, %r276, 8192;
	add.s32 	%r274, %r274, 16;
	add.s64 	%rd404, %rd404, 32768;
	setp.ne.s32 	%p39, %r274, 0;
	@%p39 bra 	$L__BB7_32;
$L__BB7_33:
	setp.eq.s32 	%p40, %r35, 0;
	@%p40 bra 	$L__BB7_42;
	and.b32  	%r42, %r34, 7;
	setp.lt.u32 	%p41, %r35, 8;
	@%p41 bra 	$L__BB7_36;
	cvt.u64.u32 	%rd135, %r276;
	add.s64 	%rd136, %rd407, %rd135;
	shl.b64 	%rd137, %rd136, 2;
	add.s64 	%rd138, %rd2, %rd137;
	ld.global.f32 	%f32, [%rd138];
	setp.eq.f32 	%p42, %f32, %f1;
	selp.u64 	%rd139, 1, 0, %p42;
	add.s64 	%rd140, %rd418, %rd139;
	ld.global.f32 	%f33, [%rd138+2048];
	setp.eq.f32 	%p43, %f33, %f1;
	selp.u64 	%rd141, 1, 0, %p43;
	add.s64 	%rd142, %rd140, %rd141;
	ld.global.f32 	%f34, [%rd138+4096];
	setp.eq.f32 	%p44, %f34, %f1;
	selp.u64 	%rd143, 1, 0, %p44;
	add.s64 	%rd144, %rd142, %rd143;
	ld.global.f32 	%f35, [%rd138+6144];
	setp.eq.f32 	%p45, %f35, %f1;
	selp.u64 	%rd145, 1, 0, %p45;
	add.s64 	%rd146, %rd144, %rd145;
	ld.global.f32 	%f36, [%rd138+8192];
	setp.eq.f32 	%p46, %f36, %f1;
	selp.u64 	%rd147, 1, 0, %p46;
	add.s64 	%rd148, %rd146, %rd147;
	ld.global.f32 	%f37, [%rd138+10240];
	setp.eq.f32 	%p47, %f37, %f1;
	selp.u64 	%rd149, 1, 0, %p47;
	add.s64 	%rd150, %rd148, %rd149;
	ld.global.f32 	%f38, [%rd138+12288];
	setp.eq.f32 	%p48, %f38, %f1;
	selp.u64 	%rd151, 1, 0, %p48;
	add.s64 	%rd152, %rd150, %rd151;
	ld.global.f32 	%f39, [%rd138+14336];
	setp.eq.f32 	%p49, %f39, %f1;
	selp.u64 	%rd153, 1, 0, %p49;
	add.s64 	%rd418, %rd152, %rd153;
	add.s32 	%r276, %r276, 4096;
$L__BB7_36:
	setp.eq.s32 	%p50, %r42, 0;
	@%p50 bra 	$L__BB7_42;
	setp.lt.u32 	%p51, %r42, 4;
	@%p51 bra 	$L__BB7_39;
	cvt.u64.u32 	%rd155, %r276;
	add.s64 	%rd156, %rd407, %rd155;
	shl.b64 	%rd157, %rd156, 2;
	add.s64 	%rd158, %rd2, %rd157;
	ld.global.f32 	%f40, [%rd158];
	setp.eq.f32 	%p52, %f40, %f1;
	selp.u64 	%rd159, 1, 0, %p52;
	add.s64 	%rd160, %rd418, %rd159;
	ld.global.f32 	%f41, [%rd158+2048];
	setp.eq.f32 	%p53, %f41, %f1;
	selp.u64 	%rd161, 1, 0, %p53;
	add.s64 	%rd162, %rd160, %rd161;
	ld.global.f32 	%f42, [%rd158+4096];
	setp.eq.f32 	%p54, %f42, %f1;
	selp.u64 	%rd163, 1, 0, %p54;
	add.s64 	%rd164, %rd162, %rd163;
	ld.global.f32 	%f43, [%rd158+6144];
	setp.eq.f32 	%p55, %f43, %f1;
	selp.u64 	%rd165, 1, 0, %p55;
	add.s64 	%rd418, %rd164, %rd165;
	add.s32 	%r276, %r276, 2048;
$L__BB7_39:
	and.b32  	%r78, %r34, 3;
	setp.eq.s32 	%p56, %r78, 0;
	@%p56 bra 	$L__BB7_42;
	cvt.u64.u32 	%rd166, %r276;
	add.s64 	%rd167, %rd166, %rd405;
	shl.b64 	%rd168, %rd167, 2;
	add.s64 	%rd416, %rd2, %rd168;
	cvt.u16.u32 	%rs1, %r272;
	shr.u16 	%rs2, %rs1, 9;
	add.s16 	%rs3, %rs2, 1;
	cvt.u32.u16 	%r79, %rs3;
	and.b32  	%r80, %r79, 3;
	neg.s32 	%r279, %r80;
$L__BB7_41:
	.pragma "nounroll";
	ld.global.f32 	%f44, [%rd416];
	setp.eq.f32 	%p57, %f44, %f1;
	selp.u64 	%rd169, 1, 0, %p57;
	add.s64 	%rd418, %rd418, %rd169;
	add.s64 	%rd416, %rd416, 2048;
	add.s32 	%r279, %r279, 1;
	setp.ne.s32 	%p58, %r279, 0;
	@%p58 bra 	$L__BB7_41;
$L__BB7_42:
	// begin inline asm
	mov.u32 %r81, %laneid;
	// end inline asm
	mov.b64 	{%r83, %r88}, %rd418;
	mov.b32 	%r89, 1;
	mov.b32 	%r130, 31;
	mov.b32 	%r131, -1;
	// begin inline asm
	shfl.sync.down.b32 %r82, %r83, %r89, %r130, %r131;
	// end inline asm
	// begin inline asm
	shfl.sync.down.b32 %r87, %r88, %r89, %r130, %r131;
	// end inline asm
	mov.b64 	%rd170, {%r82, %r87};
	setp.gt.s32 	%p59, %r81, 30;
	selp.b64 	%rd171, 0, %rd170, %p59;
	add.s64 	%rd172, %rd171, %rd418;
	mov.b64 	{%r93, %r98}, %rd172;
	mov.b32 	%r99, 2;
	// begin inline asm
	shfl.sync.down.b32 %r92, %r93, %r99, %r130, %r131;
	// end inline asm
	// begin inline asm
	shfl.sync.down.b32 %r97, %r98, %r99, %r130, %r131;
	// end inline asm
	mov.b64 	%rd173, {%r92, %r97};
	setp.gt.s32 	%p60, %r81, 29;
	selp.b64 	%rd174, 0, %rd173, %p60;
	add.s64 	%rd175, %rd174, %rd172;
	mov.b64 	{%r103, %r108}, %rd175;
	mov.b32 	%r109, 4;
	// begin inline asm
	shfl.sync.down.b32 %r102, %r103, %r109, %r130, %r131;
	// end inline asm
	// begin inline asm
	shfl.sync.down.b32 %r107, %r108, %r109, %r130, %r131;
	// end inline asm
	mov.b64 	%rd176, {%r102, %r107};
	setp.gt.s32 	%p61, %r81, 27;
	selp.b64 	%rd177, 0, %rd176, %p61;
	add.s64 	%rd178, %rd177, %rd175;
	mov.b64 	{%r113, %r118}, %rd178;
	mov.b32 	%r119, 8;
	// begin inline asm
	shfl.sync.down.b32 %r112, %r113, %r119, %r130, %r131;
	// end inline asm
	// begin inline asm
	shfl.sync.down.b32 %r117, %r118, %r119, %r130, %r131;
	// end inline asm
	mov.b64 	%rd179, {%r112, %r117};
	setp.gt.s32 	%p62, %r81, 23;
	selp.b64 	%rd180, 0, %rd179, %p62;
	add.s64 	%rd181, %rd180, %rd178;
	mov.b64 	{%r123, %r128}, %rd181;
	mov.b32 	%r129, 16;
	// begin inline asm
	shfl.sync.down.b32 %r122, %r123, %r129, %r130, %r131;
	// end inline asm
	// begin inline asm
	shfl.sync.down.b32 %r127, %r128, %r129, %r130, %r131;
	// end inline asm
	mov.b64 	%rd182, {%r122, %r127};
	setp.gt.s32 	%p63, %r81, 15;
	selp.b64 	%rd183, 0, %rd182, %p63;
	add.s64 	%rd419, %rd183, %rd181;
	setp.ne.s32 	%p64, %r81, 0;
	@%p64 bra 	$L__BB7_44;
	shr.u32 	%r132, %r27, 2;
	and.b32  	%r133, %r132, 248;
	mov.u32 	%r134, _ZZN3cub18CUB_300001_SM_10006detail6reduce18DeviceReduceKernelINS2_10policy_hubIlyN4cuda3std3__44plusIlEEE10Policy1000EN6thrust24THRUST_300001_SM_1000_NS18transform_iteratorINSD_6detail14equal_to_valueIfEENSF_15normal_iteratorINSD_10device_ptrIfEEEEllEEyS9_lNS7_10__identityEEEvT0_PT3_T1_NS0_13GridEvenShareISR_EET2_T4_E12temp_storage;
	add.s32 	%r135, %r134, %r133;
	st.shared.u64 	[%r135+16], %rd419;
$L__BB7_44:
	bar.sync 	0;
	setp.ne.s32 	%p65, %r27, 0;
	@%p65 bra 	$L__BB7_46;
	ld.shared.u64 	%rd184, [_ZZN3cub18CUB_300001_SM_10006detail6reduce18DeviceReduceKernelINS2_10policy_hubIlyN4cuda3std3__44plusIlEEE10Policy1000EN6thrust24THRUST_300001_SM_1000_NS18transform_iteratorINSD_6detail14equal_to_valueIfEENSF_15normal_iteratorINSD_10device_ptrIfEEEEllEEyS9_lNS7_10__identityEEEvT0_PT3_T1_NS0_13GridEvenShareISR_EET2_T4_E12temp_storage+24];
	add.s64 	%rd185, %rd184, %rd419;
	ld.shared.u64 	%rd186, [_ZZN3cub18CUB_300001_SM_10006detail6reduce18DeviceReduceKernelINS2_10policy_hubIlyN4cuda3std3__44plusIlEEE10Policy1000EN6thrust24THRUST_300001_SM_1000_NS18transform_iteratorINSD_6detail14equal_to_valueIfEENSF_15normal_iteratorINSD_10device_ptrIfEEEEllEEyS9_lNS7_10__identityEEEvT0_PT3_T1_NS0_13GridEvenShareISR_EET2_T4_E12temp_storage+32];
	add.s64 	%rd187, %rd185, %rd186;
	ld.shared.u64 	%rd188, [_ZZN3cub18CUB_300001_SM_10006detail6reduce18DeviceReduceKernelINS2_10policy_hubIlyN4cuda3std3__44plusIlEEE10Policy1000EN6thrust24THRUST_300001_SM_1000_NS18transform_iteratorINSD_6detail14equal_to_valueIfEENSF_15normal_iteratorINSD_10device_ptrIfEEEEllEEyS9_lNS7_10__identityEEEvT0_PT3_T1_NS0_13GridEvenShareISR_EET2_T4_E12temp_storage+40];
	add.s64 	%rd189, %rd187, %rd188;
	ld.shared.u64 	%rd190, [_ZZN3cub18CUB_300001_SM_10006detail6reduce18DeviceReduceKernelINS2_10policy_hubIlyN4cuda3std3__44plusIlEEE10Policy1000EN6thrust24THRUST_300001_SM_1000_NS18transform_iteratorINSD_6detail14equal_to_valueIfEENSF_15normal_iteratorINSD_10device_ptrIfEEEEllEEyS9_lNS7_10__identityEEEvT0_PT3_T1_NS0_13GridEvenShareISR_EET2_T4_E12temp_storage+48];
	add.s64 	%rd191, %rd189, %rd190;
	ld.shared.u64 	%rd192, [_ZZN3cub18CUB_300001_SM_10006detail6reduce18DeviceReduceKernelINS2_10policy_hubIlyN4cuda3std3__44plusIlEEE10Policy1000EN6thrust24THRUST_300001_SM_1000_NS18transform_iteratorINSD_6detail14equal_to_valueIfEENSF_15normal_iteratorINSD_10device_ptrIfEEEEllEEyS9_lNS7_10__identityEEEvT0_PT3_T1_NS0_13GridEvenShareISR_EET2_T4_E12temp_storage+56];
	add.s64 	%rd193, %rd191, %rd192;
	ld.shared.u64 	%rd194, [_ZZN3cub18CUB_300001_SM_10006detail6reduce18DeviceReduceKernelINS2_10policy_hubIlyN4cuda3std3__44plusIlEEE10Policy1000EN6thrust24THRUST_300001_SM_1000_NS18transform_iteratorINSD_6detail14equal_to_valueIfEENSF_15normal_iteratorINSD_10device_ptrIfEEEEllEEyS9_lNS7_10__identityEEEvT0_PT3_T1_NS0_13GridEvenShareISR_EET2_T4_E12temp_storage+64];
	add.s64 	%rd195, %rd193, %rd194;
	ld.shared.u64 	%rd196, [_ZZN3cub18CUB_300001_SM_10006detail6reduce18DeviceReduceKernelINS2_10policy_hubIlyN4cuda3std3__44plusIlEEE10Policy1000EN6thrust24THRUST_300001_SM_1000_NS18transform_iteratorINSD_6detail14equal_to_valueIfEENSF_15normal_iteratorINSD_10device_ptrIfEEEEllEEyS9_lNS7_10__identityEEEvT0_PT3_T1_NS0_13GridEvenShareISR_EET2_T4_E12temp_storage+72];
	add.s64 	%rd197, %rd195, %rd196;
	ld.shared.u64 	%rd198, [_ZZN3cub18CUB_300001_SM_10006detail6reduce18DeviceReduceKernelINS2_10policy_hubIlyN4cuda3std3__44plusIlEEE10Policy1000EN6thrust24THRUST_300001_SM_1000_NS18transform_iteratorINSD_6detail14equal_to_valueIfEENSF_15normal_iteratorINSD_10device_ptrIfEEEEllEEyS9_lNS7_10__identityEEEvT0_PT3_T1_NS0_13GridEvenShareISR_EET2_T4_E12temp_storage+80];
	add.s64 	%rd199, %rd197, %rd198;
	ld.shared.u64 	%rd200, [_ZZN3cub18CUB_300001_SM_10006detail6reduce18DeviceReduceKernelINS2_10policy_hubIlyN4cuda3std3__44plusIlEEE10Policy1000EN6thrust24THRUST_300001_SM_1000_NS18transform_iteratorINSD_6detail14equal_to_valueIfEENSF_15normal_iteratorINSD_10device_ptrIfEEEEllEEyS9_lNS7_10__identityEEEvT0_PT3_T1_NS0_13GridEvenShareISR_EET2_T4_E12temp_storage+88];
	add.s64 	%rd201, %rd199, %rd200;
	ld.shared.u64 	%rd202, [_ZZN3cub18CUB_300001_SM_10006detail6reduce18DeviceReduceKernelINS2_10policy_hubIlyN4cuda3std3__44plusIlEEE10Policy1000EN6thrust24THRUST_300001_SM_1000_NS18transform_iteratorINSD_6detail14equal_to_valueIfEENSF_15normal_iteratorINSD_10device_ptrIfEEEEllEEyS9_lNS7_10__identityEEEvT0_PT3_T1_NS0_13GridEvenShareISR_EET2_T4_E12temp_storage+96];
	add.s64 	%rd203, %rd201, %rd202;
	ld.shared.u64 	%rd204, [_ZZN3cub18CUB_300001_SM_10006detail6reduce18DeviceReduceKernelINS2_10policy_hubIlyN4cuda3std3__44plusIlEEE10Policy1000EN6thrust24THRUST_300001_SM_1000_NS18transform_iteratorINSD_6detail14equal_to_valueIfEENSF_15normal_iteratorINSD_10device_ptrIfEEEEllEEyS9_lNS7_10__identityEEEvT0_PT3_T1_NS0_13GridEvenShareISR_EET2_T4_E12temp_storage+104];
	add.s64 	%rd205, %rd203, %rd204;
	ld.shared.u64 	%rd206, [_ZZN3cub18CUB_300001_SM_10006detail6reduce18DeviceReduceKernelINS2_10policy_hubIlyN4cuda3std3__44plusIlEEE10Policy1000EN6thrust24THRUST_300001_SM_1000_NS18transform_iteratorINSD_6detail14equal_to_valueIfEENSF_15normal_iteratorINSD_10device_ptrIfEEEEllEEyS9_lNS7_10__identityEEEvT0_PT3_T1_NS0_13GridEvenShareISR_EET2_T4_E12temp_storage+112];
	add.s64 	%rd207, %rd205, %rd206;
	ld.shared.u64 	%rd208, [_ZZN3cub18CUB_300001_SM_10006detail6reduce18DeviceReduceKernelINS2_10policy_hubIlyN4cuda3std3__44plusIlEEE10Policy1000EN6thrust24THRUST_300001_SM_1000_NS18transform_iteratorINSD_6detail14equal_to_valueIfEENSF_15normal_iteratorINSD_10device_ptrIfEEEEllEEyS9_lNS7_10__identityEEEvT0_PT3_T1_NS0_13GridEvenShareISR_EET2_T4_E12temp_storage+120];
	add.s64 	%rd209, %rd207, %rd208;
	ld.shared.u64 	%rd210, [_ZZN3cub18CUB_300001_SM_10006detail6reduce18DeviceReduceKernelINS2_10policy_hubIlyN4cuda3std3__44plusIlEEE10Policy1000EN6thrust24THRUST_300001_SM_1000_NS18transform_iteratorINSD_6detail14equal_to_valueIfEENSF_15normal_iteratorINSD_10device_ptrIfEEEEllEEyS9_lNS7_10__identityEEEvT0_PT3_T1_NS0_13GridEvenShareISR_EET2_T4_E12temp_storage+128];
	add.s64 	%rd211, %rd209, %rd210;
	ld.shared.u64 	%rd212, [_ZZN3cub18CUB_300001_SM_10006detail6reduce18DeviceReduceKernelINS2_10policy_hubIlyN4cuda3std3__44plusIlEEE10Policy1000EN6thrust24THRUST_300001_SM_1000_NS18transform_iteratorINSD_6detail14equal_to_valueIfEENSF_15normal_iteratorINSD_10device_ptrIfEEEEllEEyS9_lNS7_10__identityEEEvT0_PT3_T1_NS0_13GridEvenShareISR_EET2_T4_E12temp_storage+136];
	add.s64 	%rd419, %rd211, %rd212;
$L__BB7_46:
	mov.u32 	%r263, %tid.x;
	setp.ne.s32 	%p137, %r263, 0;
	@%p137 bra 	$L__BB7_48;
	ld.param.u64 	%rd392, [_ZN3cub18CUB_300001_SM_10006detail6reduce18DeviceReduceKernelINS2_10policy_hubIlyN4cuda3std3__44plusIlEEE10Policy1000EN6thrust24THRUST_300001_SM_1000_NS18transform_iteratorINSD_6detail14equal_to_valueIfEENSF_15normal_iteratorINSD_10device_ptrIfEEEEllEEyS9_lNS7_10__identityEEEvT0_PT3_T1_NS0_13GridEvenShareISR_EET2_T4__param_1];
	cvta.to.global.u64 	%rd389, %rd392;
	mul.wide.u32 	%rd390, %r2, 8;
	add.s64 	%rd391, %rd389, %rd390;
	st.global.u64 	[%rd391], %rd419;
$L__BB7_48:
	ret;

}
	// .globl	_ZN3cub18CUB_300001_SM_10006detail6reduce28DeviceReduceSingleTileKernelINS2_10policy_hubIlyN4cuda3std3__44plusIlEEE10Policy1000EPlSC_iS9_llNS7_10__identityEEEvT0_T1_T2_T3_T4_T6_
.visible .entry _ZN3cub18CUB_300001_SM_10006detail6reduce28DeviceReduceSingleTileKernelINS2_10policy_hubIlyN4cuda3std3__44plusIlEEE10Policy1000EPlSC_iS9_llNS7_10__identityEEEvT0_T1_T2_T3_T4_T6_(
	.param .u64 .ptr .align 1 _ZN3cub18CUB_300001_SM_10006detail6reduce28DeviceReduceSingleTileKernelINS2_10policy_hubIlyN4cuda3std3__44plusIlEEE10Policy1000EPlSC_iS9_llNS7_10__identityEEEvT0_T1_T2_T3_T4_T6__param_0,
	.param .u64 .ptr .align 1 _ZN3cub18CUB_300001_SM_10006detail6reduce28DeviceReduceSingleTileKernelINS2_10policy_hubIlyN4cuda3std3__44plusIlEEE10Policy1000EPlSC_iS9_llNS7_10__identityEEEvT0_T1_T2_T3_T4_T6__param_1,
	.param .u32 _ZN3cub18CUB_300001_SM_10006detail6reduce28DeviceReduceSingleTileKernelINS2_10policy_hubIlyN4cuda3std3__44plusIlEEE10Policy1000EPlSC_iS9_llNS7_10__identityEEEvT0_T1_T2_T3_T4_T6__param_2,
	.param .align 1 .b8 _ZN3cub18CUB_300001_SM_10006detail6reduce28DeviceReduceSingleTileKernelINS2_10policy_hubIlyN4cuda3std3__44plusIlEEE10Policy1000EPlSC_iS9_llNS7_10__identityEEEvT0_T1_T2_T3_T4_T6__param_3[1],
	.param .u64 _ZN3cub18CUB_300001_SM_10006detail6reduce28DeviceReduceSingleTileKernelINS2_10policy_hubIlyN4cuda3std3__44plusIlEEE10Policy1000EPlSC_iS9_llNS7_10__identityEEEvT0_T1_T2_T3_T4_T6__param_4,
	.param .align 1 .b8 _ZN3cub18CUB_300001_SM_10006detail6reduce28DeviceReduceSingleTileKernelINS2_10policy_hubIlyN4cuda3std3__44plusIlEEE10Policy1000EPlSC_iS9_llNS7_10__identityEEEvT0_T1_T2_T3_T4_T6__param_5[1]
)
.maxntid 512
.minnctapersm 1
{
	.reg .pred 	%p<58>;
	.reg .b32 	%r<238>;
	.reg .b64 	%rd<281>;
	// demoted variable
	.shared .align 8 .b8 _ZZN3cub18CUB_300001_SM_10006detail6reduce28DeviceReduceSingleTileKernelINS2_10policy_hubIlyN4cuda3std3__44plusIlEEE10Policy1000EPlSC_iS9_llNS7_10__identityEEEvT0_T1_T2_T3_T4_T6_E12temp_storage[152];
	ld.param.u64 	%rd35, [_ZN3cub18CUB_300001_SM_10006detail6reduce28DeviceReduceSingleTileKernelINS2_10policy_hubIlyN4cuda3std3__44plusIlEEE10Policy1000EPlSC_iS9_llNS7_10__identityEEEvT0_T1_T2_T3_T4_T6__param_0];
	ld.param.u64 	%rd37, [_ZN3cub18CUB_300001_SM_10006detail6reduce28DeviceReduceSingleTileKernelINS2_10policy_hubIlyN4cuda3std3__44plusIlEEE10Policy1000EPlSC_iS9_llNS7_10__identityEEEvT0_T1_T2_T3_T4_T6__param_1];
	ld.param.u32 	%r34, [_ZN3cub18CUB_300001_SM_10006detail6reduce28DeviceReduceSingleTileKernelINS2_10policy_hubIlyN4cuda3std3__44plusIlEEE10Policy1000EPlSC_iS9_llNS7_10__identityEEEvT0_T1_T2_T3_T4_T6__param_2];
	ld.param.u64 	%rd36, [_ZN3cub18CUB_300001_SM_10006detail6reduce28DeviceReduceSingleTileKernelINS2_10policy_hubIlyN4cuda3std3__44plusIlEEE10Policy1000EPlSC_iS9_llNS7_10__identityEEEvT0_T1_T2_T3_T4_T6__param_4];
	cvta.to.global.u64 	%rd1, %rd37;
	setp.ne.s32 	%p1, %r34, 0;
	@%p1 bra 	$L__BB8_3;
	mov.u32 	%r224, %tid.x;
	setp.ne.s32 	%p57, %r224, 0;
	@%p57 bra 	$L__BB8_39;
	st.global.u64 	[%rd1], %rd36;
	bra.uni 	$L__BB8_39;
$L__BB8_3:
	setp.gt.s32 	%p2, %r34, 3583;
	@%p2 bra 	$L__BB8_21;
	mov.u32 	%r1, %tid.x;
	setp.ge.s32 	%p19, %r1, %r34;
	mov.b64 	%rd271, 0;
	mov.u32 	%r228, %r1;
	@%p19 bra 	$L__BB8_6;
	mul.wide.u32 	%rd146, %r1, 8;
	add.s64 	%rd145, %rd35, %rd146;
	// begin inline asm
	ld.global.nc.u64 %rd271, [%rd145];
	// end inline asm
	add.s32 	%r228, %r1, 512;
$L__BB8_6:
	setp.ge.s32 	%p20, %r228, %r34;
	@%p20 bra 	$L__BB8_12;
	not.b32 	%r100, %r228;
	add.s32 	%r4, %r34, %r100;
	and.b32  	%r101, %r4, 1536;
	setp.eq.s32 	%p21, %r101, 1536;
	@%p21 bra 	$L__BB8_10;
	mul.wide.u32 	%rd148, %r228, 8;
	add.s64 	%rd266, %rd35, %rd148;
	shr.u32 	%r102, %r4, 9;
	add.s32 	%r103, %r102, 1;
	and.b32  	%r104, %r103, 3;
	neg.s32 	%r226, %r104;
$L__BB8_9:
	.pragma "nounroll";
	// begin inline asm
	ld.global.nc.u64 %rd149, [%rd266];
	// end inline asm
	add.s64 	%rd271, %rd149, %rd271;
	add.s32 	%r228, %r228, 512;
	add.s64 	%rd266, %rd266, 4096;
	add.s32 	%r226, %r226, 1;
	setp.ne.s32 	%p22, %r226, 0;
	@%p22 bra 	$L__BB8_9;
$L__BB8_10:
	setp.lt.u32 	%p23, %r4, 1536;
	@%p23 bra 	$L__BB8_12;
$L__BB8_11:
	mul.wide.s32 	%rd159, %r228, 8;
	add.s64 	%rd152, %rd35, %rd159;
	// begin inline asm
	ld.global.nc.u64 %rd151, [%rd152];
	// end inline asm
	add.s64 	%rd160, %rd151, %rd271;
	add.s64 	%rd154, %rd152, 4096;
	// begin inline asm
	ld.global.nc.u64 %rd153, [%rd154];
	// end inline asm
	add.s64 	%rd161, %rd153, %rd160;
	add.s64 	%rd156, %rd152, 8192;
	// begin inline asm
	ld.global.nc.u64 %rd155, [%rd156];
	// end inline asm
	add.s64 	%rd162, %rd155, %rd161;
	add.s64 	%rd158, %rd152, 12288;
	// begin inline asm
	ld.global.nc.u64 %rd157, [%rd158];
	// end inline asm
	add.s64 	%rd271, %rd157, %rd162;
	add.s32 	%r228, %r228, 2048;
	setp.lt.s32 	%p24, %r228, %r34;
	@%p24 bra 	$L__BB8_11;
$L__BB8_12:
	setp.lt.s32 	%p25, %r34, 512;
	@%p25 bra 	$L__BB8_17;
	// begin inline asm
	mov.u32 %r168, %laneid;
	// end inline asm
	mov.b64 	{%r170, %r175}, %rd271;
	mov.b32 	%r176, 1;
	mov.b32 	%r217, 31;
	mov.b32 	%r218, -1;
	// begin inline asm
	shfl.sync.down.b32 %r169, %r170, %r176, %r217, %r218;
	// end inline asm
	// begin inline asm
	shfl.sync.down.b32 %r174, %r175, %r176, %r217, %r218;
	// end inline asm
	mov.b64 	%rd221, {%r169, %r174};
	setp.gt.s32 	%p49, %r168, 30;
	selp.b64 	%rd222, 0, %rd221, %p49;
	add.s64 	%rd223, %rd222, %rd271;
	mov.b64 	{%r180, %r185}, %rd223;
	mov.b32 	%r186, 2;
	// begin inline asm
	shfl.sync.down.b32 %r179, %r180, %r186, %r217, %r218;
	// end inline asm
	// begin inline asm
	shfl.sync.down.b32 %r184, %r185, %r186, %r217, %r218;
	// end inline asm
	mov.b64 	%rd224, {%r179, %r184};
	setp.gt.s32 	%p50, %r168, 29;
	selp.b64 	%rd225, 0, %rd224, %p50;
	add.s64 	%rd226, %rd225, %rd223;
	mov.b64 	{%r190, %r195}, %rd226;
	mov.b32 	%r196, 4;
	// begin inline asm
	shfl.sync.down.b32 %r189, %r190, %r196, %r217, %r218;
	// end inline asm
	// begin inline asm
	shfl.sync.down.b32 %r194, %r195, %r196, %r217, %r218;
	// end inline asm
	mov.b64 	%rd227, {%r189, %r194};
	setp.gt.s32 	%p51, %r168, 27;
	selp.b64 	%rd228, 0, %rd227, %p51;
	add.s64 	%rd229, %rd228, %rd226;
	mov.b64 	{%r200, %r205}, %rd229;
	mov.b32 	%r206, 8;
	// begin inline asm
	shfl.sync.down.b32 %r199, %r200, %r206, %r217, %r218;
	// end inline asm
	// begin inline asm
	shfl.sync.down.b32 %r204, %r205, %r206, %r217, %r218;
	// end inline asm
	mov.b64 	%rd230, {%r199, %r204};
	setp.gt.s32 	%p52, %r168, 23;
	selp.b64 	%rd231, 0, %rd230, %p52;
	add.s64 	%rd232, %rd231, %rd229;
	mov.b64 	{%r210, %r215}, %rd232;
	mov.b32 	%r216, 16;
	// begin inline asm
	shfl.sync.down.b32 %r209, %r210, %r216, %r217, %r218;
	// end inline asm
	// begin inline asm
	shfl.sync.down.b32 %r214, %r215, %r216, %r217, %r218;
	// end inline asm
	mov.b64 	%rd233, {%r209, %r214};
	setp.gt.s32 	%p53, %r168, 15;
	selp.b64 	%rd234, 0, %rd233, %p53;
	add.s64 	%rd280, %rd234, %rd232;
	setp.ne.s32 	%p54, %r168, 0;
	@%p54 bra 	$L__BB8_15;
	shr.u32 	%r219, %r1, 2;
	and.b32  	%r220, %r219, 248;
	mov.u32 	%r221, _ZZN3cub18CUB_300001_SM_10006detail6reduce28DeviceReduceSingleTileKernelINS2_10policy_hubIlyN4cuda3std3__44plusIlEEE10Policy1000EPlSC_iS9_llNS7_10__identityEEEvT0_T1_T2_T3_T4_T6_E12temp_storage;
	add.s32 	%r222, %r221, %r220;
	st.shared.u64 	[%r222+16], %rd280;
$L__BB8_15:
	bar.sync 	0;
	setp.ne.s32 	%p55, %r1, 0;
	@%p55 bra 	$L__BB8_37;
	ld.shared.u64 	%rd235, [_ZZN3cub18CUB_300001_SM_10006detail6reduce28DeviceReduceSingleTileKernelINS2_10policy_hubIlyN4cuda3std3__44plusIlEEE10Policy1000EPlSC_iS9_llNS7_10__identityEEEvT0_T1_T2_T3_T4_T6_E12temp_storage+24];
	add.s64 	%rd236, %rd235, %rd280;
	ld.shared.u64 	%rd237, [_ZZN3cub18CUB_300001_SM_10006detail6reduce28DeviceReduceSingleTileKernelINS2_10policy_hubIlyN4cuda3std3__44plusIlEEE10Policy1000EPlSC_iS9_llNS7_10__identityEEEvT0_T1_T2_T3_T4_T6_E12temp_storage+32];
	add.s64 	%rd238, %rd236, %rd237;
	ld.shared.u64 	%rd239, [_ZZN3cub18CUB_300001_SM_10006detail6reduce28DeviceReduceSingleTileKernelINS2_10policy_hubIlyN4cuda3std3__44plusIlEEE10Policy1000EPlSC_iS9_llNS7_10__identityEEEvT0_T1_T2_T3_T4_T6_E12temp_storage+40];
	add.s64 	%rd240, %rd238, %rd239;
	ld.shared.u64 	%rd241, [_ZZN3cub18CUB_300001_SM_10006detail6reduce28DeviceReduceSingleTileKernelINS2_10policy_hubIlyN4cuda3std3__44plusIlEEE10Policy1000EPlSC_iS9_llNS7_10__identityEEEvT0_T1_T2_T3_T4_T6_E12temp_storage+48];
	add.s64 	%rd242, %rd240, %rd241;
	ld.shared.u64 	%rd243, [_ZZN3cub18CUB_300001_SM_10006detail6reduce28DeviceReduceSingleTileKernelINS2_10policy_hubIlyN4cuda3std3__44plusIlEEE10Policy1000EPlSC_iS9_llNS7_10__identityEEEvT0_T1_T2_T3_T4_T6_E12temp_storage+56];
	add.s64 	%rd244, %rd242, %rd243;
	ld.shared.u64 	%rd245, [_ZZN3cub18CUB_300001_SM_10006detail6reduce28DeviceReduceSingleTileKernelINS2_10policy_hubIlyN4cuda3std3__44plusIlEEE10Policy1000EPlSC_iS9_llNS7_10__identityEEEvT0_T1_T2_T3_T4_T6_E12temp_storage+64];
	add.s64 	%rd246, %rd244, %rd245;
	ld.shared.u64 	%rd247, [_ZZN3cub18CUB_300001_SM_10006detail6reduce28DeviceReduceSingleTileKernelINS2_10policy_hubIlyN4cuda3std3__44plusIlEEE10Policy1000EPlSC_iS9_llNS7_10__identityEEEvT0_T1_T2_T3_T4_T6_E12temp_storage+72];
	add.s64 	%rd248, %rd246, %rd247;
	ld.shared.u64 	%rd249, [_ZZN3cub18CUB_300001_SM_10006detail6reduce28DeviceReduceSingleTileKernelINS2_10policy_hubIlyN4cuda3std3__44plusIlEEE10Policy1000EPlSC_iS9_llNS7_10__identityEEEvT0_T1_T2_T3_T4_T6_E12temp_storage+80];
	add.s64 	%rd250, %rd248, %rd249;
	ld.shared.u64 	%rd251, [_ZZN3cub18CUB_300001_SM_10006detail6reduce28DeviceReduceSingleTileKernelINS2_10policy_hubIlyN4cuda3std3__44plusIlEEE10Policy1000EPlSC_iS9_llNS7_10__identityEEEvT0_T1_T2_T3_T4_T6_E12temp_storage+88];
	add.s64 	%rd252, %rd250, %rd251;
	ld.shared.u64 	%rd253, [_ZZN3cub18CUB_300001_SM_10006detail6reduce28DeviceReduceSingleTileKernelINS2_10policy_hubIlyN4cuda3std3__44plusIlEEE10Policy1000EPlSC_iS9_llNS7_10__identityEEEvT0_T1_T2_T3_T4_T6_E12temp_storage+96];
	add.s64 	%rd254, %rd252, %rd253;
	ld.shared.u64 	%rd255, [_ZZN3cub18CUB_300001_SM_10006detail6reduce28DeviceReduceSingleTileKernelINS2_10policy_hubIlyN4cuda3std3__44plusIlEEE10Policy1000EPlSC_iS9_llNS7_10__identityEEEvT0_T1_T2_T3_T4_T6_E12temp_storage+104];
	add.s64 	%rd256, %rd254, %rd255;
	ld.shared.u64 	%rd257, [_ZZN3cub18CUB_300001_SM_10006detail6reduce28DeviceReduceSingleTileKernelINS2_10policy_hubIlyN4cuda3std3__44plusIlEEE10Policy1000EPlSC_iS9_llNS7_10__identityEEEvT0_T1_T2_T3_T4_T6_E12temp_storage+112];
	add.s64 	%rd258, %rd256, %rd257;
	ld.shared.u64 	%rd259, [_ZZN3cub18CUB_300001_SM_10006detail6reduce28DeviceReduceSingleTileKernelINS2_10policy_hubIlyN4cuda3std3__44plusIlEEE10Policy1000EPlSC_iS9_llNS7_10__identityEEEvT0_T1_T2_T3_T4_T6_E12temp_storage+120];
	add.s64 	%rd260, %rd258, %rd259;
	ld.shared.u64 	%rd261, [_ZZN3cub18CUB_300001_SM_10006detail6reduce28DeviceReduceSingleTileKernelINS2_10policy_hubIlyN4cuda3std3__44plusIlEEE10Policy1000EPlSC_iS9_llNS7_10__identityEEEvT0_T1_T2_T3_T4_T6_E12temp_storage+128];
	add.s64 	%rd262, %rd260, %rd261;
	ld.shared.u64 	%rd263, [_ZZN3cub18CUB_300001_SM_10006detail6reduce28DeviceReduceSingleTileKernelINS2_10policy_hubIlyN4cuda3std3__44plusIlEEE10Policy1000EPlSC_iS9_llNS7_10__identityEEEvT0_T1_T2_T3_T4_T6_E12temp_storage+136];
	add.s64 	%rd280, %rd262, %rd263;
	bra.uni 	$L__BB8_37;
$L__BB8_17:
	// begin inline asm
	mov.u32 %r105, %laneid;
	// end inline asm
	and.b32  	%r156, %r1, 992;
	add.s32 	%r157, %r156, 32;
	setp.gt.s32 	%p26, %r157, %r34;
	not.b32 	%r158, %r156;
	add.s32 	%r159, %r34, %r158;
	selp.b32 	%r154, %r159, 31, %p26;
	mov.b64 	{%r107, %r112}, %rd271;
	mov.b32 	%r113, 1;
	mov.b32 	%r155, -1;
	// begin inline asm
	shfl.sync.down.b32 %r106, %r107, %r113, %r154, %r155;
	// end inline asm
	// begin inline asm
	shfl.sync.down.b32 %r111, %r112, %r113, %r154, %r155;
	// end inline asm
	mov.b64 	%rd163, {%r106, %r111};
	setp.lt.s32 	%p27, %r105, %r154;
	selp.b64 	%rd164, %rd163, 0, %p27;
	add.s64 	%rd165, %rd164, %rd271;
	mov.b64 	{%r117, %r122}, %rd165;
	mov.b32 	%r123, 2;
	// begin inline asm
	shfl.sync.down.b32 %r116, %r117, %r123, %r154, %r155;
	// end inline asm
	// begin inline asm
	shfl.sync.down.b32 %r121, %r122, %r123, %r154, %r155;
	// end inline asm
	mov.b64 	%rd166, {%r116, %r121};
	add.s32 	%r160, %r105, 2;
	setp.gt.s32 	%p28, %r160, %r154;
	selp.b64 	%rd167, 0, %rd166, %p28;
	add.s64 	%rd168, %rd167, %rd165;
	mov.b64 	{%r127, %r132}, %rd168;
	mov.b32 	%r133, 4;
	// begin inline asm
	shfl.sync.down.b32 %r126, %r127, %r133, %r154, %r155;
	// end inline asm
	// begin inline asm
	shfl.sync.down.b32 %r131, %r132, %r133, %r154, %r155;
	// end inline asm
	mov.b64 	%rd169, {%r126, %r131};
	add.s32 	%r161, %r105, 4;
	setp.gt.s32 	%p29, %r161, %r154;
	selp.b64 	%rd170, 0, %rd169, %p29;
	add.s64 	%rd171, %rd170, %rd168;
	mov.b64 	{%r137, %r142}, %rd171;
	mov.b32 	%r143, 8;
	// begin inline asm
	shfl.sync.down.b32 %r136, %r137, %r143, %r154, %r155;
	// end inline asm
	// begin inline asm
	shfl.sync.down.b32 %r141, %r142, %r143, %r154, %r155;
	// end inline asm
	mov.b64 	%rd172, {%r136, %r141};
	add.s32 	%r162, %r105, 8;
	setp.gt.s32 	%p30, %r162, %r154;
	selp.b64 	%rd173, 0, %rd172, %p30;
	add.s64 	%rd174, %rd173, %rd171;
	mov.b64 	{%r147, %r152}, %rd174;
	mov.b32 	%r153, 16;
	// begin inline asm
	shfl.sync.down.b32 %r146, %r147, %r153, %r154, %r155;
	// end inline asm
	// begin inline asm
	shfl.sync.down.b32 %r151, %r152, %r153, %r154, %r155;
	// end inline asm
	mov.b64 	%rd175, {%r146, %r151};
	add.s32 	%r163, %r105, 16;
	setp.gt.s32 	%p31, %r163, %r154;
	selp.b64 	%rd176, 0, %rd175, %p31;
	add.s64 	%rd280, %rd176, %rd174;
	setp.ne.s32 	%p32, %r105, 0;
	@%p32 bra 	$L__BB8_19;
	shr.u32 	%r164, %r1, 2;
	and.b32  	%r165, %r164, 248;
	mov.u32 	%r166, _ZZN3cub18CUB_300001_SM_10006detail6reduce28DeviceReduceSingleTileKernelINS2_10policy_hubIlyN4cuda3std3__44plusIlEEE10Policy1000EPlSC_iS9_llNS7_10__identityEEEvT0_T1_T2_T3_T4_T6_E12temp_storage;
	add.s32 	%r167, %r166, %r165;
	st.shared.u64 	[%r167+16], %rd280;
$L__BB8_19:
	bar.sync 	0;
	setp.ne.s32 	%p33, %r1, 0;
	@%p33 bra 	$L__BB8_37;
	setp.gt.s32 	%p34, %r34, 32;
	ld.shared.u64 	%rd177, [_ZZN3cub18CUB_300001_SM_10006detail6reduce28DeviceReduceSingleTileKernelINS2_10policy_hubIlyN4cuda3std3__44plusIlEEE10Policy1000EPlSC_iS9_llNS7_10__identityEEEvT0_T1_T2_T3_T4_T6_E12temp_storage+24];
	selp.b64 	%rd178, %rd177, 0, %p34;
	add.s64 	%rd179, %rd178, %rd280;
	setp.gt.s32 	%p35, %r34, 64;
	ld.shared.u64 	%rd180, [_ZZN3cub18CUB_300001_SM_10006detail6reduce28DeviceReduceSingleTileKernelINS2_10policy_hubIlyN4cuda3std3__44plusIlEEE10Policy1000EPlSC_iS9_llNS7_10__identityEEEvT0_T1_T2_T3_T4_T6_E12temp_storage+32];
	selp.b64 	%rd181, %rd180, 0, %p35;
	add.s64 	%rd182, %rd179, %rd181;
	setp.gt.s32 	%p36, %r34, 96;
	ld.shared.u64 	%rd183, [_ZZN3cub18CUB_300001_SM_10006detail6reduce28DeviceReduceSingleTileKernelINS2_10policy_hubIlyN4cuda3std3__44plusIlEEE10Policy1000EPlSC_iS9_llNS7_10__identityEEEvT0_T1_T2_T3_T4_T6_E12temp_storage+40];
	selp.b64 	%rd184, %rd183, 0, %p36;
	add.s64 	%rd185, %rd182, %rd184;
	setp.gt.s32 	%p37, %r34, 128;
	ld.shared.u64 	%rd186, [_ZZN3cub18CUB_300001_SM_10006detail6reduce28DeviceReduceSingleTileKernelINS2_10policy_hubIlyN4cuda3std3__44plusIlEEE10Policy1000EPlSC_iS9_llNS7_10__identityEEEvT0_T1_T2_T3_T4_T6_E12temp_storage+48];
	selp.b64 	%rd187, %rd186, 0, %p37;
	add.s64 	%rd188, %rd185, %rd187;
	setp.gt.s32 	%p38, %r34, 160;
	ld.shared.u64 	%rd189, [_ZZN3cub18CUB_300001_SM_10006detail6reduce28DeviceReduceSingleTileKernelINS2_10policy_hubIlyN4cuda3std3__44plusIlEEE10Policy1000EPlSC_iS9_llNS7_10__identityEEEvT0_T1_T2_T3_T4_T6_E12temp_storage+56];
	selp.b64 	%rd190, %rd189, 0, %p38;
	add.s64 	%rd191, %rd188, %rd190;
	setp.gt.s32 	%p39, %r34, 192;
	ld.shared.u64 	%rd192, [_ZZN3cub18CUB_300001_SM_10006detail6reduce28DeviceReduceSingleTileKernelINS2_10policy_hubIlyN4cuda3std3__44plusIlEEE10Policy1000EPlSC_iS9_llNS7_10__identityEEEvT0_T1_T2_T3_T4_T6_E12temp_storage+64];
	selp.b64 	%rd193, %rd192, 0, %p39;
	add.s64 	%rd194, %rd191, %rd193;
	setp.gt.s32 	%p40, %r34, 224;
	ld.shared.u64 	%rd195, [_ZZN3cub18CUB_300001_SM_10006detail6reduce28DeviceReduceSingleTileKernelINS2_10policy_hubIlyN4cuda3std3__44plusIlEEE10Policy1000EPlSC_iS9_llNS7_10__identityEEEvT0_T1_T2_T3_T4_T6_E12temp_storage+72];
	selp.b64 	%rd196, %rd195, 0, %p40;
	add.s64 	%rd197, %rd194, %rd196;
	setp.gt.s32 	%p41, %r34, 256;
	ld.shared.u64 	%rd198, [_ZZN3cub18CUB_300001_SM_10006detail6reduce28DeviceReduceSingleTileKernelINS2_10policy_hubIlyN4cuda3std3__44plusIlEEE10Policy1000EPlSC_iS9_llNS7_10__identityEEEvT0_T1_T2_T3_T4_T6_E12temp_storage+80];
	selp.b64 	%rd199, %rd198, 0, %p41;
	add.s64 	%rd200, %rd197, %rd199;
	setp.gt.s32 	%p42, %r34, 288;
	ld.shared.u64 	%rd201, [_ZZN3cub18CUB_300001_SM_10006detail6reduce28DeviceReduceSingleTileKernelINS2_10policy_hubIlyN4cuda3std3__44plusIlEEE10Policy1000EPlSC_iS9_llNS7_10__identityEEEvT0_T1_T2_T3_T4_T6_E12temp_storage+88];
	selp.b64 	%rd202, %rd201, 0, %p42;
	add.s64 	%rd203, %rd200, %rd202;
	setp.gt.s32 	%p43, %r34, 320;
	ld.shared.u64 	%rd204, [_ZZN3cub18CUB_300001_SM_10006detail6reduce28DeviceReduceSingleTileKernelINS2_10policy_hubIlyN4cuda3std3__44plusIlEEE10Policy1000EPlSC_iS9_llNS7_10__identityEEEvT0_T1_T2_T3_T4_T6_E12temp_storage+96];
	selp.b64 	%rd205, %rd204, 0, %p43;
	add.s64 	%rd206, %rd203, %rd205;
	setp.gt.s32 	%p44, %r34, 352;
	ld.shared.u64 	%rd207, [_ZZN3cub18CUB_300001_SM_10006detail6reduce28DeviceReduceSingleTileKernelINS2_10policy_hubIlyN4cuda3std3__44plusIlEEE10Policy1000EPlSC_iS9_llNS7_10__identityEEEvT0_T1_T2_T3_T4_T6_E12temp_storage+104];
	selp.b64 	%rd208, %rd207, 0, %p44;
	add.s64 	%rd209, %rd206, %rd208;
	setp.gt.s32 	%p45, %r34, 384;
	ld.shared.u64 	%rd210, [_ZZN3cub18CUB_300001_SM_10006detail6reduce28DeviceReduceSingleTileKernelINS2_10policy_hubIlyN4cuda3std3__44plusIlEEE10Policy1000EPlSC_iS9_llNS7_10__identityEEEvT0_T1_T2_T3_T4_T6_E12temp_storage+112];
	selp.b64 	%rd211, %rd210, 0, %p45;
	add.s64 	%rd212, %rd209, %rd211;
	setp.gt.s32 	%p46, %r34, 416;
	ld.shared.u64 	%rd213, [_ZZN3cub18CUB_300001_SM_10006detail6reduce28DeviceReduceSingleTileKernelINS2_10policy_hubIlyN4cuda3std3__44plusIlEEE10Policy1000EPlSC_iS9_llNS7_10__identityEEEvT0_T1_T2_T3_T4_T6_E12temp_storage+120];
	selp.b64 	%rd214, %rd213, 0, %p46;
	add.s64 	%rd215, %rd212, %rd214;
	setp.gt.s32 	%p47, %r34, 448;
	ld.shared.u64 	%rd216, [_ZZN3cub18CUB_300001_SM_10006detail6reduce28DeviceReduceSingleTileKernelINS2_10policy_hubIlyN4cuda3std3__44plusIlEEE10Policy1000EPlSC_iS9_llNS7_10__identityEEEvT0_T1_T2_T3_T4_T6_E12temp_storage+128];
	selp.b64 	%rd217, %rd216, 0, %p47;
	add.s64 	%rd218, %rd215, %rd217;
	setp.gt.s32 	%p48, %r34, 480;
	ld.shared.u64 	%rd219, [_ZZN3cub18CUB_300001_SM_10006detail6reduce28DeviceReduceSingleTileKernelINS2_10policy_hubIlyN4cuda3std3__44plusIlEEE10Policy1000EPlSC_iS9_llNS7_10__identityEEEvT0_T1_T2_T3_T4_T6_E12temp_storage+136];
	selp.b64 	%rd220, %rd219, 0, %p48;
	add.s64 	%rd280, %rd218, %rd220;
	bra.uni 	$L__BB8_37;
$L__BB8_21:
	mov.u32 	%r13, %tid.x;
	mul.wide.u32 	%rd52, %r13, 8;
	add.s64 	%rd39, %rd35, %rd52;
	// begin inline asm
	ld.global.nc.u64 %rd38, [%rd39];
	// end inline asm
	add.s64 	%rd41, %rd39, 4096;
	// begin inline asm
	ld.global.nc.u64 %rd40, [%rd41];
	// end inline asm
	add.s64 	%rd43, %rd39, 8192;
	// begin inline asm
	ld.global.nc.u64 %rd42, [%rd43];
	// end inline asm
	add.s64 	%rd45, %rd39, 12288;
	// begin inline asm
	ld.global.nc.u64 %rd44, [%rd45];
	// end inline asm
	add.s64 	%rd47, %rd39, 16384;
	// begin inline asm
	ld.global.nc.u64 %rd46, [%rd47];
	// end inline asm
	add.s64 	%rd49, %rd39, 20480;
	// begin inline asm
	ld.global.nc.u64 %rd48, [%rd49];
	// end inline asm
	add.s64 	%rd51, %rd39, 24576;
	// begin inline asm
	ld.global.nc.u64 %rd50, [%rd51];
	// end inline asm
	add.s64 	%rd53, %rd40, %rd38;
	add.s64 	%rd54, %rd42, %rd53;
	add.s64 	%rd55, %rd44, %rd54;
	add.s64 	%rd56, %rd46, %rd55;
	add.s64 	%rd57, %rd48, %rd56;
	add.s64 	%rd279, %rd50, %rd57;
	setp.lt.u32 	%p3, %r34, 7168;
	mov.b32 	%r231, 3584;
	@%p3 bra 	$L__BB8_25;
	add.s32 	%r14, %r34, -3584;
	mov.b32 	%r231, 3584;
$L__BB8_23:
	add.s32 	%r37, %r231, %r13;
	mul.wide.u32 	%rd72, %r37, 8;
	add.s64 	%rd59, %rd35, %rd72;
	// begin inline asm
	ld.global.nc.u64 %rd58, [%rd59];
	// end inline asm
	add.s64 	%rd61, %rd59, 4096;
	// begin inline asm
	ld.global.nc.u64 %rd60, [%rd61];
	// end inline asm
	add.s64 	%rd63, %rd59, 8192;
	// begin inline asm
	ld.global.nc.u64 %rd62, [%rd63];
	// end inline asm
	add.s64 	%rd65, %rd59, 12288;
	// begin inline asm
	ld.global.nc.u64 %rd64, [%rd65];
	// end inline asm
	add.s64 	%rd67, %rd59, 16384;
	// begin inline asm
	ld.global.nc.u64 %rd66, [%rd67];
	// end inline asm
	add.s64 	%rd69, %rd59, 20480;
	// begin inline asm
	ld.global.nc.u64 %rd68, [%rd69];
	// end inline asm
	add.s64 	%rd71, %rd59, 24576;
	// begin inline asm
	ld.global.nc.u64 %rd70, [%rd71];
	// end inline asm
	add.s64 	%rd73, %rd58, %rd279;
	add.s64 	%rd74, %rd60, %rd73;
	add.s64 	%rd75, %rd62, %rd74;
	add.s64 	%rd76, %rd64, %rd75;
	add.s64 	%rd77, %rd66, %rd76;
	add.s64 	%rd78, %rd68, %rd77;
	add.s64 	%rd279, %rd70, %rd78;
	sub.s32 	%r38, %r34, %r231;
	setp.lt.s32 	%p4, %r38, 3584;
	@%p4 bra 	$L__BB8_33;
	add.s32 	%r231, %r231, 3584;
	setp.le.s32 	%p5, %r231, %r14;
	@%p5 bra 	$L__BB8_23;
$L__BB8_25:
	setp.le.s32 	%p6, %r34, %r231;
	@%p6 bra 	$L__BB8_33;
	sub.s32 	%r18, %r34, %r231;
	setp.ge.s32 	%p7, %r13, %r18;
	@%p7 bra 	$L__BB8_33;
	not.b32 	%r39, %r13;
	add.s32 	%r40, %r34, %r39;
	sub.s32 	%r19, %r40, %r231;
	and.b32  	%r41, %r19, 1536;
	setp.eq.s32 	%p8, %r41, 1536;
	mov.u32 	%r235, %r13;
	@%p8 bra 	$L__BB8_30;
	add.s32 	%r233, %r13, %r231;
	shr.u32 	%r42, %r19, 9;
	add.s32 	%r43, %r42, 1;
	and.b32  	%r44, %r43, 3;
	neg.s32 	%r232, %r44;
	mov.u32 	%r235, %r13;
$L__BB8_29:
	.pragma "nounroll";
	mul.wide.u32 	%rd82, %r233, 8;
	add.s64 	%rd81, %rd35, %rd82;
	// begin inline asm
	ld.global.nc.u64 %rd80, [%rd81];
	// end inline asm
	add.s64 	%rd279, %rd80, %rd279;
	add.s32 	%r235, %r235, 512;
	add.s32 	%r233, %r233, 512;
	add.s32 	%r232, %r232, 1;
	setp.ne.s32 	%p9, %r232, 0;
	@%p9 bra 	$L__BB8_29;
$L__BB8_30:
	setp.lt.u32 	%p10, %r19, 1536;
	@%p10 bra 	$L__BB8_33;
	cvt.u64.u32 	%rd83, %r235;
	cvt.u64.u32 	%rd84, %r231;
	add.s64 	%rd85, %rd83, %rd84;
	shl.b64 	%rd86, %rd85, 3;
	add.s64 	%rd87, %rd86, %rd35;
	add.s64 	%rd277, %rd87, 8192;
	add.s32 	%r236, %r235, %r231;
$L__BB8_32:
	mul.wide.u32 	%rd96, %r236, 8;
	add.s64 	%rd89, %rd35, %rd96;
	// begin inline asm
	ld.global.nc.u64 %rd88, [%rd89];
	// end inline asm
	add.s64 	%rd97, %rd88, %rd279;
	add.s64 	%rd91, %rd277, -4096;
	// begin inline asm
	ld.global.nc.u64 %rd90, [%rd91];
	// end inline asm
	add.s64 	%rd98, %rd90, %rd97;
	// begin inline asm
	ld.global.nc.u64 %rd92, [%rd277];
	// end inline asm
	add.s64 	%rd99, %rd92, %rd98;
	add.s64 	%rd95, %rd277, 4096;
	// begin inline asm
	ld.global.nc.u64 %rd94, [%rd95];
	// end inline asm
	add.s64 	%rd279, %rd94, %rd99;
	add.s32 	%r235, %r235, 2048;
	add.s64 	%rd277, %rd277, 16384;
	add.s32 	%r236, %r236, 2048;
	setp.lt.s32 	%p11, %r235, %r18;
	@%p11 bra 	$L__BB8_32;
$L__BB8_33:
	// begin inline asm
	mov.u32 %r45, %laneid;
	// end inline asm
	mov.b64 	{%r47, %r52}, %rd279;
	mov.b32 	%r53, 1;
	mov.b32 	%r94, 31;
	mov.b32 	%r95, -1;
	// begin inline asm
	shfl.sync.down.b32 %r46, %r47, %r53, %r94, %r95;
	// end inline asm
	// begin inline asm
	shfl.sync.down.b32 %r51, %r52, %r53, %r94, %r95;
	// end inline asm
	mov.b64 	%rd100, {%r46, %r51};
	setp.gt.s32 	%p12, %r45, 30;
	selp.b64 	%rd101, 0, %rd100, %p12;
	add.s64 	%rd102, %rd101, %rd279;
	mov.b64 	{%r57, %r62}, %rd102;
	mov.b32 	%r63, 2;
	// begin inline asm
	shfl.sync.down.b32 %r56, %r57, %r63, %r94, %r95;
	// end inline asm
	// begin inline asm
	shfl.sync.down.b32 %r61, %r62, %r63, %r94, %r95;
	// end inline asm
	mov.b64 	%rd103, {%r56, %r61};
	setp.gt.s32 	%p13, %r45, 29;
	selp.b64 	%rd104, 0, %rd103, %p13;
	add.s64 	%rd105, %rd104, %rd102;
	mov.b64 	{%r67, %r72}, %rd105;
	mov.b32 	%r73, 4;
	// begin inline asm
	shfl.sync.down.b32 %r66, %r67, %r73, %r94, %r95;
	// end inline asm
	// begin inline asm
	shfl.sync.down.b32 %r71, %r72, %r73, %r94, %r95;
	// end inline asm
	mov.b64 	%rd106, {%r66, %r71};
	setp.gt.s32 	%p14, %r45, 27;
	selp.b64 	%rd107, 0, %rd106, %p14;
	add.s64 	%rd108, %rd107, %rd105;
	mov.b64 	{%r77, %r82}, %rd108;
	mov.b32 	%r83, 8;
	// begin inline asm
	shfl.sync.down.b32 %r76, %r77, %r83, %r94, %r95;
	// end inline asm
	// begin inline asm
	shfl.sync.down.b32 %r81, %r82, %r83, %r94, %r95;
	// end inline asm
	mov.b64 	%rd109, {%r76, %r81};
	setp.gt.s32 	%p15, %r45, 23;
	selp.b64 	%rd110, 0, %rd109, %p15;
	add.s64 	%rd111, %rd110, %rd108;
	mov.b64 	{%r87, %r92}, %rd111;
	mov.b32 	%r93, 16;
	// begin inline asm
	shfl.sync.down.b32 %r86, %r87, %r93, %r94, %r95;
	// end inline asm
	// begin inline asm
	shfl.sync.down.b32 %r91, %r92, %r93, %r94, %r95;
	// end inline asm
	mov.b64 	%rd112, {%r86, %r91};
	setp.gt.s32 	%p16, %r45, 15;
	selp.b64 	%rd113, 0, %rd112, %p16;
	add.s64 	%rd280, %rd113, %rd111;
	setp.ne.s32 	%p17, %r45, 0;
	@%p17 bra 	$L__BB8_35;
	shr.u32 	%r96, %r13, 2;
	and.b32  	%r97, %r96, 248;
	mov.u32 	%r98, _ZZN3cub18CUB_300001_SM_10006detail6reduce28DeviceReduceSingleTileKernelINS2_10policy_hubIlyN4cuda3std3__44plusIlEEE10Policy1000EPlSC_iS9_llNS7_10__identityEEEvT0_T1_T2_T3_T4_T6_E12temp_storage;
	add.s32 	%r99, %r98, %r97;
	st.shared.u64 	[%r99+16], %rd280;
$L__BB8_35:
	bar.sync 	0;
	setp.ne.s32 	%p18, %r13, 0;
	@%p18 bra 	$L__BB8_37;
	ld.shared.u64 	%rd114, [_ZZN3cub18CUB_300001_SM_10006detail6reduce28DeviceReduceSingleTileKernelINS2_10policy_hubIlyN4cuda3std3__44plusIlEEE10Policy1000EPlSC_iS9_llNS7_10__identityEEEvT0_T1_T2_T3_T4_T6_E12temp_storage+24];
	add.s64 	%rd115, %rd114, %rd280;
	ld.shared.u64 	%rd116, [_ZZN3cub18CUB_300001_SM_10006detail6reduce28DeviceReduceSingleTileKernelINS2_10policy_hubIlyN4cuda3std3__44plusIlEEE10Policy1000EPlSC_iS9_llNS7_10__identityEEEvT0_T1_T2_T3_T4_T6_E12temp_storage+32];
	add.s64 	%rd117, %rd115, %rd116;
	ld.shared.u64 	%rd118, [_ZZN3cub18CUB_300001_SM_10006detail6reduce28DeviceReduceSingleTileKernelINS2_10policy_hubIlyN4cuda3std3__44plusIlEEE10Policy1000EPlSC_iS9_llNS7_10__identityEEEvT0_T1_T2_T3_T4_T6_E12temp_storage+40];
	add.s64 	%rd119, %rd117, %rd118;
	ld.shared.u64 	%rd120, [_ZZN3cub18CUB_300001_SM_10006detail6reduce28DeviceReduceSingleTileKernelINS2_10policy_hubIlyN4cuda3std3__44plusIlEEE10Policy1000EPlSC_iS9_llNS7_10__identityEEEvT0_T1_T2_T3_T4_T6_E12temp_storage+48];
	add.s64 	%rd121, %rd119, %rd120;
	ld.shared.u64 	%rd122, [_ZZN3cub18CUB_300001_SM_10006detail6reduce28DeviceReduceSingleTileKernelINS2_10policy_hubIlyN4cuda3std3__44plusIlEEE10Policy1000EPlSC_iS9_llNS7_10__identityEEEvT0_T1_T2_T3_T4_T6_E12temp_storage+56];
	add.s64 	%rd123, %rd121, %rd122;
	ld.shared.u64 	%rd124, [_ZZN3cub18CUB_300001_SM_10006detail6reduce28DeviceReduceSingleTileKernelINS2_10policy_hubIlyN4cuda3std3__44plusIlEEE10Policy1000EPlSC_iS9_llNS7_10__identityEEEvT0_T1_T2_T3_T4_T6_E12temp_storage+64];
	add.s64 	%rd125, %rd123, %rd124;
	ld.shared.u64 	%rd126, [_ZZN3cub18CUB_300001_SM_10006detail6reduce28DeviceReduceSingleTileKernelINS2_10policy_hubIlyN4cuda3std3__44plusIlEEE10Policy1000EPlSC_iS9_llNS7_10__identityEEEvT0_T1_T2_T3_T4_T6_E12temp_storage+72];
	add.s64 	%rd127, %rd125, %rd126;
	ld.shared.u64 	%rd128, [_ZZN3cub18CUB_300001_SM_10006detail6reduce28DeviceReduceSingleTileKernelINS2_10policy_hubIlyN4cuda3std3__44plusIlEEE10Policy1000EPlSC_iS9_llNS7_10__identityEEEvT0_T1_T2_T3_T4_T6_E12temp_storage+80];
	add.s64 	%rd129, %rd127, %rd128;
	ld.shared.u64 	%rd130, [_ZZN3cub18CUB_300001_SM_10006detail6reduce28DeviceReduceSingleTileKernelINS2_10policy_hubIlyN4cuda3std3__44plusIlEEE10Policy1000EPlSC_iS9_llNS7_10__identityEEEvT0_T1_T2_T3_T4_T6_E12temp_storage+88];
	add.s64 	%rd131, %rd129, %rd130;
	ld.shared.u64 	%rd132, [_ZZN3cub18CUB_300001_SM_10006detail6reduce28DeviceReduceSingleTileKernelINS2_10policy_hubIlyN4cuda3std3__44plusIlEEE10Policy1000EPlSC_iS9_llNS7_10__identityEEEvT0_T1_T2_T3_T4_T6_E12temp_storage+96];
	add.s64 	%rd133, %rd131, %rd132;
	ld.shared.u64 	%rd134, [_ZZN3cub18CUB_300001_SM_10006detail6reduce28DeviceReduceSingleTileKernelINS2_10policy_hubIlyN4cuda3std3__44plusIlEEE10Policy1000EPlSC_iS9_llNS7_10__identityEEEvT0_T1_T2_T3_T4_T6_E12temp_storage+104];
	add.s64 	%rd135, %rd133, %rd134;
	ld.shared.u64 	%rd136, [_ZZN3cub18CUB_300001_SM_10006detail6reduce28DeviceReduceSingleTileKernelINS2_10policy_hubIlyN4cuda3std3__44plusIlEEE10Policy1000EPlSC_iS9_llNS7_10__identityEEEvT0_T1_T2_T3_T4_T6_E12temp_storage+112];
	add.s64 	%rd137, %rd135, %rd136;
	ld.shared.u64 	%rd138, [_ZZN3cub18CUB_300001_SM_10006detail6reduce28DeviceReduceSingleTileKernelINS2_10policy_hubIlyN4cuda3std3__44plusIlEEE10Policy1000EPlSC_iS9_llNS7_10__identityEEEvT0_T1_T2_T3_T4_T6_E12temp_storage+120];
	add.s64 	%rd139, %rd137, %rd138;
	ld.shared.u64 	%rd140, [_ZZN3cub18CUB_300001_SM_10006detail6reduce28DeviceReduceSingleTileKernelINS2_10policy_hubIlyN4cuda3std3__44plusIlEEE10Policy1000EPlSC_iS9_llNS7_10__identityEEEvT0_T1_T2_T3_T4_T6_E12temp_storage+128];
	add.s64 	%rd141, %rd139, %rd140;
	ld.shared.u64 	%rd142, [_ZZN3cub18CUB_300001_SM_10006detail6reduce28DeviceReduceSingleTileKernelINS2_10policy_hubIlyN4cuda3std3__44plusIlEEE10Policy1000EPlSC_iS9_llNS7_10__identityEEEvT0_T1_T2_T3_T4_T6_E12temp_storage+136];
	add.s64 	%rd280, %rd141, %rd142;
$L__BB8_37:
	mov.u32 	%r223, %tid.x;
	setp.ne.s32 	%p56, %r223, 0;
	@%p56 bra 	$L__BB8_39;
	add.s64 	%rd264, %rd280, %rd36;
	st.global.u64 	[%rd1], %rd264;
$L__BB8_39:
	ret;

}


// ===== COMPILED SASS (sm_100) =====

	.target	sm_100

	.elftype	@"ET_EXEC"


//--------------------- .note.nv.tkinfo           --------------------------
	.section	.note.nv.tkinfo,"",@"SHT_NOTE"
	.sectionflags	@"SHF_NOTE_NV_TKINFO"
	.tkinfo
        /*0018*/ 	.word	0x00000002
        /*0030*/ 	.string	""
        /*0030*/ 	.string	"ptxas"
        /*0030*/ 	.string	"Cuda compilation tools, release 13.0, V13.0.88"
        /*0030*/ 	.string	"Build cuda_13.0.r13.0/compiler.36424714_0"
        /*0030*/ 	.string	"-arch sm_100 -m 64 "



//--------------------- .note.nv.cuinfo           --------------------------
	.section	.note.nv.cuinfo,"",@"SHT_NOTE"
	.sectionflags	@"SHF_NOTE_NV_CUINFO"
        /*0018*/ 	.short	0x0002
        /*001a*/ 	.short	0x0064
        /*001c*/ 	.short	0x0082
	.zero		2


//--------------------- .nv.info                  --------------------------
	.section	.nv.info,"",@"SHT_CUDA_INFO"
	.align	4


	//----- nvinfo : EIATTR_REGCOUNT
	.align		4
        /*0000*/ 	.byte	0x04, 0x2f
        /*0002*/ 	.short	(.L_44 - .L_43)
	.align		4
.L_43:
        /*0004*/ 	.word	index@(_Z3addjN6thrust24THRUST_300001_SM_1000_NS10device_ptrIfEES2_)
        /*0008*/ 	.word	0x00000010


	//----- nvinfo : EIATTR_FRAME_SIZE
	.align		4
.L_44:
        /*000c*/ 	.byte	0x04, 0x11
        /*000e*/ 	.short	(.L_46 - .L_45)
	.align		4
.L_45:
        /*0010*/ 	.word	index@(_Z3addjN6thrust24THRUST_300001_SM_1000_NS10device_ptrIfEES2_)
        /*0014*/ 	.word	0x00000000


	//----- nvinfo : EIATTR_REGCOUNT
	.align		4
.L_46:
        /*0018*/ 	.byte	0x04, 0x2f
        /*001a*/ 	.short	(.L_48 - .L_47)
	.align		4
.L_47:
        /*001c*/ 	.word	index@(_ZN3cub18CUB_300001_SM_10006detail11EmptyKernelIvEEvv)
        /*0020*/ 	.word	0x00000004


	//----- nvinfo : EIATTR_FRAME_SIZE
	.align		4
.L_48:
        /*0024*/ 	.byte	0x04, 0x11
        /*0026*/ 	.short	(.L_50 - .L_49)
	.align		4
.L_49:
        /*0028*/ 	.word	index@(_ZN3cub18CUB_300001_SM_10006detail11EmptyKernelIvEEvv)
        /*002c*/ 	.word	0x00000000


	//----- nvinfo : EIATTR_REGCOUNT
	.align		4
.L_50:
        /*0030*/ 	.byte	0x04, 0x2f
        /*0032*/ 	.short	(.L_52 - .L_51)
	.align		4
.L_51:
        /*0034*/ 	.word	index@(_ZN3cub18CUB_300001_SM_10006detail8for_each13static_kernelINS2_12policy_hub_t12policy_500_tEmN6thrust24THRUST_300001_SM_1000_NS8cuda_cub20__uninitialized_fill7functorINS7_10device_ptrIfEEfEEEEvT0_T1_)
        /*0038*/ 	.word	0x00000008


	//----- nvinfo : EIATTR_FRAME_SIZE
	.align		4
.L_52:
        /*003c*/ 	.byte	0x04, 0x11
        /*003e*/ 	.short	(.L_54 - .L_53)
	.align		4
.L_53:
        /*0040*/ 	.word	index@(_ZN3cub18CUB_300001_SM_10006detail8for_each13static_kernelINS2_12policy_hub_t12policy_500_tEmN6thrust24THRUST_300001_SM_1000_NS8cuda_cub20__uninitialized_fill7functorINS7_10device_ptrIfEEfEEEEvT0_T1_)
        /*0044*/ 	.word	0x00000000


	//----- nvinfo : EIATTR_REGCOUNT
	.align		4
.L_54:
        /*0048*/ 	.byte	0x04, 0x2f
        /*004a*/ 	.short	(.L_56 - .L_55)
	.align		4
.L_55:
        /*004c*/ 	.word	index@(_ZN3cub18CUB_300001_SM_10006detail6reduce28DeviceReduceSingleTileKernelINS2_10policy_hubIljN4cuda3std3__44plusIlEEE10Policy1000EN6thrust24THRUST_300001_SM_1000_NS18transform_iteratorINSD_6detail14equal_to_valueIfEENSF_15normal_iteratorINSD_10device_ptrIfEEEEllEEPljS9_llNS7_10__identityEEEvT0_T1_T2_T3_T4_T6_)
        /*0050*/ 	.word	0x00000028


	//----- nvinfo : EIATTR_FRAME_SIZE
	.align		4
.L_56:
        /*0054*/ 	.byte	0x04, 0x11
        /*0056*/ 	.short	(.L_58 - .L_57)
	.align		4
.L_57:
        /*0058*/ 	.word	index@(_ZN3cub18CUB_300001_SM_10006detail6reduce28DeviceReduceSingleTileKernelINS2_10policy_hubIljN4cuda3std3__44plusIlEEE10Policy1000EN6thrust24THRUST_300001_SM_1000_NS18transform_iteratorINSD_6detail14equal_to_valueIfEENSF_15normal_iteratorINSD_10device_ptrIfEEEEllEEPljS9_llNS7_10__identityEEEvT0_T1_T2_T3_T4_T6_)
        /*005c*/ 	.word	0x00000000


	//----- nvinfo : EIATTR_REGCOUNT
	.align		4
.L_58:
        /*0060*/ 	.byte	0x04, 0x2f
        /*0062*/ 	.short	(.L_60 - .L_59)
	.align		4
.L_59:
        /*0064*/ 	.word	index@(_ZN3cub18CUB_300001_SM_10006detail6reduce18DeviceReduceKernelINS2_10policy_hubIljN4cuda3std3__44plusIlEEE10Policy1000EN6thrust24THRUST_300001_SM_1000_NS18transform_iteratorINSD_6detail14equal_to_valueIfEENSF_15normal_iteratorINSD_10device_ptrIfEEEEllEEjS9_lNS7_10__identityEEEvT0_PT3_T1_NS0_13GridEvenShareISR_EET2_T4_)
        /*0068*/ 	.word	0x00000020


	//----- nvinfo : EIATTR_FRAME_SIZE
	.align		4
.L_60:
        /*006c*/ 	.byte	0x04, 0x11
        /*006e*/ 	.short	(.L_62 - .L_61)
	.align		4
.L_61:
        /*0070*/ 	.word	index@(_ZN3cub18CUB_300001_SM_10006detail6reduce18DeviceReduceKernelINS2_10policy_hubIljN4cuda3std3__44plusIlEEE10Policy1000EN6thrust24THRUST_300001_SM_1000_NS18transform_iteratorINSD_6detail14equal_to_valueIfEENSF_15normal_iteratorINSD_10device_ptrIfEEEEllEEjS9_lNS7_10__identityEEEvT0_PT3_T1_NS0_13GridEvenShareISR_EET2_T4_)
        /*0074*/ 	.word	0x00000000


	//----- nvinfo : EIATTR_REGCOUNT
	.align		4
.L_62:
        /*0078*/ 	.byte	0x04, 0x2f
        /*007a*/ 	.short	(.L_64 - .L_63)
	.align		4
.L_63:
        /*007c*/ 	.word	index@(_ZN3cub18CUB_300001_SM_10006detail6reduce28DeviceReduceSingleTileKernelINS2_10policy_hubIljN4cuda3std3__44plusIlEEE10Policy1000EPlSC_iS9_llNS7_10__identityEEEvT0_T1_T2_T3_T4_T6_)
        /*0080*/ 	.word	0x00000030


	//----- nvinfo : EIATTR_FRAME_SIZE
	.align		4
.L_64:
        /*0084*/ 	.byte	0x04, 0x11
        /*0086*/ 	.short	(.L_66 - .L_65)
	.align		4
.L_65:
        /*0088*/ 	.word	index@(_ZN3cub18CUB_300001_SM_10006detail6reduce28DeviceReduceSingleTileKernelINS2_10policy_hubIljN4cuda3std3__44plusIlEEE10Policy1000EPlSC_iS9_llNS7_10__identityEEEvT0_T1_T2_T3_T4_T6_)
        /*008c*/ 	.word	0x00000000


	//----- nvinfo : EIATTR_REGCOUNT
	.align		4
.L_66:
        /*0090*/ 	.byte	0x04, 0x2f
        /*0092*/ 	.short	(.L_68 - .L_67)
	.align		4
.L_67:
        /*0094*/ 	.word	index@(_ZN3cub18CUB_300001_SM_10006detail6reduce28DeviceReduceSingleTileKernelINS2_10policy_hubIlyN4cuda3std3__44plusIlEEE10Policy1000EN6thrust24THRUST_300001_SM_1000_NS18transform_iteratorINSD_6detail14equal_to_valueIfEENSF_15normal_iteratorINSD_10device_ptrIfEEEEllEEPlyS9_llNS7_10__identityEEEvT0_T1_T2_T3_T4_T6_)
        /*0098*/ 	.word	0x00000026


	//----- nvinfo : EIATTR_FRAME_SIZE
	.align		4
.L_68:
        /*009c*/ 	.byte	0x04, 0x11
        /*009e*/ 	.short	(.L_70 - .L_69)
	.align		4
.L_69:
        /*00a0*/ 	.word	index@(_ZN3cub18CUB_300001_SM_10006detail6reduce28DeviceReduceSingleTileKernelINS2_10policy_hubIlyN4cuda3std3__44plusIlEEE10Policy1000EN6thrust24THRUST_300001_SM_1000_NS18transform_iteratorINSD_6detail14equal_to_valueIfEENSF_15normal_iteratorINSD_10device_ptrIfEEEEllEEPlyS9_llNS7_10__identityEEEvT0_T1_T2_T3_T4_T6_)
        /*00a4*/ 	.word	0x00000000


	//----- nvinfo : EIATTR_REGCOUNT
	.align		4
.L_70:
        /*00a8*/ 	.byte	0x04, 0x2f
        /*00aa*/ 	.short	(.L_72 - .L_71)
	.align		4
.L_71:
        /*00ac*/ 	.word	index@(_ZN3cub18CUB_300001_SM_10006detail6reduce18DeviceReduceKernelINS2_10policy_hubIlyN4cuda3std3__44plusIlEEE10Policy1000EN6thrust24THRUST_300001_SM_1000_NS18transform_iteratorINSD_6detail14equal_to_valueIfEENSF_15normal_iteratorINSD_10device_ptrIfEEEEllEEyS9_lNS7_10__identityEEEvT0_PT3_T1_NS0_13GridEvenShareISR_EET2_T4_)
        /*00b0*/ 	.word	0x0000001e


	//----- nvinfo : EIATTR_FRAME_SIZE
	.align		4
.L_72:
        /*00b4*/ 	.byte	0x04, 0x11
        /*00b6*/ 	.short	(.L_74 - .L_73)
	.align		4
.L_73:
        /*00b8*/ 	.word	index@(_ZN3cub18CUB_300001_SM_10006detail6reduce18DeviceReduceKernelINS2_10policy_hubIlyN4cuda3std3__44plusIlEEE10Policy1000EN6thrust24THRUST_300001_SM_1000_NS18transform_iteratorINSD_6detail14equal_to_valueIfEENSF_15normal_iteratorINSD_10device_ptrIfEEEEllEEyS9_lNS7_10__identityEEEvT0_PT3_T1_NS0_13GridEvenShareISR_EET2_T4_)
        /*00bc*/ 	.word	0x00000000


	//----- nvinfo : EIATTR_REGCOUNT
	.align		4
.L_74:
        /*00c0*/ 	.byte	0x04, 0x2f
        /*00c2*/ 	.short	(.L_76 - .L_75)
	.align		4
.L_75:
        /*00c4*/ 	.word	index@(_ZN3cub18CUB_300001_SM_10006detail6reduce28DeviceReduceSingleTileKernelINS2_10policy_hubIlyN4cuda3std3__44plusIlEEE10Policy1000EPlSC_iS9_llNS7_10__identityEEEvT0_T1_T2_T3_T4_T6_)
        /*00c8*/ 	.word	0x00000030


	//----- nvinfo : EIATTR_FRAME_SIZE
	.align		4
.L_76:
        /*00cc*/ 	.byte	0x04, 0x11
        /*00ce*/ 	.short	(.L_78 - .L_77)
	.align		4
.L_77:
        /*00d0*/ 	.word	index@(_ZN3cub18CUB_300001_SM_10006detail6reduce28DeviceReduceSingleTileKernelINS2_10policy_hubIlyN4cuda3std3__44plusIlEEE10Policy1000EPlSC_iS9_llNS7_10__identityEEEvT0_T1_T2_T3_T4_T6_)
        /*00d4*/ 	.word	0x00000000


	//----- nvinfo : EIATTR_MIN_STACK_SIZE
	.align		4
.L_78:
        /*00d8*/ 	.byte	0x04, 0x12
        /*00da*/ 	.short	(.L_80 - .L_79)
	.align		4
.L_79:
        /*00dc*/ 	.word	index@(_ZN3cub18CUB_300001_SM_10006detail6reduce28DeviceReduceSingleTileKernelINS2_10policy_hubIlyN4cuda3std3__44plusIlEEE10Policy1000EPlSC_iS9_llNS7_10__identityEEEvT0_T1_T2_T3_T4_T6_)
        /*00e0*/ 	.word	0x00000000


	//----- nvinfo : EIATTR_MIN_STACK_SIZE
	.align		4
.L_80:
        /*00e4*/ 	.byte	0x04, 0x12
        /*00e6*/ 	.short	(.L_82 - .L_81)
	.align		4
.L_81:
        /*00e8*/ 	.word	index@(_ZN3cub18CUB_300001_SM_10006detail6reduce18DeviceReduceKernelINS2_10policy_hubIlyN4cuda3std3__44plusIlEEE10Policy1000EN6thrust24THRUST_300001_SM_1000_NS18transform_iteratorINSD_6detail14equal_to_valueIfEENSF_15normal_iteratorINSD_10device_ptrIfEEEEllEEyS9_lNS7_10__identityEEEvT0_PT3_T1_NS0_13GridEvenShareISR_EET2_T4_)
        /*00ec*/ 	.word	0x00000000


	//----- nvinfo : EIATTR_MIN_STACK_SIZE
	.align		4
.L_82:
        /*00f0*/ 	.byte	0x04, 0x12
        /*00f2*/ 	.short	(.L_84 - .L_83)
	.align		4
.L_83:
        /*00f4*/ 	.word	index@(_ZN3cub18CUB_300001_SM_10006detail6reduce28DeviceReduceSingleTileKernelINS2_10policy_hubIlyN4cuda3std3__44plusIlEEE10Policy1000EN6thrust24THRUST_300001_SM_1000_NS18transform_iteratorINSD_6detail14equal_to_valueIfEENSF_15normal_iteratorINSD_10device_ptrIfEEEEllEEPlyS9_llNS7_10__identityEEEvT0_T1_T2_T3_T4_T6_)
        /*00f8*/ 	.word	0x00000000


	//----- nvinfo : EIATTR_MIN_STACK_SIZE
	.align		4
.L_84:
        /*00fc*/ 	.byte	0x04, 0x12
        /*00fe*/ 	.short	(.L_86 - .L_85)
	.align		4
.L_85:
        /*0100*/ 	.word	index@(_ZN3cub18CUB_300001_SM_10006detail6reduce28DeviceReduceSingleTileKernelINS2_10policy_hubIljN4cuda3std3__44plusIlEEE10Policy1000EPlSC_iS9_llNS7_10__identityEEEvT0_T1_T2_T3_T4_T6_)
        /*0104*/ 	.word	0x00000000


	//----- nvinfo : EIATTR_MIN_STACK_SIZE
	.align		4
.L_86:
        /*0108*/ 	.byte	0x04, 0x12
        /*010a*/ 	.short	(.L_88 - .L_87)
	.align		4
.L_87:
        /*010c*/ 	.word	index@(_ZN3cub18CUB_300001_SM_10006detail6reduce18DeviceReduceKernelINS2_10policy_hubIljN4cuda3std3__44plusIlEEE10Policy1000EN6thrust24THRUST_300001_SM_1000_NS18transform_iteratorINSD_6detail14equal_to_valueIfEENSF_15normal_iteratorINSD_10device_ptrIfEEEEllEEjS9_lNS7_10__identityEEEvT0_PT3_T1_NS0_13GridEvenShareISR_EET2_T4_)
        /*0110*/ 	.word	0x00000000


	//----- nvinfo : EIATTR_MIN_STACK_SIZE
	.align		4
.L_88:
        /*0114*/ 	.byte	0x04, 0x12
        /*0116*/ 	.short	(.L_90 - .L_89)
	.align		4
.L_89:
        /*0118*/ 	.word	index@(_ZN3cub18CUB_300001_SM_10006detail6reduce28DeviceReduceSingleTileKernelINS2_10policy_hubIljN4cuda3std3__44plusIlEEE10Policy1000EN6thrust24THRUST_300001_SM_1000_NS18transform_iteratorINSD_6detail14equal_to_valueIfEENSF_15normal_iteratorINSD_10device_ptrIfEEEEllEEPljS9_llNS7_10__identityEEEvT0_T1_T2_T3_T4_T6_)
        /*011c*/ 	.word	0x00000000


	//----- nvinfo : EIATTR_MIN_STACK_SIZE
	.align		4
.L_90:
        /*0120*/ 	.byte	0x04, 0x12
        /*0122*/ 	.short	(.L_92 - .L_91)
	.align		4
.L_91:
        /*0124*/ 	.word	index@(_ZN3cub18CUB_300001_SM_10006detail8for_each13static_kernelINS2_12policy_hub_t12policy_500_tEmN6thrust24THRUST_300001_SM_1000_NS8cuda_cub20__uninitialized_fill7functorINS7_10device_ptrIfEEfEEEEvT0_T1_)
        /*0128*/ 	.word	0x00000000


	//----- nvinfo : EIATTR_MIN_STACK_SIZE
	.align		4
.L_92:
        /*012c*/ 	.byte	0x04, 0x12
        /*012e*/ 	.short	(.L_94 - .L_93)
	.align		4
.L_93:
        /*0130*/ 	.word	index@(_ZN3cub18CUB_300001_SM_10006detail11EmptyKernelIvEEvv)
        /*0134*/ 	.word	0x00000000


	//----- nvinfo : EIATTR_MIN_STACK_SIZE
	.align		4
.L_94:
        /*0138*/ 	.byte	0x04, 0x12
        /*013a*/ 	.short	(.L_96 - .L_95)
	.align		4
.L_95:
        /*013c*/ 	.word	index@(_Z3addjN6thrust24THRUST_300001_SM_1000_NS10device_ptrIfEES2_)
        /*0140*/ 	.word	0x00000000
.L_96:


//--------------------- .nv.compat                --------------------------
	.section	.nv.compat,"",@"SHT_CUDA_COMPAT_INFO"
	.align	4
        /*0000*/ 	.byte	0x02, 0x09, 0x00, 0x00, 0x02, 0x02, 0x01, 0x00, 0x02, 0x05, 0x05, 0x00, 0x03, 0x07, 0x01, 0x01
        /*0010*/ 	.byte	0x02, 0x03, 0x00, 0x00, 0x02, 0x06, 0x01, 0x00, 0x04, 0x0b, 0x08, 0x00, 0x09, 0x00, 0x00, 0x00
        /*0020*/ 	.byte	0x00, 0x00, 0x00, 0x00


//--------------------- .nv.info._ZN3cub18CUB_300001_SM_10006detail6reduce28DeviceReduceSingleTileKernelINS2_10policy_hubIlyN4cuda3std3__44plusIlEEE10Policy1000EPlSC_iS9_llNS7_10__identityEEEvT0_T1_T2_T3_T4_T6_ --------------------------
	.section	.nv.info._ZN3cub18CUB_300001_SM_10006detail6reduce28DeviceReduceSingleTileKernelINS2_10policy_hubIlyN4cuda3std3__44plusIlEEE10Policy1000EPlSC_iS9_llNS7_10__identityEEEvT0_T1_T2_T3_T4_T6_,"",@"SHT_CUDA_INFO"
	.sectionflags	@""
	.align	4


	//----- nvinfo : EIATTR_CUDA_API_VERSION
	.align		4
        /*0000*/ 	.byte	0x04, 0x37
        /*0002*/ 	.short	(.L_98 - .L_97)
.L_97:
        /*0004*/ 	.word	0x00000082


	//----- nvinfo : EIATTR_KPARAM_INFO
	.align		4
.L_98:
        /*0008*/ 	.byte	0x04, 0x17
        /*000a*/ 	.short	(.L_100 - .L_99)
.L_99:
        /*000c*/ 	.word	0x00000000
        /*0010*/ 	.short	0x0005
        /*0012*/ 	.short	0x0020
        /*0014*/ 	.byte	0x00, 0xf0, 0x05, 0x00


	//----- nvinfo : EIATTR_KPARAM_INFO
	.align		4
.L_100:
        /*0018*/ 	.byte	0x04, 0x17
        /*001a*/ 	.short	(.L_102 - .L_101)
.L_101:
        /*001c*/ 	.word	0x00000000
        /*0020*/ 	.short	0x0004
        /*0022*/ 	.short	0x0018
        /*0024*/ 	.byte	0x00, 0xf0, 0x21, 0x00


	//----- nvinfo : EIATTR_KPARAM_INFO
	.align		4
.L_102:
        /*0028*/ 	.byte	0x04, 0x17
        /*002a*/ 	.short	(.L_104 - .L_103)
.L_103:
        /*002c*/ 	.word	0x00000000
        /*0030*/ 	.short	0x0003
        /*0032*/ 	.short	0x0014
        /*0034*/ 	.byte	0x00, 0xf0, 0x05, 0x00


	//----- nvinfo : EIATTR_KPARAM_INFO
	.align		4
.L_104:
        /*0038*/ 	.byte	0x04, 0x17
        /*003a*/ 	.short	(.L_106 - .L_105)
.L_105:
        /*003c*/ 	.word	0x00000000
        /*0040*/ 	.short	0x0002
        /*0042*/ 	.short	0x0010
        /*0044*/ 	.byte	0x00, 0xf0, 0x11, 0x00


	//----- nvinfo : EIATTR_KPARAM_INFO
	.align		4
.L_106:
        /*0048*/ 	.byte	0x04, 0x17
        /*004a*/ 	.short	(.L_108 - .L_107)
.L_107:
        /*004c*/ 	.word	0x00000000
        /*0050*/ 	.short	0x0001
        /*0052*/ 	.short	0x0008
        /*0054*/ 	.byte	0x00, 0xf5, 0x21, 0x00


	//----- nvinfo : EIATTR_KPARAM_INFO
	.align		4
.L_108:
        /*0058*/ 	.byte	0x04, 0x17
        /*005a*/ 	.short	(.L_110 - .L_109)
.L_109:
        /*005c*/ 	.word	0x00000000
        /*0060*/ 	.short	0x0000
        /*0062*/ 	.short	0x0000
        /*0064*/ 	.byte	0x00, 0xf5, 0x21, 0x00


	//----- nvinfo : EIATTR_SPARSE_MMA_MASK
	.align		4
.L_110:
        /*0068*/ 	.byte	0x03, 0x50
        /*006a*/ 	.short	0x0000


	//----- nvinfo : EIATTR_MAXREG_COUNT
	.align		4
        /*006c*/ 	.byte	0x03, 0x1b
        /*006e*/ 	.short	0x0080


	//----- nvinfo : EIATTR_NUM_BARRIERS
	.align		4
        /*0070*/ 	.byte	0x02, 0x4c
        /*0072*/ 	.byte	0x01
	.zero		1


	//----- nvinfo : EIATTR_MERCURY_ISA_VERSION
	.align		4
        /*0074*/ 	.byte	0x03, 0x5f
        /*0076*/ 	.short	0x0101


	//----- nvinfo : EIATTR_COOP_GROUP_MASK_REGIDS
	.align		4
        /*0078*/ 	.byte	0x04, 0x29
        /*007a*/ 	.short	(.L_112 - .L_111)


	//   ....[0]....
.L_111:
        /*007c*/ 	.word	0xffffffff


	//   ....[1]....
        /*0080*/ 	.word	0xffffffff


	//   ....[2]....
        /*0084*/ 	.word	0xffffffff


	//   ....[3]....
        /*0088*/ 	.word	0xffffffff


	//   ....[4]....
        /*008c*/ 	.word	0xffffffff


	//   ....[5]....
        /*0090*/ 	.word	0xffffffff


	//   ....[6]....
        /*0094*/ 	.word	0xffffffff


	//   ....[7]....
        /*0098*/ 	.word	0xffffffff


	//   ....[8]....
        /*009c*/ 	.word	0xffffffff


	//   ....[9]....
        /*00a0*/ 	.word	0xffffffff


	//   ....[10]....
        /*00a4*/ 	.word	0xffffffff


	//   ....[11]....
        /*00a8*/ 	.word	0xffffffff


	//   ....[12]....
        /*00ac*/ 	.word	0xffffffff


	//   ....[13]....
        /*00b0*/ 	.word	0xffffffff


	//   ....[14]....
        /*00b4*/ 	.word	0xffffffff


	//   ....[15]....
        /*00b8*/ 	.word	0xffffffff


	//   ....[16]....
        /*00bc*/ 	.word	0xffffffff


	//   ....[17]....
        /*00c0*/ 	.word	0xffffffff


	//   ....[18]....
        /*00c4*/ 	.word	0xffffffff


	//   ....[19]....
        /*00c8*/ 	.word	0xffffffff


	//   ....[20]....
        /*00cc*/ 	.word	0xffffffff


	//   ....[21]....
        /*00d0*/ 	.word	0xffffffff


	//   ....[22]....
        /*00d4*/ 	.word	0xffffffff


	//   ....[23]....
        /*00d8*/ 	.word	0xffffffff


	//   ....[24]....
        /*00dc*/ 	.word	0xffffffff


	//   ....[25]....
        /*00e0*/ 	.word	0xffffffff


	//   ....[26]....
        /*00e4*/ 	.word	0xffffffff


	//   ....[27]....
        /*00e8*/ 	.word	0xffffffff


	//   ....[28]....
        /*00ec*/ 	.word	0xffffffff


	//   ....[29]....
        /*00f0*/ 	.word	0xffffffff


	//----- nvinfo : EIATTR_COOP_GROUP_INSTR_OFFSETS
	.align		4
.L_112:
        /*00f4*/ 	.byte	0x04, 0x28
        /*00f6*/ 	.short	(.L_114 - .L_113)


	//   ....[0]....
.L_113:
        /*00f8*/ 	.word	0x00000970


	//   ....[1]....
        /*00fc*/ 	.word	0x00000980


	//   ....[2]....
        /*0100*/ 	.word	0x000009e0


	//   ....[3]....
        /*0104*/ 	.word	0x00000a00


	//   ....[4]....
        /*0108*/ 	.word	0x00000a50


	//   ....[5]....
        /*010c*/ 	.word	0x00000a70


	//   ....[6]....
        /*0110*/ 	.word	0x00000ab0


	//   ....[7]....
        /*0114*/ 	.word	0x00000af0


	//   ....[8]....
        /*0118*/ 	.word	0x00000b40


	//   ....[9]....
        /*011c*/ 	.word	0x00000b80


	//   ....[10]....
        /*0120*/ 	.word	0x00000e80


	//   ....[11]....
        /*0124*/ 	.word	0x00000e90


	//   ....[12]....
        /*0128*/ 	.word	0x00000f10


	//   ....[13]....
        /*012c*/ 	.word	0x00000f30


	//   ....[14]....
        /*0130*/ 	.word	0x00000f70


	//   ....[15]....
        /*0134*/ 	.word	0x00000fb0


	//   ....[16]....
        /*0138*/ 	.word	0x00001010


	//   ....[17]....
        /*013c*/ 	.word	0x00001040


	//   ....[18]....
        /*0140*/ 	.word	0x00001080


	//   ....[19]....
        /*0144*/ 	.word	0x000010c0


	//   ....[20]....
        /*0148*/ 	.word	0x000021b0


	//   ....[21]....
        /*014c*/ 	.word	0x000021c0


	//   ....[22]....
        /*0150*/ 	.word	0x00002240


	//   ....[23]....
        /*0154*/ 	.word	0x00002250


	//   ....[24]....
        /*0158*/ 	.word	0x000022b0


	//   ....[25]....
        /*015c*/ 	.word	0x000022d0


	//   ....[26]....
        /*0160*/ 	.word	0x00002310


	//   ....[27]....
        /*0164*/ 	.word	0x00002340


	//   ....[28]....
        /*0168*/ 	.word	0x00002380


	//   ....[29]....
        /*016c*/ 	.word	0x000023e0


	//----- nvinfo : EIATTR_VRC_CTA_INIT_COUNT
	.align		4
.L_114:
        /*0170*/ 	.byte	0x02, 0x4a
	.zero		1
	.zero		1


	//----- nvinfo : EIATTR_EXIT_INSTR_OFFSETS
	.align		4
        /*0174*/ 	.byte	0x04, 0x1c
        /*0176*/ 	.short	(.L_116 - .L_115)


	//   ....[0]....
.L_115:
        /*0178*/ 	.word	0x00000080


	//   ....[1]....
        /*017c*/ 	.word	0x000000c0


	//   ....[2]....
        /*0180*/ 	.word	0x00002650


	//   ....[3]....
        /*0184*/ 	.word	0x000026b0


	//----- nvinfo : EIATTR_MAX_THREADS
	.align		4
.L_116:
        /*0188*/ 	.byte	0x04, 0x05
        /*018a*/ 	.short	(.L_118 - .L_117)
.L_117:
        /*018c*/ 	.word	0x00000200
        /*0190*/ 	.word	0x00000001
        /*0194*/ 	.word	0x00000001


	//----- nvinfo : EIATTR_CRS_STACK_SIZE
	.align		4
.L_118:
        /*0198*/ 	.byte	0x04, 0x1e
        /*019a*/ 	.short	(.L_120 - .L_119)
.L_119:
        /*019c*/ 	.word	0x00000000


	//----- nvinfo : EIATTR_CBANK_PARAM_SIZE
	.align		4
.L_120:
        /*01a0*/ 	.byte	0x03, 0x19
        /*01a2*/ 	.short	0x0021


	//----- nvinfo : EIATTR_PARAM_CBANK
	.align		4
        /*01a4*/ 	.byte	0x04, 0x0a
        /*01a6*/ 	.short	(.L_122 - .L_121)
	.align		4
.L_121:
        /*01a8*/ 	.word	index@(.nv.constant0._ZN3cub18CUB_300001_SM_10006detail6reduce28DeviceReduceSingleTileKernelINS2_10policy_hubIlyN4cuda3std3__44plusIlEEE10Policy1000EPlSC_iS9_llNS7_10__identityEEEvT0_T1_T2_T3_T4_T6_)
        /*01ac*/ 	.short	0x0380
        /*01ae*/ 	.short	0x0021


	//----- nvinfo : EIATTR_SW_WAR
	.align		4
.L_122:
        /*01b0*/ 	.byte	0x04, 0x36
        /*01b2*/ 	.short	(.L_124 - .L_123)
.L_123:
        /*01b4*/ 	.word	0x00000008
.L_124:


//--------------------- .nv.info._ZN3cub18CUB_300001_SM_10006detail6reduce18DeviceReduceKernelINS2_10policy_hubIlyN4cuda3std3__44plusIlEEE10Policy1000EN6thrust24THRUST_300001_SM_1000_NS18transform_iteratorINSD_6detail14equal_to_valueIfEENSF_15normal_iteratorINSD_10device_ptrIfEEEEllEEyS9_lNS7_10__identityEEEvT0_PT3_T1_NS0_13GridEvenShareISR_EET2_T4_ --------------------------
	.section	.nv.info._ZN3cub18CUB_300001_SM_10006detail6reduce18DeviceReduceKernelINS2_10policy_hubIlyN4cuda3std3__44plusIlEEE10Policy1000EN6thrust24THRUST_300001_SM_1000_NS18transform_iteratorINSD_6detail14equal_to_valueIfEENSF_15normal_iteratorINSD_10device_ptrIfEEEEllEEyS9_lNS7_10__identityEEEvT0_PT3_T1_NS0_13GridEvenShareISR_EET2_T4_,"",@"SHT_CUDA_INFO"
	.sectionflags	@""
	.align	4


	//----- nvinfo : EIATTR_CUDA_API_VERSION
	.align		4
        /*0000*/ 	.byte	0x04, 0x37
        /*0002*/ 	.short	(.L_126 - .L_125)
.L_125:
        /*0004*/ 	.word	0x00000082


	//----- nvinfo : EIATTR_KPARAM_INFO
	.align		4
.L_126:
        /*0008*/ 	.byte	0x04, 0x17
        /*000a*/ 	.short	(.L_128 - .L_127)
.L_127:
        /*000c*/ 	.word	0x00000000
        /*0010*/ 	.short	0x0005
        /*0012*/ 	.short	0x0069
        /*0014*/ 	.byte	0x00, 0xf0, 0x05, 0x00


	//----- nvinfo : EIATTR_KPARAM_INFO
	.align		4
.L_128:
        /*0018*/ 	.byte	0x04, 0x17
        /*001a*/ 	.short	(.L_130 - .L_129)
.L_129:
        /*001c*/ 	.word	0x00000000
        /*0020*/ 	.short	0x0004
        /*0022*/ 	.short	0x0068
        /*0024*/ 	.byte	0x00, 0xf0, 0x05, 0x00


	//----- nvinfo : EIATTR_KPARAM_INFO
	.align		4
.L_130:
        /*0028*/ 	.byte	0x04, 0x17
        /*002a*/ 	.short	(.L_132 - .L_131)
.L_131:
        /*002c*/ 	.word	0x00000000
        /*0030*/ 	.short	0x0003
        /*0032*/ 	.short	0x0020
        /*0034*/ 	.byte	0x00, 0xf0, 0x21, 0x01


	//----- nvinfo : EIATTR_KPARAM_INFO
	.align		4
.L_132:
        /*0038*/ 	.byte	0x04, 0x17
        /*003a*/ 	.short	(.L_134 - .L_133)
.L_133:
        /*003c*/ 	.word	0x00000000
        /*0040*/ 	.short	0x0002
        /*0042*/ 	.short	0x0018
        /*0044*/ 	.byte	0x00, 0xf0, 0x21, 0x00


	//----- nvinfo : EIATTR_KPARAM_INFO
	.align		4
.L_134:
        /*0048*/ 	.byte	0x04, 0x17
        /*004a*/ 	.short	(.L_136 - .L_135)
.L_135:
        /*004c*/ 	.word	0x00000000
        /*0050*/ 	.short	0x0001
        /*0052*/ 	.short	0x0010
        /*0054*/ 	.byte	0x00, 0xf5, 0x21, 0x00


	//----- nvinfo : EIATTR_KPARAM_INFO
	.align		4
.L_136:
        /*0058*/ 	.byte	0x04, 0x17
        /*005a*/ 	.short	(.L_138 - .L_137)
.L_137:
        /*005c*/ 	.word	0x00000000
        /*0060*/ 	.short	0x0000
        /*0062*/ 	.short	0x0000
        /*0064*/ 	.byte	0x00, 0xf0, 0x41, 0x00


	//----- nvinfo : EIATTR_SPARSE_MMA_MASK
	.align		4
.L_138:
        /*0068*/ 	.byte	0x03, 0x50
        /*006a*/ 	.short	0x0000


	//----- nvinfo : EIATTR_MAXREG_COUNT
	.align		4
        /*006c*/ 	.byte	0x03, 0x1b
        /*006e*/ 	.short	0x0080


	//----- nvinfo : EIATTR_NUM_BARRIERS
	.align		4
        /*0070*/ 	.byte	0x02, 0x4c
        /*0072*/ 	.byte	0x01
	.zero		1


	//----- nvinfo : EIATTR_MERCURY_ISA_VERSION
	.align		4
        /*0074*/ 	.byte	0x03, 0x5f
        /*0076*/ 	.short	0x0101


	//----- nvinfo : EIATTR_COOP_GROUP_MASK_REGIDS
	.align		4
        /*0078*/ 	.byte	0x04, 0x29
        /*007a*/ 	.short	(.L_140 - .L_139)


	//   ....[0]....
.L_139:
        /*007c*/ 	.word	0xffffffff


	//   ....[1]....
        /*0080*/ 	.word	0xffffffff


	//   ....[2]....
        /*0084*/ 	.word	0xffffffff


	//   ....[3]....
        /*0088*/ 	.word	0xffffffff


	//   ....[4]....
        /*008c*/ 	.word	0xffffffff


	//   ....[5]....
        /*0090*/ 	.word	0xffffffff


	//   ....[6]....
        /*0094*/ 	.word	0xffffffff


	//   ....[7]....
        /*0098*/ 	.word	0xffffffff


	//   ....[8]....
        /*009c*/ 	.word	0xffffffff


	//   ....[9]....
        /*00a0*/ 	.word	0xffffffff


	//   ....[10]....
        /*00a4*/ 	.word	0xffffffff


	//   ....[11]....
        /*00a8*/ 	.word	0xffffffff


	//   ....[12]....
        /*00ac*/ 	.word	0xffffffff


	//   ....[13]....
        /*00b0*/ 	.word	0xffffffff


	//   ....[14]....
        /*00b4*/ 	.word	0xffffffff


	//   ....[15]....
        /*00b8*/ 	.word	0xffffffff


	//   ....[16]....
        /*00bc*/ 	.word	0xffffffff


	//   ....[17]....
        /*00c0*/ 	.word	0xffffffff


	//   ....[18]....
        /*00c4*/ 	.word	0xffffffff


	//   ....[19]....
        /*00c8*/ 	.word	0xffffffff


	//   ....[20]....
        /*00cc*/ 	.word	0xffffffff


	//   ....[21]....
        /*00d0*/ 	.word	0xffffffff


	//   ....[22]....
        /*00d4*/ 	.word	0xffffffff


	//   ....[23]....
        /*00d8*/ 	.word	0xffffffff


	//   ....[24]....
        /*00dc*/ 	.word	0xffffffff


	//   ....[25]....
        /*00e0*/ 	.word	0xffffffff


	//   ....[26]....
        /*00e4*/ 	.word	0xffffffff


	//   ....[27]....
        /*00e8*/ 	.word	0xffffffff


	//   ....[28]....
        /*00ec*/ 	.word	0xffffffff


	//   ....[29]....
        /*00f0*/ 	.word	0xffffffff


	//----- nvinfo : EIATTR_COOP_GROUP_INSTR_OFFSETS
	.align		4
.L_140:
        /*00f4*/ 	.byte	0x04, 0x28
        /*00f6*/ 	.short	(.L_142 - .L_141)


	//   ....[0]....
.L_141:
        /*00f8*/ 	.word	0x00000de0


	//   ....[1]....
        /*00fc*/ 	.word	0x00000df0


	//   ....[2]....
        /*0100*/ 	.word	0x00000e50


	//   ....[3]....
        /*0104*/ 	.word	0x00000e70


	//   ....[4]....
        /*0108*/ 	.word	0x00000ec0


	//   ....[5]....
        /*010c*/ 	.word	0x00000ee0


	//   ....[6]....
        /*0110*/ 	.word	0x00000f20


	//   ....[7]....
        /*0114*/ 	.word	0x00000f60


	//   ....[8]....
        /*0118*/ 	.word	0x00000fd0


	//   ....[9]....
        /*011c*/ 	.word	0x00001000


	//   ....[10]....
        /*0120*/ 	.word	0x00001300


	//   ....[11]....
        /*0124*/ 	.word	0x00001310


	//   ....[12]....
        /*0128*/ 	.word	0x00001390


	//   ....[13]....
        /*012c*/ 	.word	0x000013b0


	//   ....[14]....
        /*0130*/ 	.word	0x00001400


	//   ....[15]....
        /*0134*/ 	.word	0x00001460


	//   ....[16]....
        /*0138*/ 	.word	0x000014a0


	//   ....[17]....
        /*013c*/ 	.word	0x000014d0


	//   ....[18]....
        /*0140*/ 	.word	0x00001520


	//   ....[19]....
        /*0144*/ 	.word	0x00001580


	//   ....[20]....
        /*0148*/ 	.word	0x00002e00


	//   ....[21]....
        /*014c*/ 	.word	0x00002e10


	//   ....[22]....
        /*0150*/ 	.word	0x00002e90


	//   ....[23]....
        /*0154*/ 	.word	0x00002ea0


	//   ....[24]....
        /*0158*/ 	.word	0x00002f00


	//   ....[25]....
        /*015c*/ 	.word	0x00002f30


	//   ....[26]....
        /*0160*/ 	.word	0x00002f80


	//   ....[27]....
        /*0164*/ 	.word	0x00002fb0


	//   ....[28]....
        /*0168*/ 	.word	0x00003000


	//   ....[29]....
        /*016c*/ 	.word	0x00003050


	//----- nvinfo : EIATTR_VRC_CTA_INIT_COUNT
	.align		4
.L_142:
        /*0170*/ 	.byte	0x02, 0x4a
	.zero		1
	.zero		1


	//----- nvinfo : EIATTR_EXIT_INSTR_OFFSETS
	.align		4
        /*0174*/ 	.byte	0x04, 0x1c
        /*0176*/ 	.short	(.L_144 - .L_143)


	//   ....[0]....
.L_143:
        /*0178*/ 	.word	0x000032b0


	//   ....[1]....
        /*017c*/ 	.word	0x00003320


	//----- nvinfo : EIATTR_MAX_THREADS
	.align		4
.L_144:
        /*0180*/ 	.byte	0x04, 0x05
        /*0182*/ 	.short	(.L_146 - .L_145)
.L_145:
        /*0184*/ 	.word	0x00000200
        /*0188*/ 	.word	0x00000001
        /*018c*/ 	.word	0x00000001


	//----- nvinfo : EIATTR_CRS_STACK_SIZE
	.align		4
.L_146:
        /*0190*/ 	.byte	0x04, 0x1e
        /*0192*/ 	.short	(.L_148 - .L_147)
.L_147:
        /*0194*/ 	.word	0x00000000


	//----- nvinfo : EIATTR_CBANK_PARAM_SIZE
	.align		4
.L_148:
        /*0198*/ 	.byte	0x03, 0x19
        /*019a*/ 	.short	0x006a


	//----- nvinfo : EIATTR_PARAM_CBANK
	.align		4
        /*019c*/ 	.byte	0x04, 0x0a
        /*019e*/ 	.short	(.L_150 - .L_149)
	.align		4
.L_149:
        /*01a0*/ 	.word	index@(.nv.constant0._ZN3cub18CUB_300001_SM_10006detail6reduce18DeviceReduceKernelINS2_10policy_hubIlyN4cuda3std3__44plusIlEEE10Policy1000EN6thrust24THRUST_300001_SM_1000_NS18transform_iteratorINSD_6detail14equal_to_valueIfEENSF_15normal_iteratorINSD_10device_ptrIfEEEEllEEyS9_lNS7_10__identityEEEvT0_PT3_T1_NS0_13GridEvenShareISR_EET2_T4_)
        /*01a4*/ 	.short	0x0380
        /*01a6*/ 	.short	0x006a


	//----- nvinfo : EIATTR_SW_WAR
	.align		4
.L_150:
        /*01a8*/ 	.byte	0x04, 0x36
        /*01aa*/ 	.short	(.L_152 - .L_151)
.L_151:
        /*01ac*/ 	.word	0x00000008
.L_152:


//--------------------- .nv.info._ZN3cub18CUB_300001_SM_10006detail6reduce28DeviceReduceSingleTileKernelINS2_10policy_hubIlyN4cuda3std3__44plusIlEEE10Policy1000EN6thrust24THRUST_300001_SM_1000_NS18transform_iteratorINSD_6detail14equal_to_valueIfEENSF_15normal_iteratorINSD_10device_ptrIfEEEEllEEPlyS9_llNS7_10__identityEEEvT0_T1_T2_T3_T4_T6_ --------------------------
	.section	.nv.info._ZN3cub18CUB_300001_SM_10006detail6reduce28DeviceReduceSingleTileKernelINS2_10policy_hubIlyN4cuda3std3__44plusIlEEE10Policy1000EN6thrust24THRUST_300001_SM_1000_NS18transform_iteratorINSD_6detail14equal_to_valueIfEENSF_15normal_iteratorINSD_10device_ptrIfEEEEllEEPlyS9_llNS7_10__identityEEEvT0_T1_T2_T3_T4_T6_,"",@"SHT_CUDA_INFO"
	.sectionflags	@""
	.align	4


	//----- nvinfo : EIATTR_CUDA_API_VERSION
	.align		4
        /*0000*/ 	.byte	0x04, 0x37
        /*0002*/ 	.short	(.L_154 - .L_153)
.L_153:
        /*0004*/ 	.word	0x00000082


	//----- nvinfo : EIATTR_KPARAM_INFO
	.align		4
.L_154:
        /*0008*/ 	.byte	0x04, 0x17
        /*000a*/ 	.short	(.L_156 - .L_155)
.L_155:
        /*000c*/ 	.word	0x00000000
        /*0010*/ 	.short	0x0005
        /*0012*/ 	.short	0x0030
        /*0014*/ 	.byte	0x00, 0xf0, 0x05, 0x00


	//----- nvinfo : EIATTR_KPARAM_INFO
	.align		4
.L_156:
        /*0018*/ 	.byte	0x04, 0x17
        /*001a*/ 	.short	(.L_158 - .L_157)
.L_157:
        /*001c*/ 	.word	0x00000000
        /*0020*/ 	.short	0x0004
        /*0022*/ 	.short	0x0028
        /*0024*/ 	.byte	0x00, 0xf0, 0x21, 0x00


	//----- nvinfo : EIATTR_KPARAM_INFO
	.align		4
.L_158:
        /*0028*/ 	.byte	0x04, 0x17
        /*002a*/ 	.short	(.L_160 - .L_159)
.L_159:
        /*002c*/ 	.word	0x00000000
        /*0030*/ 	.short	0x0003
        /*0032*/ 	.short	0x0020
        /*0034*/ 	.byte	0x00, 0xf0, 0x05, 0x00


	//----- nvinfo : EIATTR_KPARAM_INFO
	.align		4
.L_160:
        /*0038*/ 	.byte	0x04, 0x17
        /*003a*/ 	.short	(.L_162 - .L_161)
.L_161:
        /*003c*/ 	.word	0x00000000
        /*0040*/ 	.short	0x0002
        /*0042*/ 	.short	0x0018
        /*0044*/ 	.byte	0x00, 0xf0, 0x21, 0x00


	//----- nvinfo : EIATTR_KPARAM_INFO
	.align		4
.L_162:
        /*0048*/ 	.byte	0x04, 0x17
        /*004a*/ 	.short	(.L_164 - .L_163)
.L_163:
        /*004c*/ 	.word	0x00000000
        /*0050*/ 	.short	0x0001
        /*0052*/ 	.short	0x0010
        /*0054*/ 	.byte	0x00, 0xf5, 0x21, 0x00


	//----- nvinfo : EIATTR_KPARAM_INFO
	.align		4
.L_164:
        /*0058*/ 	.byte	0x04, 0x17
        /*005a*/ 	.short	(.L_166 - .L_165)
.L_165:
        /*005c*/ 	.word	0x00000000
        /*0060*/ 	.short	0x0000
        /*0062*/ 	.short	0x0000
        /*0064*/ 	.byte	0x00, 0xf0, 0x41, 0x00


	//----- nvinfo : EIATTR_SPARSE_MMA_MASK
	.align		4
.L_166:
        /*0068*/ 	.byte	0x03, 0x50
        /*006a*/ 	.short	0x0000


	//----- nvinfo : EIATTR_MAXREG_COUNT
	.align		4
        /*006c*/ 	.byte	0x03, 0x1b
        /*006e*/ 	.short	0x0080


	//----- nvinfo : EIATTR_NUM_BARRIERS
	.align		4
        /*0070*/ 	.byte	0x02, 0x4c
        /*0072*/ 	.byte	0x01
	.zero		1


	//----- nvinfo : EIATTR_MERCURY_ISA_VERSION
	.align		4
        /*0074*/ 	.byte	0x03, 0x5f
        /*0076*/ 	.short	0x0101


	//----- nvinfo : EIATTR_COOP_GROUP_MASK_REGIDS
	.align		4
        /*0078*/ 	.byte	0x04, 0x29
        /*007a*/ 	.short	(.L_168 - .L_167)


	//   ....[0]....
.L_167:
        /*007c*/ 	.word	0xffffffff


	//   ....[1]....
        /*0080*/ 	.word	0xffffffff


	//   ....[2]....
        /*0084*/ 	.word	0xffffffff


	//   ....[3]....
        /*0088*/ 	.word	0xffffffff


	//   ....[4]....
        /*008c*/ 	.word	0xffffffff


	//   ....[5]....
        /*0090*/ 	.word	0xffffffff


	//   ....[6]....
        /*0094*/ 	.word	0xffffffff


	//   ....[7]....
        /*0098*/ 	.word	0xffffffff


	//   ....[8]....
        /*009c*/ 	.word	0xffffffff


	//   ....[9]....
        /*00a0*/ 	.word	0xffffffff


	//   ....[10]....
        /*00a4*/ 	.word	0xffffffff


	//   ....[11]....
        /*00a8*/ 	.word	0xffffffff


	//   ....[12]....
        /*00ac*/ 	.word	0xffffffff


	//   ....[13]....
        /*00b0*/ 	.word	0xffffffff


	//   ....[14]....
        /*00b4*/ 	.word	0xffffffff


	//   ....[15]....
        /*00b8*/ 	.word	0xffffffff


	//   ....[16]....
        /*00bc*/ 	.word	0xffffffff


	//   ....[17]....
        /*00c0*/ 	.word	0xffffffff


	//   ....[18]....
        /*00c4*/ 	.word	0xffffffff


	//   ....[19]....
        /*00c8*/ 	.word	0xffffffff


	//   ....[20]....
        /*00cc*/ 	.word	0xffffffff


	//   ....[21]....
        /*00d0*/ 	.word	0xffffffff


	//   ....[22]....
        /*00d4*/ 	.word	0xffffffff


	//   ....[23]....
        /*00d8*/ 	.word	0xffffffff


	//   ....[24]....
        /*00dc*/ 	.word	0xffffffff


	//   ....[25]....
        /*00e0*/ 	.word	0xffffffff


	//   ....[26]....
        /*00e4*/ 	.word	0xffffffff


	//   ....[27]....
        /*00e8*/ 	.word	0xffffffff


	//   ....[28]....
        /*00ec*/ 	.word	0xffffffff


	//   ....[29]....
        /*00f0*/ 	.word	0xffffffff


	//----- nvinfo : EIATTR_COOP_GROUP_INSTR_OFFSETS
	.align		4
.L_168:
        /*00f4*/ 	.byte	0x04, 0x28
        /*00f6*/ 	.short	(.L_170 - .L_169)


	//   ....[0]....
.L_169:
        /*00f8*/ 	.word	0x00000d50


	//   ....[1]....
        /*00fc*/ 	.word	0x00000d60


	//   ....[2]....
        /*0100*/ 	.word	0x00000dc0


	//   ....[3]....
        /*0104*/ 	.word	0x00000de0


	//   ....[4]....
        /*0108*/ 	.word	0x00000e30


	//   ....[5]....
        /*010c*/ 	.word	0x00000e50


	//   ....[6]....
        /*0110*/ 	.word	0x00000e90


	//   ....[7]....
        /*0114*/ 	.word	0x00000ed0


	//   ....[8]....
        /*0118*/ 	.word	0x00000f20


	//   ....[9]....
        /*011c*/ 	.word	0x00000f60


	//   ....[10]....
        /*0120*/ 	.word	0x00001260


	//   ....[11]....
        /*0124*/ 	.word	0x00001270


	//   ....[12]....
        /*0128*/ 	.word	0x000012f0


	//   ....[13]....
        /*012c*/ 	.word	0x00001310


	//   ....[14]....
        /*0130*/ 	.word	0x00001360


	//   ....[15]....
        /*0134*/ 	.word	0x000013c0


	//   ....[16]....
        /*0138*/ 	.word	0x00001400


	//   ....[17]....
        /*013c*/ 	.word	0x00001430


	//   ....[18]....
        /*0140*/ 	.word	0x00001480


	//   ....[19]....
        /*0144*/ 	.word	0x000014e0


	//   ....[20]....
        /*0148*/ 	.word	0x00002c10


	//   ....[21]....
        /*014c*/ 	.word	0x00002c20


	//   ....[22]....
        /*0150*/ 	.word	0x00002ca0


	//   ....[23]....
        /*0154*/ 	.word	0x00002cb0


	//   ....[24]....
        /*0158*/ 	.word	0x00002d10


	//   ....[25]....
        /*015c*/ 	.word	0x00002d30


	//   ....[26]....
        /*0160*/ 	.word	0x00002d70


	//   ....[27]....
        /*0164*/ 	.word	0x00002da0


	//   ....[28]....
        /*0168*/ 	.word	0x00002df0


	//   ....[29]....
        /*016c*/ 	.word	0x00002e40


	//----- nvinfo : EIATTR_VRC_CTA_INIT_COUNT
	.align		4
.L_170:
        /*0170*/ 	.byte	0x02, 0x4a
	.zero		1
	.zero		1


	//----- nvinfo : EIATTR_EXIT_INSTR_OFFSETS
	.align		4
        /*0174*/ 	.byte	0x04, 0x1c
        /*0176*/ 	.short	(.L_172 - .L_171)


	//   ....[0]....
.L_171:
        /*0178*/ 	.word	0x000000a0


	//   ....[1]....
        /*017c*/ 	.word	0x000000e0


	//   ....[2]....
        /*0180*/ 	.word	0x000030a0


	//   ....[3]....
        /*0184*/ 	.word	0x00003100


	//----- nvinfo : EIATTR_MAX_THREADS
	.align		4
.L_172:
        /*0188*/ 	.byte	0x04, 0x05
        /*018a*/ 	.short	(.L_174 - .L_173)
.L_173:
        /*018c*/ 	.word	0x00000200
        /*0190*/ 	.word	0x00000001
        /*0194*/ 	.word	0x00000001


	//----- nvinfo : EIATTR_CRS_STACK_SIZE
	.align		4
.L_174:
        /*0198*/ 	.byte	0x04, 0x1e
        /*019a*/ 	.short	(.L_176 - .L_175)
.L_175:
        /*019c*/ 	.word	0x00000000


	//----- nvinfo : EIATTR_CBANK_PARAM_SIZE
	.align		4
.L_176:
        /*01a0*/ 	.byte	0x03, 0x19
        /*01a2*/ 	.short	0x0031


	//----- nvinfo : EIATTR_PARAM_CBANK
	.align		4
        /*01a4*/ 	.byte	0x04, 0x0a
        /*01a6*/ 	.short	(.L_178 - .L_177)
	.align		4
.L_177:
        /*01a8*/ 	.word	index@(.nv.constant0._ZN3cub18CUB_300001_SM_10006detail6reduce28DeviceReduceSingleTileKernelINS2_10policy_hubIlyN4cuda3std3__44plusIlEEE10Policy1000EN6thrust24THRUST_300001_SM_1000_NS18transform_iteratorINSD_6detail14equal_to_valueIfEENSF_15normal_iteratorINSD_10device_ptrIfEEEEllEEPlyS9_llNS7_10__identityEEEvT0_T1_T2_T3_T4_T6_)
        /*01ac*/ 	.short	0x0380
        /*01ae*/ 	.short	0x0031


	//----- nvinfo : EIATTR_SW_WAR
	.align		4
.L_178:
        /*01b0*/ 	.byte	0x04, 0x36
        /*01b2*/ 	.short	(.L_180 - .L_179)
.L_179:
        /*01b4*/ 	.word	0x00000008
.L_180:


//--------------------- .nv.info._ZN3cub18CUB_300001_SM_10006detail6reduce28DeviceReduceSingleTileKernelINS2_10policy_hubIljN4cuda3std3__44plusIlEEE10Policy1000EPlSC_iS9_llNS7_10__identityEEEvT0_T1_T2_T3_T4_T6_ --------------------------
	.section	.nv.info._ZN3cub18CUB_300001_SM_10006detail6reduce28DeviceReduceSingleTileKernelINS2_10policy_hubIljN4cuda3std3__44plusIlEEE10Policy1000EPlSC_iS9_llNS7_10__identityEEEvT0_T1_T2_T3_T4_T6_,"",@"SHT_CUDA_INFO"
	.sectionflags	@""
	.align	4


	//----- nvinfo : EIATTR_CUDA_API_VERSION
	.align		4
        /*0000*/ 	.byte	0x04, 0x37
        /*0002*/ 	.short	(.L_182 - .L_181)
.L_181:
        /*0004*/ 	.word	0x00000082


	//----- nvinfo : EIATTR_KPARAM_INFO
	.align		4
.L_182:
        /*0008*/ 	.byte	0x04, 0x17
        /*000a*/ 	.short	(.L_184 - .L_183)
.L_183:
        /*000c*/ 	.word	0x00000000
        /*0010*/ 	.short	0x0005
        /*0012*/ 	.short	0x0020
        /*0014*/ 	.byte	0x00, 0xf0, 0x05, 0x00


	//----- nvinfo : EIATTR_KPARAM_INFO
	.align		4
.L_184:
        /*0018*/ 	.byte	0x04, 0x17
        /*001a*/ 	.short	(.L_186 - .L_185)
.L_185:
        /*001c*/ 	.word	0x00000000
        /*0020*/ 	.short	0x0004
        /*0022*/ 	.short	0x0018
        /*0024*/ 	.byte	0x00, 0xf0, 0x21, 0x00


	//----- nvinfo : EIATTR_KPARAM_INFO
	.align		4
.L_186:
        /*0028*/ 	.byte	0x04, 0x17
        /*002a*/ 	.short	(.L_188 - .L_187)
.L_187:
        /*002c*/ 	.word	0x00000000
        /*0030*/ 	.short	0x0003
        /*0032*/ 	.short	0x0014
        /*0034*/ 	.byte	0x00, 0xf0, 0x05, 0x00


	//----- nvinfo : EIATTR_KPARAM_INFO
	.align		4
.L_188:
        /*0038*/ 	.byte	0x04, 0x17
        /*003a*/ 	.short	(.L_190 - .L_189)
.L_189:
        /*003c*/ 	.word	0x00000000
        /*0040*/ 	.short	0x0002
        /*0042*/ 	.short	0x0010
        /*0044*/ 	.byte	0x00, 0xf0, 0x11, 0x00


	//----- nvinfo : EIATTR_KPARAM_INFO
	.align		4
.L_190:
        /*0048*/ 	.byte	0x04, 0x17
        /*004a*/ 	.short	(.L_192 - .L_191)
.L_191:
        /*004c*/ 	.word	0x00000000
        /*0050*/ 	.short	0x0001
        /*0052*/ 	.short	0x0008
        /*0054*/ 	.byte	0x00, 0xf5, 0x21, 0x00


	//----- nvinfo : EIATTR_KPARAM_INFO
	.align		4
.L_192:
        /*0058*/ 	.byte	0x04, 0x17
        /*005a*/ 	.short	(.L_194 - .L_193)
.L_193:
        /*005c*/ 	.word	0x00000000
        /*0060*/ 	.short	0x0000
        /*0062*/ 	.short	0x0000
        /*0064*/ 	.byte	0x00, 0xf5, 0x21, 0x00


	//----- nvinfo : EIATTR_SPARSE_MMA_MASK
	.align		4
.L_194:
        /*0068*/ 	.byte	0x03, 0x50
        /*006a*/ 	.short	0x0000


	//----- nvinfo : EIATTR_MAXREG_COUNT
	.align		4
        /*006c*/ 	.byte	0x03, 0x1b
        /*006e*/ 	.short	0x0080


	//----- nvinfo : EIATTR_NUM_BARRIERS
	.align		4
        /*0070*/ 	.byte	0x02, 0x4c
        /*0072*/ 	.byte	0x01
	.zero		1


	//----- nvinfo : EIATTR_MERCURY_ISA_VERSION
	.align		4
        /*0074*/ 	.byte	0x03, 0x5f
        /*0076*/ 	.short	0x0101


	//----- nvinfo : EIATTR_COOP_GROUP_MASK_REGIDS
	.align		4
        /*0078*/ 	.byte	0x04, 0x29
        /*007a*/ 	.short	(.L_196 - .L_195)


	//   ....[0]....
.L_195:
        /*007c*/ 	.word	0xffffffff


	//   ....[1]....
        /*0080*/ 	.word	0xffffffff


	//   ....[2]....
        /*0084*/ 	.word	0xffffffff


	//   ....[3]....
        /*0088*/ 	.word	0xffffffff


	//   ....[4]....
        /*008c*/ 	.word	0xffffffff


	//   ....[5]....
        /*0090*/ 	.word	0xffffffff


	//   ....[6]....
        /*0094*/ 	.word	0xffffffff


	//   ....[7]....
        /*0098*/ 	.word	0xffffffff


	//   ....[8]....
        /*009c*/ 	.word	0xffffffff


	//   ....[9]....
        /*00a0*/ 	.word	0xffffffff


	//   ....[10]....
        /*00a4*/ 	.word	0xffffffff


	//   ....[11]....
        /*00a8*/ 	.word	0xffffffff


	//   ....[12]....
        /*00ac*/ 	.word	0xffffffff


	//   ....[13]....
        /*00b0*/ 	.word	0xffffffff


	//   ....[14]....
        /*00b4*/ 	.word	0xffffffff


	//   ....[15]....
        /*00b8*/ 	.word	0xffffffff


	//   ....[16]....
        /*00bc*/ 	.word	0xffffffff


	//   ....[17]....
        /*00c0*/ 	.word	0xffffffff


	//   ....[18]....
        /*00c4*/ 	.word	0xffffffff


	//   ....[19]....
        /*00c8*/ 	.word	0xffffffff


	//   ....[20]....
        /*00cc*/ 	.word	0xffffffff


	//   ....[21]....
        /*00d0*/ 	.word	0xffffffff


	//   ....[22]....
        /*00d4*/ 	.word	0xffffffff


	//   ....[23]....
        /*00d8*/ 	.word	0xffffffff


	//   ....[24]....
        /*00dc*/ 	.word	0xffffffff


	//   ....[25]....
        /*00e0*/ 	.word	0xffffffff


	//   ....[26]....
        /*00e4*/ 	.word	0xffffffff


	//   ....[27]....
        /*00e8*/ 	.word	0xffffffff


	//   ....[28]....
        /*00ec*/ 	.word	0xffffffff


	//   ....[29]....
        /*00f0*/ 	.word	0xffffffff


	//----- nvinfo : EIATTR_COOP_GROUP_INSTR_OFFSETS
	.align		4
.L_196:
        /*00f4*/ 	.byte	0x04, 0x28
        /*00f6*/ 	.short	(.L_198 - .L_197)


	//   ....[0]....
.L_197:
        /*00f8*/ 	.word	0x00000970


	//   ....[1]....
        /*00fc*/ 	.word	0x00000980


	//   ....[2]....
        /*0100*/ 	.word	0x000009e0


	//   ....[3]....
        /*0104*/ 	.word	0x00000a00


	//   ....[4]....
        /*0108*/ 	.word	0x00000a50


	//   ....[5]....
        /*010c*/ 	.word	0x00000a70


	//   ....[6]....
        /*0110*/ 	.word	0x00000ab0


	//   ....[7]....
        /*0114*/ 	.word	0x00000af0


	//   ....[8]....
        /*0118*/ 	.word	0x00000b40


	//   ....[9]....
        /*011c*/ 	.word	0x00000b80


	//   ....[10]....
        /*0120*/ 	.word	0x00000e80


	//   ....[11]....
        /*0124*/ 	.word	0x00000e90


	//   ....[12]....
        /*0128*/ 	.word	0x00000f10


	//   ....[13]....
        /*012c*/ 	.word	0x00000f30


	//   ....[14]....
        /*0130*/ 	.word	0x00000f70


	//   ....[15]....
        /*0134*/ 	.word	0x00000fb0


	//   ....[16]....
        /*0138*/ 	.word	0x00001010


	//   ....[17]....
        /*013c*/ 	.word	0x00001040


	//   ....[18]....
        /*0140*/ 	.word	0x00001080


	//   ....[19]....
        /*0144*/ 	.word	0x000010c0


	//   ....[20]....
        /*0148*/ 	.word	0x000021b0


	//   ....[21]....
        /*014c*/ 	.word	0x000021c0


	//   ....[22]....
        /*0150*/ 	.word	0x00002240


	//   ....[23]....
        /*0154*/ 	.word	0x00002250


	//   ....[24]....
        /*0158*/ 	.word	0x000022b0


	//   ....[25]....
        /*015c*/ 	.word	0x000022d0


	//   ....[26]....
        /*0160*/ 	.word	0x00002310


	//   ....[27]....
        /*0164*/ 	.word	0x00002340


	//   ....[28]....
        /*0168*/ 	.word	0x00002380


	//   ....[29]....
        /*016c*/ 	.word	0x000023e0


	//----- nvinfo : EIATTR_VRC_CTA_INIT_COUNT
	.align		4
.L_198:
        /*0170*/ 	.byte	0x02, 0x4a
	.zero		1
	.zero		1


	//----- nvinfo : EIATTR_EXIT_INSTR_OFFSETS
	.align		4
        /*0174*/ 	.byte	0x04, 0x1c
        /*0176*/ 	.short	(.L_200 - .L_199)


	//   ....[0]....
.L_199:
        /*0178*/ 	.word	0x00000080


	//   ....[1]....
        /*017c*/ 	.word	0x000000c0


	//   ....[2]....
        /*0180*/ 	.word	0x00002650


	//   ....[3]....
        /*0184*/ 	.word	0x000026b0


	//----- nvinfo : EIATTR_MAX_THREADS
	.align		4
.L_200:
        /*0188*/ 	.byte	0x04, 0x05
        /*018a*/ 	.short	(.L_202 - .L_201)
.L_201:
        /*018c*/ 	.word	0x00000200
        /*0190*/ 	.word	0x00000001
        /*0194*/ 	.word	0x00000001


	//----- nvinfo : EIATTR_CRS_STACK_SIZE
	.align		4
.L_202:
        /*0198*/ 	.byte	0x04, 0x1e
        /*019a*/ 	.short	(.L_204 - .L_203)
.L_203:
        /*019c*/ 	.word	0x00000000


	//----- nvinfo : EIATTR_CBANK_PARAM_SIZE
	.align		4
.L_204:
        /*01a0*/ 	.byte	0x03, 0x19
        /*01a2*/ 	.short	0x0021


	//----- nvinfo : EIATTR_PARAM_CBANK
	.align		4
        /*01a4*/ 	.byte	0x04, 0x0a
        /*01a6*/ 	.short	(.L_206 - .L_205)
	.align		4
.L_205:
        /*01a8*/ 	.word	index@(.nv.constant0._ZN3cub18CUB_300001_SM_10006detail6reduce28DeviceReduceSingleTileKernelINS2_10policy_hubIljN4cuda3std3__44plusIlEEE10Policy1000EPlSC_iS9_llNS7_10__identityEEEvT0_T1_T2_T3_T4_T6_)
        /*01ac*/ 	.short	0x0380
        /*01ae*/ 	.short	0x0021


	//----- nvinfo : EIATTR_SW_WAR
	.align		4
.L_206:
        /*01b0*/ 	.byte	0x04, 0x36
        /*01b2*/ 	.short	(.L_208 - .L_207)
.L_207:
        /*01b4*/ 	.word	0x00000008
.L_208:


//--------------------- .nv.info._ZN3cub18CUB_300001_SM_10006detail6reduce18DeviceReduceKernelINS2_10policy_hubIljN4cuda3std3__44plusIlEEE10Policy1000EN6thrust24THRUST_300001_SM_1000_NS18transform_iteratorINSD_6detail14equal_to_valueIfEENSF_15normal_iteratorINSD_10device_ptrIfEEEEllEEjS9_lNS7_10__identityEEEvT0_PT3_T1_NS0_13GridEvenShareISR_EET2_T4_ --------------------------
	.section	.nv.info._ZN3cub18CUB_300001_SM_10006detail6reduce18DeviceReduceKernelINS2_10policy_hubIljN4cuda3std3__44plusIlEEE10Policy1000EN6thrust24THRUST_300001_SM_1000_NS18transform_iteratorINSD_6detail14equal_to_valueIfEENSF_15normal_iteratorINSD_10device_ptrIfEEEEllEEjS9_lNS7_10__identityEEEvT0_PT3_T1_NS0_13GridEvenShareISR_EET2_T4_,"",@"SHT_CUDA_INFO"
	.sectionflags	@""
	.align	4


	//----- nvinfo : EIATTR_CUDA_API_VERSION
	.align		4
        /*0000*/ 	.byte	0x04, 0x37
        /*0002*/ 	.short	(.L_210 - .L_209)
.L_209:
        /*0004*/ 	.word	0x00000082


	//----- nvinfo : EIATTR_KPARAM_INFO
	.align		4
.L_210:
        /*0008*/ 	.byte	0x04, 0x17
        /*000a*/ 	.short	(.L_212 - .L_211)
.L_211:
        /*000c*/ 	.word	0x00000000
        /*0010*/ 	.short	0x0005
        /*0012*/ 	.short	0x0045
        /*0014*/ 	.byte	0x00, 0xf0, 0x05, 0x00


	//----- nvinfo : EIATTR_KPARAM_INFO
	.align		4
.L_212:
        /*0018*/ 	.byte	0x04, 0x17
        /*001a*/ 	.short	(.L_214 - .L_213)
.L_213:
        /*001c*/ 	.word	0x00000000
        /*0020*/ 	.short	0x0004
        /*0022*/ 	.short	0x0044
        /*0024*/ 	.byte	0x00, 0xf0, 0x05, 0x00


	//----- nvinfo : EIATTR_KPARAM_INFO
	.align		4
.L_214:
        /*0028*/ 	.byte	0x04, 0x17
        /*002a*/ 	.short	(.L_216 - .L_215)
.L_215:
        /*002c*/ 	.word	0x00000000
        /*0030*/ 	.short	0x0003
        /*0032*/ 	.short	0x001c
        /*0034*/ 	.byte	0x00, 0xf0, 0xa1, 0x00


	//----- nvinfo : EIATTR_KPARAM_INFO
	.align		4
.L_216:
        /*0038*/ 	.byte	0x04, 0x17
        /*003a*/ 	.short	(.L_218 - .L_217)
.L_217:
        /*003c*/ 	.word	0x00000000
        /*0040*/ 	.short	0x0002
        /*0042*/ 	.short	0x0018
        /*0044*/ 	.byte	0x00, 0xf0, 0x11, 0x00


	//----- nvinfo : EIATTR_KPARAM_INFO
	.align		4
.L_218:
        /*0048*/ 	.byte	0x04, 0x17
        /*004a*/ 	.short	(.L_220 - .L_219)
.L_219:
        /*004c*/ 	.word	0x00000000
        /*0050*/ 	.short	0x0001
        /*0052*/ 	.short	0x0010
        /*0054*/ 	.byte	0x00, 0xf5, 0x21, 0x00


	//----- nvinfo : EIATTR_KPARAM_INFO
	.align		4
.L_220:
        /*0058*/ 	.byte	0x04, 0x17
        /*005a*/ 	.short	(.L_222 - .L_221)
.L_221:
        /*005c*/ 	.word	0x00000000
        /*0060*/ 	.short	0x0000
        /*0062*/ 	.short	0x0000
        /*0064*/ 	.byte	0x00, 0xf0, 0x41, 0x00


	//----- nvinfo : EIATTR_SPARSE_MMA_MASK
	.align		4
.L_222:
        /*0068*/ 	.byte	0x03, 0x50
        /*006a*/ 	.short	0x0000


	//----- nvinfo : EIATTR_MAXREG_COUNT
	.align		4
        /*006c*/ 	.byte	0x03, 0x1b
        /*006e*/ 	.short	0x0080


	//----- nvinfo : EIATTR_NUM_BARRIERS
	.align		4
        /*0070*/ 	.byte	0x02, 0x4c
        /*0072*/ 	.byte	0x01
	.zero		1


	//----- nvinfo : EIATTR_MERCURY_ISA_VERSION
	.align		4
        /*0074*/ 	.byte	0x03, 0x5f
        /*0076*/ 	.short	0x0101


	//----- nvinfo : EIATTR_COOP_GROUP_MASK_REGIDS
	.align		4
        /*0078*/ 	.byte	0x04, 0x29
        /*007a*/ 	.short	(.L_224 - .L_223)


	//   ....[0]....
.L_223:
        /*007c*/ 	.word	0xffffffff


	//   ....[1]....
        /*0080*/ 	.word	0xffffffff


	//   ....[2]....
        /*0084*/ 	.word	0xffffffff


	//   ....[3]....
        /*0088*/ 	.word	0xffffffff


	//   ....[4]....
        /*008c*/ 	.word	0xffffffff


	//   ....[5]....
        /*0090*/ 	.word	0xffffffff


	//   ....[6]....
        /*0094*/ 	.word	0xffffffff


	//   ....[7]....
        /*0098*/ 	.word	0xffffffff


	//   ....[8]....
        /*009c*/ 	.word	0xffffffff


	//   ....[9]....
        /*00a0*/ 	.word	0xffffffff


	//   ....[10]....
        /*00a4*/ 	.word	0xffffffff


	//   ....[11]....
        /*00a8*/ 	.word	0xffffffff


	//   ....[12]....
        /*00ac*/ 	.word	0xffffffff


	//   ....[13]....
        /*00b0*/ 	.word	0xffffffff


	//   ....[14]....
        /*00b4*/ 	.word	0xffffffff


	//   ....[15]....
        /*00b8*/ 	.word	0xffffffff


	//   ....[16]....
        /*00bc*/ 	.word	0xffffffff


	//   ....[17]....
        /*00c0*/ 	.word	0xffffffff


	//   ....[18]....
        /*00c4*/ 	.word	0xffffffff


	//   ....[19]....
        /*00c8*/ 	.word	0xffffffff


	//   ....[20]....
        /*00cc*/ 	.word	0xffffffff


	//   ....[21]....
        /*00d0*/ 	.word	0xffffffff


	//   ....[22]....
        /*00d4*/ 	.word	0xffffffff


	//   ....[23]....
        /*00d8*/ 	.word	0xffffffff


	//   ....[24]....
        /*00dc*/ 	.word	0xffffffff


	//   ....[25]....
        /*00e0*/ 	.word	0xffffffff


	//   ....[26]....
        /*00e4*/ 	.word	0xffffffff


	//   ....[27]....
        /*00e8*/ 	.word	0xffffffff


	//   ....[28]....
        /*00ec*/ 	.word	0xffffffff


	//   ....[29]....
        /*00f0*/ 	.word	0xffffffff


	//----- nvinfo : EIATTR_COOP_GROUP_INSTR_OFFSETS
	.align		4
.L_224:
        /*00f4*/ 	.byte	0x04, 0x28
        /*00f6*/ 	.short	(.L_226 - .L_225)


	//   ....[0]....
.L_225:
        /*00f8*/ 	.word	0x00001030


	//   ....[1]....
        /*00fc*/ 	.word	0x00001040


	//   ....[2]....
        /*0100*/ 	.word	0x000010a0


	//   ....[3]....
        /*0104*/ 	.word	0x000010c0


	//   ....[4]....
        /*0108*/ 	.word	0x00001110


	//   ....[5]....
        /*010c*/ 	.word	0x00001130


	//   ....[6]....
        /*0110*/ 	.word	0x00001170


	//   ....[7]....
        /*0114*/ 	.word	0x000011b0


	//   ....[8]....
        /*0118*/ 	.word	0x00001210


	//   ....[9]....
        /*011c*/ 	.word	0x00001250


	//   ....[10]....
        /*0120*/ 	.word	0x00001540


	//   ....[11]....
        /*0124*/ 	.word	0x00001550


	//   ....[12]....
        /*0128*/ 	.word	0x000015d0


	//   ....[13]....
        /*012c*/ 	.word	0x00001600


	//   ....[14]....
        /*0130*/ 	.word	0x00001650


	//   ....[15]....
        /*0134*/ 	.word	0x00001690


	//   ....[16]....
        /*0138*/ 	.word	0x000016d0


	//   ....[17]....
        /*013c*/ 	.word	0x00001710


	//   ....[18]....
        /*0140*/ 	.word	0x00001740


	//   ....[19]....
        /*0144*/ 	.word	0x000017b0


	//   ....[20]....
        /*0148*/ 	.word	0x00003170


	//   ....[21]....
        /*014c*/ 	.word	0x00003180


	//   ....[22]....
        /*0150*/ 	.word	0x00003200


	//   ....[23]....
        /*0154*/ 	.word	0x00003210


	//   ....[24]....
        /*0158*/ 	.word	0x00003260


	//   ....[25]....
        /*015c*/ 	.word	0x00003290


	//   ....[26]....
        /*0160*/ 	.word	0x000032d0


	//   ....[27]....
        /*0164*/ 	.word	0x00003300


	//   ....[28]....
        /*0168*/ 	.word	0x00003340


	//   ....[29]....
        /*016c*/ 	.word	0x000033a0


	//----- nvinfo : EIATTR_VRC_CTA_INIT_COUNT
	.align		4
.L_226:
        /*0170*/ 	.byte	0x02, 0x4a
	.zero		1
	.zero		1


	//----- nvinfo : EIATTR_EXIT_INSTR_OFFSETS
	.align		4
        /*0174*/ 	.byte	0x04, 0x1c
        /*0176*/ 	.short	(.L_228 - .L_227)


	//   ....[0]....
.L_227:
        /*0178*/ 	.word	0x00003610


	//   ....[1]....
        /*017c*/ 	.word	0x00003650


	//----- nvinfo : EIATTR_MAX_THREADS
	.align		4
.L_228:
        /*0180*/ 	.byte	0x04, 0x05
        /*0182*/ 	.short	(.L_230 - .L_229)
.L_229:
        /*0184*/ 	.word	0x00000200
        /*0188*/ 	.word	0x00000001
        /*018c*/ 	.word	0x00000001


	//----- nvinfo : EIATTR_CRS_STACK_SIZE
	.align		4
.L_230:
        /*0190*/ 	.byte	0x04, 0x1e
        /*0192*/ 	.short	(.L_232 - .L_231)
.L_231:
        /*0194*/ 	.word	0x00000000


	//----- nvinfo : EIATTR_CBANK_PARAM_SIZE
	.align		4
.L_232:
        /*0198*/ 	.byte	0x03, 0x19
        /*019a*/ 	.short	0x0046


	//----- nvinfo : EIATTR_PARAM_CBANK
	.align		4
        /*019c*/ 	.byte	0x04, 0x0a
        /*019e*/ 	.short	(.L_234 - .L_233)
	.align		4
.L_233:
        /*01a0*/ 	.word	index@(.nv.constant0._ZN3cub18CUB_300001_SM_10006detail6reduce18DeviceReduceKernelINS2_10policy_hubIljN4cuda3std3__44plusIlEEE10Policy1000EN6thrust24THRUST_300001_SM_1000_NS18transform_iteratorINSD_6detail14equal_to_valueIfEENSF_15normal_iteratorINSD_10device_ptrIfEEEEllEEjS9_lNS7_10__identityEEEvT0_PT3_T1_NS0_13GridEvenShareISR_EET2_T4_)
        /*01a4*/ 	.short	0x0380
        /*01a6*/ 	.short	0x0046


	//----- nvinfo : EIATTR_SW_WAR
	.align		4
.L_234:
        /*01a8*/ 	.byte	0x04, 0x36
        /*01aa*/ 	.short	(.L_236 - .L_235)
.L_235:
        /*01ac*/ 	.word	0x00000008
.L_236:


//--------------------- .nv.info._ZN3cub18CUB_300001_SM_10006detail6reduce28DeviceReduceSingleTileKernelINS2_10policy_hubIljN4cuda3std3__44plusIlEEE10Policy1000EN6thrust24THRUST_300001_SM_1000_NS18transform_iteratorINSD_6detail14equal_to_valueIfEENSF_15normal_iteratorINSD_10device_ptrIfEEEEllEEPljS9_llNS7_10__identityEEEvT0_T1_T2_T3_T4_T6_ --------------------------
	.section	.nv.info._ZN3cub18CUB_300001_SM_10006detail6reduce28DeviceReduceSingleTileKernelINS2_10policy_hubIljN4cuda3std3__44plusIlEEE10Policy1000EN6thrust24THRUST_300001_SM_1000_NS18transform_iteratorINSD_6detail14equal_to_valueIfEENSF_15normal_iteratorINSD_10device_ptrIfEEEEllEEPljS9_llNS7_10__identityEEEvT0_T1_T2_T3_T4_T6_,"",@"SHT_CUDA_INFO"
	.sectionflags	@""
	.align	4


	//----- nvinfo : EIATTR_CUDA_API_VERSION
	.align		4
        /*0000*/ 	.byte	0x04, 0x37
        /*0002*/ 	.short	(.L_238 - .L_237)
.L_237:
        /*0004*/ 	.word	0x00000082


	//----- nvinfo : EIATTR_KPARAM_INFO
	.align		4
.L_238:
        /*0008*/ 	.byte	0x04, 0x17
        /*000a*/ 	.short	(.L_240 - .L_239)
.L_239:
        /*000c*/ 	.word	0x00000000
        /*0010*/ 	.short	0x0005
        /*0012*/ 	.short	0x0028
        /*0014*/ 	.byte	0x00, 0xf0, 0x05, 0x00


	//----- nvinfo : EIATTR_KPARAM_INFO
	.align		4
.L_240:
        /*0018*/ 	.byte	0x04, 0x17
        /*001a*/ 	.short	(.L_242 - .L_241)
.L_241:
        /*001c*/ 	.word	0x00000000
        /*0020*/ 	.short	0x0004
        /*0022*/ 	.short	0x0020
        /*0024*/ 	.byte	0x00, 0xf0, 0x21, 0x00


	//----- nvinfo : EIATTR_KPARAM_INFO
	.align		4
.L_242:
        /*0028*/ 	.byte	0x04, 0x17
        /*002a*/ 	.short	(.L_244 - .L_243)
.L_243:
        /*002c*/ 	.word	0x00000000
        /*0030*/ 	.short	0x0003
        /*0032*/ 	.short	0x001c
        /*0034*/ 	.byte	0x00, 0xf0, 0x05, 0x00


	//----- nvinfo : EIATTR_KPARAM_INFO
	.align		4
.L_244:
        /*0038*/ 	.byte	0x04, 0x17
        /*003a*/ 	.short	(.L_246 - .L_245)
.L_245:
        /*003c*/ 	.word	0x00000000
        /*0040*/ 	.short	0x0002
        /*0042*/ 	.short	0x0018
        /*0044*/ 	.byte	0x00, 0xf0, 0x11, 0x00


	//----- nvinfo : EIATTR_KPARAM_INFO
	.align		4
.L_246:
        /*0048*/ 	.byte	0x04, 0x17
        /*004a*/ 	.short	(.L_248 - .L_247)
.L_247:
        /*004c*/ 	.word	0x00000000
        /*0050*/ 	.short	0x0001
        /*0052*/ 	.short	0x0010
        /*0054*/ 	.byte	0x00, 0xf5, 0x21, 0x00


	//----- nvinfo : EIATTR_KPARAM_INFO
	.align		4
.L_248:
        /*0058*/ 	.byte	0x04, 0x17
        /*005a*/ 	.short	(.L_250 - .L_249)
.L_249:
        /*005c*/ 	.word	0x00000000
        /*0060*/ 	.short	0x0000
        /*0062*/ 	.short	0x0000
        /*0064*/ 	.byte	0x00, 0xf0, 0x41, 0x00


	//----- nvinfo : EIATTR_SPARSE_MMA_MASK
	.align		4
.L_250:
        /*0068*/ 	.byte	0x03, 0x50
        /*006a*/ 	.short	0x0000


	//----- nvinfo : EIATTR_MAXREG_COUNT
	.align		4
        /*006c*/ 	.byte	0x03, 0x1b
        /*006e*/ 	.short	0x0080


	//----- nvinfo : EIATTR_NUM_BARRIERS
	.align		4
        /*0070*/ 	.byte	0x02, 0x4c
        /*0072*/ 	.byte	0x01
	.zero		1


	//----- nvinfo : EIATTR_MERCURY_ISA_VERSION
	.align		4
        /*0074*/ 	.byte	0x03, 0x5f
        /*0076*/ 	.short	0x0101


	//----- nvinfo : EIATTR_COOP_GROUP_MASK_REGIDS
	.align		4
        /*0078*/ 	.byte	0x04, 0x29
        /*007a*/ 	.short	(.L_252 - .L_251)


	//   ....[0]....
.L_251:
        /*007c*/ 	.word	0xffffffff


	//   ....[1]....
        /*0080*/ 	.word	0xffffffff


	//   ....[2]....
        /*0084*/ 	.word	0xffffffff


	//   ....[3]....
        /*0088*/ 	.word	0xffffffff


	//   ....[4]....
        /*008c*/ 	.word	0xffffffff


	//   ....[5]....
        /*0090*/ 	.word	0xffffffff


	//   ....[6]....
        /*0094*/ 	.word	0xffffffff


	//   ....[7]....
        /*0098*/ 	.word	0xffffffff


	//   ....[8]....
        /*009c*/ 	.word	0xffffffff


	//   ....[9]....
        /*00a0*/ 	.word	0xffffffff


	//   ....[10]....
        /*00a4*/ 	.word	0xffffffff


	//   ....[11]....
        /*00a8*/ 	.word	0xffffffff


	//   ....[12]....
        /*00ac*/ 	.word	0xffffffff


	//   ....[13]....
        /*00b0*/ 	.word	0xffffffff


	//   ....[14]....
        /*00b4*/ 	.word	0xffffffff


	//   ....[15]....
        /*00b8*/ 	.word	0xffffffff


	//   ....[16]....
        /*00bc*/ 	.word	0xffffffff


	//   ....[17]....
        /*00c0*/ 	.word	0xffffffff


	//   ....[18]....
        /*00c4*/ 	.word	0xffffffff


	//   ....[19]....
        /*00c8*/ 	.word	0xffffffff


	//   ....[20]....
        /*00cc*/ 	.word	0xffffffff


	//   ....[21]....
        /*00d0*/ 	.word	0xffffffff


	//   ....[22]....
        /*00d4*/ 	.word	0xffffffff


	//   ....[23]....
        /*00d8*/ 	.word	0xffffffff


	//   ....[24]....
        /*00dc*/ 	.word	0xffffffff


	//   ....[25]....
        /*00e0*/ 	.word	0xffffffff


	//   ....[26]....
        /*00e4*/ 	.word	0xffffffff


	//   ....[27]....
        /*00e8*/ 	.word	0xffffffff


	//   ....[28]....
        /*00ec*/ 	.word	0xffffffff


	//   ....[29]....
        /*00f0*/ 	.word	0xffffffff


	//----- nvinfo : EIATTR_COOP_GROUP_INSTR_OFFSETS
	.align		4
.L_252:
        /*00f4*/ 	.byte	0x04, 0x28
        /*00f6*/ 	.short	(.L_254 - .L_253)


	//   ....[0]....
.L_253:
        /*00f8*/ 	.word	0x00000d20


	//   ....[1]....
        /*00fc*/ 	.word	0x00000d30


	//   ....[2]....
        /*0100*/ 	.word	0x00000d90


	//   ....[3]....
        /*0104*/ 	.word	0x00000db0


	//   ....[4]....
        /*0108*/ 	.word	0x00000e00


	//   ....[5]....
        /*010c*/ 	.word	0x00000e20


	//   ....[6]....
        /*0110*/ 	.word	0x00000e60


	//   ....[7]....
        /*0114*/ 	.word	0x00000ea0


	//   ....[8]....
        /*0118*/ 	.word	0x00000ef0


	//   ....[9]....
        /*011c*/ 	.word	0x00000f30


	//   ....[10]....
        /*0120*/ 	.word	0x00001230


	//   ....[11]....
        /*0124*/ 	.word	0x00001240


	//   ....[12]....
        /*0128*/ 	.word	0x000012c0


	//   ....[13]....
        /*012c*/ 	.word	0x000012e0


	//   ....[14]....
        /*0130*/ 	.word	0x00001330


	//   ....[15]....
        /*0134*/ 	.word	0x00001380


	//   ....[16]....
        /*0138*/ 	.word	0x000013c0


	//   ....[17]....
        /*013c*/ 	.word	0x000013f0


	//   ....[18]....
        /*0140*/ 	.word	0x00001430


	//   ....[19]....
        /*0144*/ 	.word	0x00001470


	//   ....[20]....
        /*0148*/ 	.word	0x00002ce0


	//   ....[21]....
        /*014c*/ 	.word	0x00002cf0


	//   ....[22]....
        /*0150*/ 	.word	0x00002d70


	//   ....[23]....
        /*0154*/ 	.word	0x00002d80


	//   ....[24]....
        /*0158*/ 	.word	0x00002de0


	//   ....[25]....
        /*015c*/ 	.word	0x00002e00


	//   ....[26]....
        /*0160*/ 	.word	0x00002e40


	//   ....[27]....
        /*0164*/ 	.word	0x00002e70


	//   ....[28]....
        /*0168*/ 	.word	0x00002ec0


	//   ....[29]....
        /*016c*/ 	.word	0x00002f10


	//----- nvinfo : EIATTR_VRC_CTA_INIT_COUNT
	.align		4
.L_254:
        /*0170*/ 	.byte	0x02, 0x4a
	.zero		1
	.zero		1


	//----- nvinfo : EIATTR_EXIT_INSTR_OFFSETS
	.align		4
        /*0174*/ 	.byte	0x04, 0x1c
        /*0176*/ 	.short	(.L_256 - .L_255)


	//   ....[0]....
.L_255:
        /*0178*/ 	.word	0x00000080


	//   ....[1]....
        /*017c*/ 	.word	0x000000c0


	//   ....[2]....
        /*0180*/ 	.word	0x00003180


	//   ....[3]....
        /*0184*/ 	.word	0x000031e0


	//----- nvinfo : EIATTR_MAX_THREADS
	.align		4
.L_256:
        /*0188*/ 	.byte	0x04, 0x05
        /*018a*/ 	.short	(.L_258 - .L_257)
.L_257:
        /*018c*/ 	.word	0x00000200
        /*0190*/ 	.word	0x00000001
        /*0194*/ 	.word	0x00000001


	//----- nvinfo : EIATTR_CRS_STACK_SIZE
	.align		4
.L_258:
        /*0198*/ 	.byte	0x04, 0x1e
        /*019a*/ 	.short	(.L_260 - .L_259)
.L_259:
        /*019c*/ 	.word	0x00000000


	//----- nvinfo : EIATTR_CBANK_PARAM_SIZE
	.align		4
.L_260:
        /*01a0*/ 	.byte	0x03, 0x19
        /*01a2*/ 	.short	0x0029


	//----- nvinfo : EIATTR_PARAM_CBANK
	.align		4
        /*01a4*/ 	.byte	0x04, 0x0a
        /*01a6*/ 	.short	(.L_262 - .L_261)
	.align		4
.L_261:
        /*01a8*/ 	.word	index@(.nv.constant0._ZN3cub18CUB_300001_SM_10006detail6reduce28DeviceReduceSingleTileKernelINS2_10policy_hubIljN4cuda3std3__44plusIlEEE10Policy1000EN6thrust24THRUST_300001_SM_1000_NS18transform_iteratorINSD_6detail14equal_to_valueIfEENSF_15normal_iteratorINSD_10device_ptrIfEEEEllEEPljS9_llNS7_10__identityEEEvT0_T1_T2_T3_T4_T6_)
        /*01ac*/ 	.short	0x0380
        /*01ae*/ 	.short	0x0029


	//----- nvinfo : EIATTR_SW_WAR
	.align		4
.L_262:
        /*01b0*/ 	.byte	0x04, 0x36
        /*01b2*/ 	.short	(.L_264 - .L_263)
.L_263:
        /*01b4*/ 	.word	0x00000008
.L_264:


//--------------------- .nv.info._ZN3cub18CUB_300001_SM_10006detail8for_each13static_kernelINS2_12policy_hub_t12policy_500_tEmN6thrust24THRUST_300001_SM_1000_NS8cuda_cub20__uninitialized_fill7functorINS7_10device_ptrIfEEfEEEEvT0_T1_ --------------------------
	.section	.nv.info._ZN3cub18CUB_300001_SM_10006detail8for_each13static_kernelINS2_12policy_hub_t12policy_500_tEmN6thrust24THRUST_300001_SM_1000_NS8cuda_cub20__uninitialized_fill7functorINS7_10device_ptrIfEEfEEEEvT0_T1_,"",@"SHT_CUDA_INFO"
	.sectionflags	@""
	.align	4


	//----- nvinfo : EIATTR_CUDA_API_VERSION
	.align		4
        /*0000*/ 	.byte	0x04, 0x37
        /*0002*/ 	.short	(.L_266 - .L_265)
.L_265:
        /*0004*/ 	.word	0x00000082


	//----- nvinfo : EIATTR_KPARAM_INFO
	.align		4
.L_266:
        /*0008*/ 	.byte	0x04, 0x17
        /*000a*/ 	.short	(.L_268 - .L_267)
.L_267:
        /*000c*/ 	.word	0x00000000
        /*0010*/ 	.short	0x0001
        /*0012*/ 	.short	0x0008
        /*0014*/ 	.byte	0x00, 0xf0, 0x41, 0x00


	//----- nvinfo : EIATTR_KPARAM_INFO
	.align		4
.L_268:
        /*0018*/ 	.byte	0x04, 0x17
        /*001a*/ 	.short	(.L_270 - .L_269)
.L_269:
        /*001c*/ 	.word	0x00000000
        /*0020*/ 	.short	0x0000
        /*0022*/ 	.short	0x0000
        /*0024*/ 	.byte	0x00, 0xf0, 0x21, 0x00


	//----- nvinfo : EIATTR_SPARSE_MMA_MASK
	.align		4
.L_270:
        /*0028*/ 	.byte	0x03, 0x50
        /*002a*/ 	.short	0x0000


	//----- nvinfo : EIATTR_MAXREG_COUNT
	.align		4
        /*002c*/ 	.byte	0x03, 0x1b
        /*002e*/ 	.short	0x00ff


	//----- nvinfo : EIATTR_MERCURY_ISA_VERSION
	.align		4
        /*0030*/ 	.byte	0x03, 0x5f
        /*0032*/ 	.short	0x0101


	//----- nvinfo : EIATTR_VRC_CTA_INIT_COUNT
	.align		4
        /*0034*/ 	.byte	0x02, 0x4a
	.zero		1
	.zero		1


	//----- nvinfo : EIATTR_EXIT_INSTR_OFFSETS
	.align		4
        /*0038*/ 	.byte	0x04, 0x1c
        /*003a*/ 	.short	(.L_272 - .L_271)


	//   ....[0]....
.L_271:
        /*003c*/ 	.word	0x00000130


	//   ....[1]....
        /*0040*/ 	.word	0x00000230


	//   ....[2]....
        /*0044*/ 	.word	0x00000260


	//----- nvinfo : EIATTR_MAX_THREADS
	.align		4
.L_272:
        /*0048*/ 	.byte	0x04, 0x05
        /*004a*/ 	.short	(.L_274 - .L_273)
.L_273:
        /*004c*/ 	.word	0x00000100
        /*0050*/ 	.word	0x00000001
        /*0054*/ 	.word	0x00000001


	//----- nvinfo : EIATTR_CBANK_PARAM_SIZE
	.align		4
.L_274:
        /*0058*/ 	.byte	0x03, 0x19
        /*005a*/ 	.short	0x0018


	//----- nvinfo : EIATTR_PARAM_CBANK
	.align		4
        /*005c*/ 	.byte	0x04, 0x0a
        /*005e*/ 	.short	(.L_276 - .L_275)
	.align		4
.L_275:
        /*0060*/ 	.word	index@(.nv.constant0._ZN3cub18CUB_300001_SM_10006detail8for_each13static_kernelINS2_12policy_hub_t12policy_500_tEmN6thrust24THRUST_300001_SM_1000_NS8cuda_cub20__uninitialized_fill7functorINS7_10device_ptrIfEEfEEEEvT0_T1_)
        /*0064*/ 	.short	0x0380
        /*0066*/ 	.short	0x0018


	//----- nvinfo : EIATTR_SW_WAR
	.align		4
.L_276:
        /*0068*/ 	.byte	0x04, 0x36
        /*006a*/ 	.short	(.L_278 - .L_277)
.L_277:
        /*006c*/ 	.word	0x00000008
.L_278:


//--------------------- .nv.info._ZN3cub18CUB_300001_SM_10006detail11EmptyKernelIvEEvv --------------------------
	.section	.nv.info._ZN3cub18CUB_300001_SM_10006detail11EmptyKernelIvEEvv,"",@"SHT_CUDA_INFO"
	.sectionflags	@""
	.align	4


	//----- nvinfo : EIATTR_CUDA_API_VERSION
	.align		4
        /*0000*/ 	.byte	0x04, 0x37
        /*0002*/ 	.short	(.L_280 - .L_279)
.L_279:
        /*0004*/ 	.word	0x00000082


	//----- nvinfo : EIATTR_SPARSE_MMA_MASK
	.align		4
.L_280:
        /*0008*/ 	.byte	0x03, 0x50
        /*000a*/ 	.short	0x0000


	//----- nvinfo : EIATTR_MAXREG_COUNT
	.align		4
        /*000c*/ 	.byte	0x03, 0x1b
        /*000e*/ 	.short	0x00ff


	//----- nvinfo : EIATTR_MERCURY_ISA_VERSION
	.align		4
        /*0010*/ 	.byte	0x03, 0x5f
        /*0012*/ 	.short	0x0101


	//----- nvinfo : EIATTR_VRC_CTA_INIT_COUNT
	.align		4
        /*0014*/ 	.byte	0x02, 0x4a
	.zero		1
	.zero		1


	//----- nvinfo : EIATTR_EXIT_INSTR_OFFSETS
	.align		4
        /*0018*/ 	.byte	0x04, 0x1c
        /*001a*/ 	.short	(.L_282 - .L_281)


	//   ....[0]....
.L_281:
        /*001c*/ 	.word	0x00000010


	//----- nvinfo : EIATTR_SW_WAR
	.align		4
.L_282:
        /*0020*/ 	.byte	0x04, 0x36
        /*0022*/ 	.short	(.L_284 - .L_283)
.L_283:
        /*0024*/ 	.word	0x00000008
.L_284:


//--------------------- .nv.info._Z3addjN6thrust24THRUST_300001_SM_1000_NS10device_ptrIfEES2_ --------------------------
	.section	.nv.info._Z3addjN6thrust24THRUST_300001_SM_1000_NS10device_ptrIfEES2_,"",@"SHT_CUDA_INFO"
	.sectionflags	@""
	.align	4


	//----- nvinfo : EIATTR_CUDA_API_VERSION
	.align		4
        /*0000*/ 	.byte	0x04, 0x37
        /*0002*/ 	.short	(.L_286 - .L_285)
.L_285:
        /*0004*/ 	.word	0x00000082


	//----- nvinfo : EIATTR_KPARAM_INFO
	.align		4
.L_286:
        /*0008*/ 	.byte	0x04, 0x17
        /*000a*/ 	.short	(.L_288 - .L_287)
.L_287:
        /*000c*/ 	.word	0x00000000
        /*0010*/ 	.short	0x0002
        /*0012*/ 	.short	0x0010
        /*0014*/ 	.byte	0x00, 0xf0, 0x21, 0x00


	//----- nvinfo : EIATTR_KPARAM_INFO
	.align		4
.L_288:
        /*0018*/ 	.byte	0x04, 0x17
        /*001a*/ 	.short	(.L_290 - .L_289)
.L_289:
        /*001c*/ 	.word	0x00000000
        /*0020*/ 	.short	0x0001
        /*0022*/ 	.short	0x0008
        /*0024*/ 	.byte	0x00, 0xf0, 0x21, 0x00


	//----- nvinfo : EIATTR_KPARAM_INFO
	.align		4
.L_290:
        /*0028*/ 	.byte	0x04, 0x17
        /*002a*/ 	.short	(.L_292 - .L_291)
.L_291:
        /*002c*/ 	.word	0x00000000
        /*0030*/ 	.short	0x0000
        /*0032*/ 	.short	0x0000
        /*0034*/ 	.byte	0x00, 0xf0, 0x11, 0x00


	//----- nvinfo : EIATTR_SPARSE_MMA_MASK
	.align		4
.L_292:
        /*0038*/ 	.byte	0x03, 0x50
        /*003a*/ 	.short	0x0000


	//----- nvinfo : EIATTR_MAXREG_COUNT
	.align		4
        /*003c*/ 	.byte	0x03, 0x1b
        /*003e*/ 	.short	0x00ff


	//----- nvinfo : EIATTR_MERCURY_ISA_VERSION
	.align		4
        /*0040*/ 	.byte	0x03, 0x5f
        /*0042*/ 	.short	0x0101


	//----- nvinfo : EIATTR_VRC_CTA_INIT_COUNT
	.align		4
        /*0044*/ 	.byte	0x02, 0x4a
	.zero		1
	.zero		1


	//----- nvinfo : EIATTR_EXIT_INSTR_OFFSETS
	.align		4
        /*0048*/ 	.byte	0x04, 0x1c
        /*004a*/ 	.short	(.L_294 - .L_293)


	//   ....[0]....
.L_293:
        /*004c*/ 	.word	0x00000070


	//   ....[1]....
        /*0050*/ 	.word	0x00000160


	//----- nvinfo : EIATTR_CRS_STACK_SIZE
	.align		4
.L_294:
        /*0054*/ 	.byte	0x04, 0x1e
        /*0056*/ 	.short	(.L_296 - .L_295)
.L_295:
        /*0058*/ 	.word	0x00000000


	//----- nvinfo : EIATTR_CBANK_PARAM_SIZE
	.align		4
.L_296:
        /*005c*/ 	.byte	0x03, 0x19
        /*005e*/ 	.short	0x0018


	//----- nvinfo : EIATTR_PARAM_CBANK
	.align		4
        /*0060*/ 	.byte	0x04, 0x0a
        /*0062*/ 	.short	(.L_298 - .L_297)
	.align		4
.L_297:
        /*0064*/ 	.word	index@(.nv.constant0._Z3addjN6thrust24THRUST_300001_SM_1000_NS10device_ptrIfEES2_)
        /*0068*/ 	.short	0x0380
        /*006a*/ 	.short	0x0018


	//----- nvinfo : EIATTR_SW_WAR
	.align		4
.L_298:
        /*006c*/ 	.byte	0x04, 0x36
        /*006e*/ 	.short	(.L_300 - .L_299)
.L_299:
        /*0070*/ 	.word	0x00000008
.L_300:


//--------------------- .nv.callgraph             --------------------------
	.section	.nv.callgraph,"",@"SHT_CUDA_CALLGRAPH"
	.align	4
	.sectionentsize	8
	.align		4
        /*0000*/ 	.word	0x00000000
	.align		4
        /*0004*/ 	.word	0xffffffff
	.align		4
        /*0008*/ 	.word	0x00000000
	.align		4
        /*000c*/ 	.word	0xfffffffe
	.align		4
        /*0010*/ 	.word	0x00000000
	.align		4
        /*0014*/ 	.word	0xfffffffd
	.align		4
        /*0018*/ 	.word	0x00000000
	.align		4
        /*001c*/ 	.word	0xfffffffc


//--------------------- .nv.constant4             --------------------------
	.section	.nv.constant4,"a",@progbits
	.align	8
	.align		8
.nv.constant4:
        /*0000*/ 	.dword	_ZN34_INTERNAL_8f6a4366_4_k_cu_b54aab924cuda3std3__45__cpo5beginE
	.align		8
        /*0008*/ 	.dword	_ZN34_INTERNAL_8f6a4366_4_k_cu_b54aab924cuda3std3__45__cpo3endE
	.align		8
        /*0010*/ 	.dword	_ZN34_INTERNAL_8f6a4366_4_k_cu_b54aab924cuda3std3__45__cpo6cbeginE
	.align		8
        /*0018*/ 	.dword	_ZN34_INTERNAL_8f6a4366_4_k_cu_b54aab924cuda3std3__45__cpo4cendE
	.align		8
        /*0020*/ 	.dword	_ZN34_INTERNAL_8f6a4366_4_k_cu_b54aab924cuda3std3__45__cpo6rbeginE
	.align		8
        /*0028*/ 	.dword	_ZN34_INTERNAL_8f6a4366_4_k_cu_b54aab924cuda3std3__45__cpo4rendE
	.align		8
        /*0030*/ 	.dword	_ZN34_INTERNAL_8f6a4366_4_k_cu_b54aab924cuda3std3__45__cpo7crbeginE
	.align		8
        /*0038*/ 	.dword	_ZN34_INTERNAL_8f6a4366_4_k_cu_b54aab924cuda3std3__45__cpo5crendE
	.align		8
        /*0040*/ 	.dword	_ZN34_INTERNAL_8f6a4366_4_k_cu_b54aab924cuda3std3__436_GLOBAL__N__8f6a4366_4_k_cu_b54aab926ignoreE
	.align		8
        /*0048*/ 	.dword	_ZN34_INTERNAL_8f6a4366_4_k_cu_b54aab924cuda3std3__419piecewise_constructE
	.align		8
        /*0050*/ 	.dword	_ZN34_INTERNAL_8f6a4366_4_k_cu_b54aab924cuda3std3__48in_placeE
	.align		8
        /*0058*/ 	.dword	_ZN34_INTERNAL_8f6a4366_4_k_cu_b54aab924cuda3std3__420unreachable_sentinelE
	.align		8
        /*0060*/ 	.dword	_ZN34_INTERNAL_8f6a4366_4_k_cu_b54aab924cuda3std3__47nulloptE
	.align		8
        /*0068*/ 	.dword	_ZN34_INTERNAL_8f6a4366_4_k_cu_b54aab924cuda3std3__48unexpectE
	.align		8
        /*0070*/ 	.dword	_ZN34_INTERNAL_8f6a4366_4_k_cu_b54aab924cuda3std6ranges3__45__cpo4swapE
	.align		8
        /*0078*/ 	.dword	_ZN34_INTERNAL_8f6a4366_4_k_cu_b54aab924cuda3std6ranges3__45__cpo9iter_moveE
	.align		8
        /*0080*/ 	.dword	_ZN34_INTERNAL_8f6a4366_4_k_cu_b54aab924cuda3std6ranges3__45__cpo5beginE
	.align		8
        /*0088*/ 	.dword	_ZN34_INTERNAL_8f6a4366_4_k_cu_b54aab924cuda3std6ranges3__45__cpo3endE
	.align		8
        /*0090*/ 	.dword	_ZN34_INTERNAL_8f6a4366_4_k_cu_b54aab924cuda3std6ranges3__45__cpo6cbeginE
	.align		8
        /*0098*/ 	.dword	_ZN34_INTERNAL_8f6a4366_4_k_cu_b54aab924cuda3std6ranges3__45__cpo4cendE
	.align		8
        /*00a0*/ 	.dword	_ZN34_INTERNAL_8f6a4366_4_k_cu_b54aab924cuda3std6ranges3__45__cpo7advanceE
	.align		8
        /*00a8*/ 	.dword	_ZN34_INTERNAL_8f6a4366_4_k_cu_b54aab924cuda3std6ranges3__45__cpo9iter_swapE
	.align		8
        /*00b0*/ 	.dword	_ZN34_INTERNAL_8f6a4366_4_k_cu_b54aab924cuda3std6ranges3__45__cpo4nextE
	.align		8
        /*00b8*/ 	.dword	_ZN34_INTERNAL_8f6a4366_4_k_cu_b54aab924cuda3std6ranges3__45__cpo4prevE
	.align		8
        /*00c0*/ 	.dword	_ZN34_INTERNAL_8f6a4366_4_k_cu_b54aab924cuda3std6ranges3__45__cpo4dataE
	.align		8
        /*00c8*/ 	.dword	_ZN34_INTERNAL_8f6a4366_4_k_cu_b54aab924cuda3std6ranges3__45__cpo5cdataE
	.align		8
        /*00d0*/ 	.dword	_ZN34_INTERNAL_8f6a4366_4_k_cu_b54aab924cuda3std6ranges3__45__cpo4sizeE
	.align		8
        /*00d8*/ 	.dword	_ZN34_INTERNAL_8f6a4366_4_k_cu_b54aab924cuda3std6ranges3__45__cpo5ssizeE
	.align		8
        /*00e0*/ 	.dword	_ZN34_INTERNAL_8f6a4366_4_k_cu_b54aab924cuda3std6ranges3__45__cpo8distanceE
	.align		8
        /*00e8*/ 	.dword	_ZN34_INTERNAL_8f6a4366_4_k_cu_b54aab926thrust24THRUST_300001_SM_1000_NS8cuda_cub3parE
	.align		8
        /*00f0*/ 	.dword	_ZN34_INTERNAL_8f6a4366_4_k_cu_b54aab926thrust24THRUST_300001_SM_1000_NS8cuda_cub10par_nosyncE
	.align		8
        /*00f8*/ 	.dword	_ZN34_INTERNAL_8f6a4366_4_k_cu_b54aab926thrust24THRUST_300001_SM_1000_NS6system6detail10sequential3seqE
	.align		8
        /*0100*/ 	.dword	_ZN34_INTERNAL_8f6a4366_4_k_cu_b54aab926thrust24THRUST_300001_SM_1000_NS12placeholders2_1E
	.align		8
        /*0108*/ 	.dword	_ZN34_INTERNAL_8f6a4366_4_k_cu_b54aab926thrust24THRUST_300001_SM_1000_NS12placeholders2_2E
	.align		8
        /*0110*/ 	.dword	_ZN34_INTERNAL_8f6a4366_4_k_cu_b54aab926thrust24THRUST_300001_SM_1000_NS12placeholders2_3E
	.align		8
        /*0118*/ 	.dword	_ZN34_INTERNAL_8f6a4366_4_k_cu_b54aab926thrust24THRUST_300001_SM_1000_NS12placeholders2_4E
	.align		8
        /*0120*/ 	.dword	_ZN34_INTERNAL_8f6a4366_4_k_cu_b54aab926thrust24THRUST_300001_SM_1000_NS12placeholders2_5E
	.align		8
        /*0128*/ 	.dword	_ZN34_INTERNAL_8f6a4366_4_k_cu_b54aab926thrust24THRUST_300001_SM_1000_NS12placeholders2_6E
	.align		8
        /*0130*/ 	.dword	_ZN34_INTERNAL_8f6a4366_4_k_cu_b54aab926thrust24THRUST_300001_SM_1000_NS12placeholders2_7E
	.align		8
        /*0138*/ 	.dword	_ZN34_INTERNAL_8f6a4366_4_k_cu_b54aab926thrust24THRUST_300001_SM_1000_NS12placeholders2_8E
	.align		8
        /*0140*/ 	.dword	_ZN34_INTERNAL_8f6a4366_4_k_cu_b54aab926thrust24THRUST_300001_SM_1000_NS12placeholders2_9E
	.align		8
        /*0148*/ 	.dword	_ZN34_INTERNAL_8f6a4366_4_k_cu_b54aab926thrust24THRUST_300001_SM_1000_NS12placeholders3_10E
	.align		8
        /*0150*/ 	.dword	_ZN34_INTERNAL_8f6a4366_4_k_cu_b54aab926thrust24THRUST_300001_SM_1000_NS3seqE


//--------------------- .text._ZN3cub18CUB_300001_SM_10006detail6reduce28DeviceReduceSingleTileKernelINS2_10policy_hubIlyN4cuda3std3__44plusIlEEE10Policy1000EPlSC_iS9_llNS7_10__identityEEEvT0_T1_T2_T3_T4_T6_ --------------------------
	.section	.text._ZN3cub18CUB_300001_SM_10006detail6reduce28DeviceReduceSingleTileKernelINS2_10policy_hubIlyN4cuda3std3__44plusIlEEE10Policy1000EPlSC_iS9_llNS7_10__identityEEEvT0_T1_T2_T3_T4_T6_,"ax",@progbits
	.align	128
        .global         _ZN3cub18CUB_300001_SM_10006detail6reduce28DeviceReduceSingleTileKernelINS2_10policy_hubIlyN4cuda3std3__44plusIlEEE10Policy1000EPlSC_iS9_llNS7_10__identityEEEvT0_T1_T2_T3_T4_T6_
        .type           _ZN3cub18CUB_300001_SM_10006detail6reduce28DeviceReduceSingleTileKernelINS2_10policy_hubIlyN4cuda3std3__44plusIlEEE10Policy1000EPlSC_iS9_llNS7_10__identityEEEvT0_T1_T2_T3_T4_T6_,@function
        .size           _ZN3cub18CUB_300001_SM_10006detail6reduce28DeviceReduceSingleTileKernelINS2_10policy_hubIlyN4cuda3std3__44plusIlEEE10Policy1000EPlSC_iS9_llNS7_10__identityEEEvT0_T1_T2_T3_T4_T6_,(.L_x_186 - _ZN3cub18CUB_300001_SM_10006detail6reduce28DeviceReduceSingleTileKernelINS2_10policy_hubIlyN4cuda3std3__44plusIlEEE10Policy1000EPlSC_iS9_llNS7_10__identityEEEvT0_T1_T2_T3_T4_T6_)
        .other          _ZN3cub18CUB_300001_SM_10006detail6reduce28DeviceReduceSingleTileKernelINS2_10policy_hubIlyN4cuda3std3__44plusIlEEE10Policy1000EPlSC_iS9_llNS7_10__identityEEEvT0_T1_T2_T3_T4_T6_,@"STO_CUDA_ENTRY STV_DEFAULT"
_ZN3cub18CUB_300001_SM_10006detail6reduce28DeviceReduceSingleTileKernelINS2_10policy_hubIlyN4cuda3std3__44plusIlEEE10Policy1000EPlSC_iS9_llNS7_10__identityEEEvT0_T1_T2_T3_T4_T6_:
.text._ZN3cub18CUB_300001_SM_10006detail6reduce28DeviceReduceSingleTileKernelINS2_10policy_hubIlyN4cuda3std3__44plusIlEEE10Policy1000EPlSC_iS9_llNS7_10__identityEEEvT0_T1_T2_T3_T4_T6_:
[----:B------:R-:W-:Y:S01]  /*0000*/  LDC R1, c[0x0][0x37c] ;  /* 0x0000df00ff017b82 */ /* 0x000fe20000000800 */
[----:B------:R-:W0:Y:S01]  /*0010*/  LDCU UR4, c[0x0][0x390] ;  /* 0x00007200ff0477ac */ /* 0x000e220008000800 */
[----:B------:R-:W1:Y:S01]  /*0020*/  LDCU.64 UR6, c[0x0][0x358] ;  /* 0x00006b00ff0677ac */ /* 0x000e620008000a00 */
[----:B0-----:R-:W-:-:S05]  /*0030*/  IMAD.U32 R4, RZ, RZ, UR4 ;  /* 0x00000004ff047e24 */ /* 0x001fca000f8e00ff */
[----:B------:R-:W-:-:S13]  /*0040*/  ISETP.NE.AND P0, PT, R4, RZ, PT ;  /* 0x000000ff0400720c */ /* 0x000fda0003f05270 */
[----:B-1----:R-:W-:Y:S05]  /*0050*/  @P0 BRA `(.L_x_0) ;  /* 0x00000000001c0947 */ /* 0x002fea0003800000 */
[----:B------:R-:W0:Y:S02]  /*0060*/  S2R R0, SR_TID.X ;  /* 0x0000000000007919 */ /* 0x000e240000002100 */
[----:B0-----:R-:W-:-:S13]  /*0070*/  ISETP.NE.AND P0, PT, R0, RZ, PT ;  /* 0x000000ff0000720c */ /* 0x001fda0003f05270 */
[----:B------:R-:W-:Y:S05]  /*0080*/  @P0 EXIT ;  /* 0x000000000000094d */ /* 0x000fea0003800000 */
[----:B------:R-:W0:Y:S08]  /*0090*/  LDC.64 R2, c[0x0][0x388] ;  /* 0x0000e200ff027b82 */ /* 0x000e300000000a00 */
[----:B------:R-:W0:Y:S02]  /*00a0*/  LDC.64 R4, c[0x0][0x398] ;  /* 0x0000e600ff047b82 */ /* 0x000e240000000a00 */
[----:B0-----:R-:W-:Y:S01]  /*00b0*/  STG.E.64 desc[UR6][R2.64], R4 ;  /* 0x0000000402007986 */ /* 0x001fe2000c101b06 */
[----:B------:R-:W-:Y:S05]  /*00c0*/  EXIT ;  /* 0x000000000000794d */ /* 0x000fea0003800000 */
.L_x_0:
[----:B------:R-:W-:Y:S01]  /*00d0*/  ISETP.GT.AND P0, PT, R4, 0xdff, PT ;  /* 0x00000dff0400780c */ /* 0x000fe20003f04270 */
[----:B------:R-:W-:-:S12]  /*00e0*/  BSSY.RECONVERGENT B0, `(.L_x_1) ;  /* 0x0000256000007945 */ /* 0x000fd80003800200 */
[----:B------:R-:W-:Y:S05]  /*00f0*/  @P0 BRA `(.L_x_2) ;  /* 0x00000014004c0947 */ /* 0x000fea0003800000 */
[----:B------:R-:W0:Y:S01]  /*0100*/  S2R R5, SR_TID.X ;  /* 0x0000000000057919 */ /* 0x000e220000002100 */
[----:B------:R-:W-:Y:S01]  /*0110*/  BSSY.RECONVERGENT B1, `(.L_x_3) ;  /* 0x0000009000017945 */ /* 0x000fe20003800200 */
[----:B------:R-:W-:Y:S02]  /*0120*/  CS2R R2, SRZ ;  /* 0x0000000000027805 */ /* 0x000fe4000001ff00 */
[----:B0-----:R-:W-:Y:S01]  /*0130*/  ISETP.GE.AND P0, PT, R5, R4, PT ;  /* 0x000000040500720c */ /* 0x001fe20003f06270 */
[----:B------:R-:W-:-:S12]  /*0140*/  IMAD.MOV.U32 R7, RZ, RZ, R5 ;  /* 0x000000ffff077224 */ /* 0x000fd800078e0005 */
[----:B------:R-:W-:Y:S05]  /*0150*/  @P0 BRA `(.L_x_4) ;  /* 0x0000000000100947 */ /* 0x000fea0003800000 */
[----:B------:R-:W0:Y:S02]  /*0160*/  LDC.64 R2, c[0x0][0x380] ;  /* 0x0000e000ff027b82 */ /* 0x000e240000000a00 */
[----:B0-----:R-:W-:-:S06]  /*0170*/  IMAD.WIDE.U32 R2, R5, 0x8, R2 ;  /* 0x0000000805027825 */ /* 0x001fcc00078e0002 */
[----:B------:R-:W5:Y:S01]  /*0180*/  LDG.E.64.CONSTANT R2, desc[UR6][R2.64] ;  /* 0x0000000602027981 */ /* 0x000f62000c1e9b00 */
[----:B------:R-:W-:-:S07]  /*0190*/  VIADD R7, R5, 0x200 ;  /* 0x0000020005077836 */ /* 0x000fce0000000000 */
.L_x_4:
[----:B------:R-:W-:Y:S05]  /*01a0*/  BSYNC.RECONVERGENT B1 ;  /* 0x0000000000017941 */ /* 0x000fea0003800200 */
.L_x_3:
[----:B------:R-:W-:Y:S01]  /*01b0*/  ISETP.GE.AND P0, PT, R7, R4, PT ;  /* 0x000000040700720c */ /* 0x000fe20003f06270 */
[----:B------:R-:W-:-:S12]  /*01c0*/  BSSY.RECONVERGENT B1, `(.L_x_5) ;  /* 0x0000077000017945 */ /* 0x000fd80003800200 */
[----:B------:R-:W-:Y:S05]  /*01d0*/  @P0 BRA `(.L_x_6) ;  /* 0x0000000400d40947 */ /* 0x000fea0003800000 */
[----:B------:R-:W-:Y:S01]  /*01e0*/  LOP3.LUT R9, RZ, R7, RZ, 0x33, !PT ;  /* 0x00000007ff097212 */ /* 0x000fe200078e33ff */
[----:B------:R-:W-:Y:S04]  /*01f0*/  BSSY.RECONVERGENT B2, `(.L_x_7) ;  /* 0x0000018000027945 */ /* 0x000fe80003800200 */
[----:B------:R-:W-:-:S05]  /*0200*/  IMAD.IADD R0, R9, 0x1, R4 ;  /* 0x0000000109007824 */ /* 0x000fca00078e0204 */
[C---:B------:R-:W-:Y:S02]  /*0210*/  LOP3.LUT R6, R0.reuse, 0x600, RZ, 0xc0, !PT ;  /* 0x0000060000067812 */ /* 0x040fe400078ec0ff */
[----:B------:R-:W-:Y:S02]  /*0220*/  ISETP.GE.U32.AND P1, PT, R0, 0x600, PT ;  /* 0x000006000000780c */ /* 0x000fe40003f26070 */
[----:B------:R-:W-:-:S13]  /*0230*/  ISETP.NE.AND P0, PT, R6, 0x600, PT ;  /* 0x000006000600780c */ /* 0x000fda0003f05270 */
[----:B------:R-:W-:Y:S05]  /*0240*/  @!P0 BRA `(.L_x_8) ;  /* 0x0000000000488947 */ /* 0x000fea0003800000 */
[----:B------:R-:W0:Y:S01]  /*0250*/  LDC.64 R8, c[0x0][0x380] ;  /* 0x0000e000ff087b82 */ /* 0x000e220000000a00 */
[----:B------:R-:W-:-:S04]  /*0260*/  LEA.HI R0, R0, 0x1, RZ, 0x17 ;  /* 0x0000000100007811 */ /* 0x000fc800078fb8ff */
[----:B------:R-:W-:-:S05]  /*0270*/  LOP3.LUT R0, R0, 0x3, RZ, 0xc0, !PT ;  /* 0x0000000300007812 */ /* 0x000fca00078ec0ff */
[----:B------:R-:W-:Y:S02]  /*0280*/  IMAD.MOV R0, RZ, RZ, -R0 ;  /* 0x000000ffff007224 */ /* 0x000fe400078e0a00 */
[----:B0-----:R-:W-:-:S04]  /*0290*/  IMAD.WIDE.U32 R8, R7, 0x8, R8 ;  /* 0x0000000807087825 */ /* 0x001fc800078e0008 */
[----:B------:R-:W-:Y:S02]  /*02a0*/  IMAD.MOV.U32 R6, RZ, RZ, R8 ;  /* 0x000000ffff067224 */ /* 0x000fe400078e0008 */
[----:B------:R-:W-:-:S07]  /*02b0*/  IMAD.MOV.U32 R11, RZ, RZ, R9 ;  /* 0x000000ffff0b7224 */ /* 0x000fce00078e0009 */
.L_x_9:
[----:B------:R-:W-:Y:S02]  /*02c0*/  IMAD.MOV.U32 R8, RZ, RZ, R6 ;  /* 0x000000ffff087224 */ /* 0x000fe400078e0006 */
[----:B------:R-:W-:-:S06]  /*02d0*/  IMAD.MOV.U32 R9, RZ, RZ, R11 ;  /* 0x000000ffff097224 */ /* 0x000fcc00078e000b */
[----:B------:R-:W2:Y:S01]  /*02e0*/  LDG.E.64.CONSTANT R8, desc[UR6][R8.64] ;  /* 0x0000000608087981 */ /* 0x000ea2000c1e9b00 */
[----:B------:R-:W-:Y:S01]  /*02f0*/  VIADD R0, R0, 0x1 ;  /* 0x0000000100007836 */ /* 0x000fe20000000000 */
[----:B------:R-:W-:Y:S01]  /*0300*/  IADD3 R6, P3, PT, R6, 0x1000, RZ ;  /* 0x0000100006067810 */ /* 0x000fe20007f7e0ff */
[----:B------:R-:W-:-:S03]  /*0310*/  VIADD R7, R7, 0x200 ;  /* 0x0000020007077836 */ /* 0x000fc60000000000 */
[----:B------:R-:W-:Y:S01]  /*0320*/  ISETP.NE.AND P0, PT, R0, RZ, PT ;  /* 0x000000ff0000720c */ /* 0x000fe20003f05270 */
[----:B------:R-:W-:Y:S01]  /*0330*/  IMAD.X R11, RZ, RZ, R11, P3 ;  /* 0x000000ffff0b7224 */ /* 0x000fe200018e060b */
[----:B--2--5:R-:W-:-:S05]  /*0340*/  IADD3 R2, P2, PT, R8, R2, RZ ;  /* 0x0000000208027210 */ /* 0x024fca0007f5e0ff */
[----:B------:R-:W-:-:S06]  /*0350*/  IMAD.X R3, R9, 0x1, R3, P2 ;  /* 0x0000000109037824 */ /* 0x000fcc00010e0603 */
[----:B------:R-:W-:Y:S05]  /*0360*/  @P0 BRA `(.L_x_9) ;  /* 0xfffffffc00d40947 */ /* 0x000fea000383ffff */
.L_x_8:
[----:B------:R-:W-:Y:S05]  /*0370*/  BSYNC.RECONVERGENT B2 ;  /* 0x0000000000027941 */ /* 0x000fea0003800200 */
.L_x_7:
[----:B------:R-:W-:Y:S05]  /*0380*/  @!P1 BRA `(.L_x_6) ;  /* 0x0000000400689947 */ /* 0x000fea0003800000 */
[----:B------:R-:W-:Y:S01]  /*0390*/  IMAD.IADD R0, R4, 0x1, -R7 ;  /* 0x0000000104007824 */ /* 0x000fe200078e0a07 */
[----:B------:R-:W-:Y:S01]  /*03a0*/  BSSY.RECONVERGENT B2, `(.L_x_10) ;  /* 0x0000031000027945 */ /* 0x000fe20003800200 */
[----:B------:R-:W-:-:S03]  /*03b0*/  PLOP3.LUT P0, PT, PT, PT, PT, 0x80, 0x8 ;  /* 0x000000000008781c */ /* 0x000fc60003f0f070 */
[----:B------:R-:W-:-:S13]  /*03c0*/  ISETP.GT.AND P1, PT, R0, 0x1800, PT ;  /* 0x000018000000780c */ /* 0x000fda0003f24270 */
[----:B------:R-:W-:Y:S05]  /*03d0*/  @!P1 BRA `(.L_x_11) ;  /* 0x0000000000b49947 */ /* 0x000fea0003800000 */
[----:B------:R-:W-:Y:S01]  /*03e0*/  PLOP3.LUT P0, PT, PT, PT, PT, 0x8, 0x80 ;  /* 0x000000000080781c */ /* 0x000fe20003f0e170 */
[----:B------:R-:W-:-:S12]  /*03f0*/  VIADD R0, R4, 0xffffe800 ;  /* 0xffffe80004007836 */ /* 0x000fd80000000000 */
.L_x_12:
[----:B------:R-:W0:Y:S01]  /*0400*/  LDC.64 R44, c[0x0][0x380] ;  /* 0x0000e000ff2c7b82 */ /* 0x000e220000000a00 */
[C---:B------:R-:W-:Y:S02]  /*0410*/  VIADD R41, R7.reuse, 0x800 ;  /* 0x0000080007297836 */ /* 0x040fe40000000000 */
[C---:B------:R-:W-:Y:S02]  /*0420*/  VIADD R43, R7.reuse, 0x1000 ;  /* 0x00001000072b7836 */ /* 0x040fe40000000000 */
[----:B0-----:R-:W-:-:S05]  /*0430*/  IMAD.WIDE R28, R7, 0x8, R44 ;  /* 0x00000008071c7825 */ /* 0x001fca00078e022c */
[----:B------:R-:W2:Y:S01]  /*0440*/  LDG.E.64.CONSTANT R8, desc[UR6][R28.64] ;  /* 0x000000061c087981 */ /* 0x000ea2000c1e9b00 */
[----:B------:R-:W-:-:S03]  /*0450*/  IMAD.WIDE R40, R41, 0x8, R44 ;  /* 0x0000000829287825 */ /* 0x000fc600078e022c */
[----:B------:R-:W2:Y:S04]  /*0460*/  LDG.E.64.CONSTANT R10, desc[UR6][R28.64+0x1000] ;  /* 0x001000061c0a7981 */ /* 0x000ea8000c1e9b00 */
[----:B------:R-:W3:Y:S04]  /*0470*/  LDG.E.64.CONSTANT R12, desc[UR6][R28.64+0x2000] ;  /* 0x002000061c0c7981 */ /* 0x000ee8000c1e9b00 */
[----:B------:R-:W3:Y:S01]  /*0480*/  LDG.E.64.CONSTANT R14, desc[UR6][R28.64+0x3000] ;  /* 0x003000061c0e7981 */ /* 0x000ee2000c1e9b00 */
[----:B------:R-:W-:-:S03]  /*0490*/  IMAD.WIDE R42, R43, 0x8, R44 ;  /* 0x000000082b2a7825 */ /* 0x000fc600078e022c */
[----:B------:R-:W4:Y:S04]  /*04a0*/  LDG.E.64.CONSTANT R16, desc[UR6][R40.64] ;  /* 0x0000000628107981 */ /* 0x000f28000c1e9b00 */
[----:B------:R-:W4:Y:S04]  /*04b0*/  LDG.E.64.CONSTANT R18, desc[UR6][R40.64+0x1000] ;  /* 0x0010000628127981 */ /* 0x000f28000c1e9b00 */
[----:B------:R-:W4:Y:S04]  /*04c0*/  LDG.E.64.CONSTANT R20, desc[UR6][R40.64+0x2000] ;  /* 0x0020000628147981 */ /* 0x000f28000c1e9b00 */
[----:B------:R2:W4:Y:S01]  /*04d0*/  LDG.E.64.CONSTANT R26, desc[UR6][R40.64+0x3000] ;  /* 0x00300006281a7981 */ /* 0x000522000c1e9b00 */
[----:B------:R-:W-:-:S03]  /*04e0*/  VIADD R31, R7, 0x1800 ;  /* 0x00001800071f7836 */ /* 0x000fc60000000000 */
[----:B------:R-:W4:Y:S04]  /*04f0*/  LDG.E.64.CONSTANT R24, desc[UR6][R42.64] ;  /* 0x000000062a187981 */ /* 0x000f28000c1e9b00 */
[----:B------:R-:W4:Y:S01]  /*0500*/  LDG.E.64.CONSTANT R22, desc[UR6][R42.64+0x1000] ;  /* 0x001000062a167981 */ /* 0x000f22000c1e9b00 */
[----:B------:R-:W-:-:S03]  /*0510*/  IMAD.WIDE R44, R31, 0x8, R44 ;  /* 0x000000081f2c7825 */ /* 0x000fc600078e022c */
[----:B------:R-:W4:Y:S04]  /*0520*/  LDG.E.64.CONSTANT R28, desc[UR6][R42.64+0x2000] ;  /* 0x002000062a1c7981 */ /* 0x000f28000c1e9b00 */
[----:B------:R-:W4:Y:S04]  /*0530*/  LDG.E.64.CONSTANT R36, desc[UR6][R42.64+0x3000] ;  /* 0x003000062a247981 */ /* 0x000f28000c1e9b00 */
[----:B------:R-:W4:Y:S04]  /*0540*/  LDG.E.64.CONSTANT R34, desc[UR6][R44.64] ;  /* 0x000000062c227981 */ /* 0x000f28000c1e9b00 */
[----:B------:R-:W4:Y:S04]  /*0550*/  LDG.E.64.CONSTANT R32, desc[UR6][R44.64+0x1000] ;  /* 0x001000062c207981 */ /* 0x000f28000c1e9b00 */
[----:B------:R-:W4:Y:S04]  /*0560*/  LDG.E.64.CONSTANT R30, desc[UR6][R44.64+0x2000] ;  /* 0x002000062c1e7981 */ /* 0x000f28000c1e9b00 */
[----:B------:R-:W4:Y:S01]  /*0570*/  LDG.E.64.CONSTANT R38, desc[UR6][R44.64+0x3000] ;  /* 0x003000062c267981 */ /* 0x000f22000c1e9b00 */
[----:B------:R-:W-:Y:S01]  /*0580*/  VIADD R7, R7, 0x2000 ;  /* 0x0000200007077836 */ /* 0x000fe20000000000 */
[----:B--2--5:R-:W-:-:S04]  /*0590*/  IADD3 R41, P1, P2, R10, R8, R2 ;  /* 0x000000080a297210 */ /* 0x024fc80007a3e002 */
[----:B------:R-:W-:Y:S02]  /*05a0*/  IADD3.X R9, PT, PT, R11, R9, R3, P1, P2 ;  /* 0x000000090b097210 */ /* 0x000fe40000fe4403 */
[----:B---3--:R-:W-:-:S04]  /*05b0*/  IADD3 R41, P3, P4, R14, R12, R41 ;  /* 0x0000000c0e297210 */ /* 0x008fc80007c7e029 */
[----:B------:R-:W-:Y:S02]  /*05c0*/  IADD3.X R13, PT, PT, R15, R13, R9, P3, P4 ;  /* 0x0000000d0f0d7210 */ /* 0x000fe40001fe8409 */
[----:B----4-:R-:W-:-:S04]  /*05d0*/  IADD3 R3, P1, P2, R18, R16, R41 ;  /* 0x0000001012037210 */ /* 0x010fc80007a3e029 */
[----:B------:R-:W-:Y:S02]  /*05e0*/  IADD3.X R17, PT, PT, R19, R17, R13, P1, P2 ;  /* 0x0000001113117210 */ /* 0x000fe40000fe440d */
[----:B------:R-:W-:-:S04]  /*05f0*/  IADD3 R3, P3, P4, R26, R20, R3 ;  /* 0x000000141a037210 */ /* 0x000fc80007c7e003 */
[----:B------:R-:W-:Y:S02]  /*0600*/  IADD3.X R21, PT, PT, R27, R21, R17, P3, P4 ;  /* 0x000000151b157210 */ /* 0x000fe40001fe8411 */
[----:B------:R-:W-:-:S04]  /*0610*/  IADD3 R3, P1, P2, R22, R24, R3 ;  /* 0x0000001816037210 */ /* 0x000fc80007a3e003 */
[----:B------:R-:W-:Y:S02]  /*0620*/  IADD3.X R23, PT, PT, R23, R25, R21, P1, P2 ;  /* 0x0000001917177210 */ /* 0x000fe40000fe4415 */
[----:B------:R-:W-:-:S04]  /*0630*/  IADD3 R3, P3, P4, R36, R28, R3 ;  /* 0x0000001c24037210 */ /* 0x000fc80007c7e003 */
[----:B------:R-:W-:Y:S02]  /*0640*/  IADD3.X R29, PT, PT, R37, R29, R23, P3, P4 ;  /* 0x0000001d251d7210 */ /* 0x000fe40001fe8417 */
[----:B------:R-:W-:Y:S02]  /*0650*/  ISETP.GE.AND P3, PT, R7, R0, PT ;  /* 0x000000000700720c */ /* 0x000fe40003f66270 */
[----:B------:R-:W-:-:S04]  /*0660*/  IADD3 R3, P2, P1, R32, R34, R3 ;  /* 0x0000002220037210 */ /* 0x000fc8000795e003 */
[----:B------:R-:W-:Y:S02]  /*0670*/  IADD3 R2, P4, P5, R38, R30, R3 ;  /* 0x0000001e26027210 */ /* 0x000fe40007d9e003 */
[----:B------:R-:W-:-:S04]  /*0680*/  IADD3.X R3, PT, PT, R33, R35, R29, P2, P1 ;  /* 0x0000002321037210 */ /* 0x000fc800017e241d */
[----:B------:R-:W-:Y:S01]  /*0690*/  IADD3.X R3, PT, PT, R39, R31, R3, P4, P5 ;  /* 0x0000001f27037210 */ /* 0x000fe200027ea403 */
[----:B------:R-:W-:Y:S06]  /*06a0*/  @!P3 BRA `(.L_x_12) ;  /* 0xfffffffc0054b947 */ /* 0x000fec000383ffff */
.L_x_11:
[----:B------:R-:W-:Y:S05]  /*06b0*/  BSYNC.RECONVERGENT B2 ;  /* 0x0000000000027941 */ /* 0x000fea0003800200 */
.L_x_10:
[----:B------:R-:W-:Y:S01]  /*06c0*/  IMAD.IADD R0, R4, 0x1, -R7 ;  /* 0x0000000104007824 */ /* 0x000fe200078e0a07 */
[----:B------:R-:W-:Y:S04]  /*06d0*/  BSSY.RECONVERGENT B2, `(.L_x_13) ;  /* 0x0000019000027945 */ /* 0x000fe80003800200 */
[----:B------:R-:W-:-:S13]  /*06e0*/  ISETP.GT.AND P1, PT, R0, 0x800, PT ;  /* 0x000008000000780c */ /* 0x000fda0003f24270 */
[----:B------:R-:W-:Y:S05]  /*06f0*/  @!P1 BRA `(.L_x_14) ;  /* 0x0000000000589947 */ /* 0x000fea0003800000 */
[----:B------:R-:W0:Y:S01]  /*0700*/  LDC.64 R18, c[0x0][0x380] ;  /* 0x0000e000ff127b82 */ /* 0x000e220000000a00 */
[C---:B------:R-:W-:Y:S02]  /*0710*/  VIADD R15, R7.reuse, 0x800 ;  /* 0x00000800070f7836 */ /* 0x040fe40000000000 */
[----:B0-----:R-:W-:-:S05]  /*0720*/  IMAD.WIDE R8, R7, 0x8, R18 ;  /* 0x0000000807087825 */ /* 0x001fca00078e0212 */
[----:B------:R-:W2:Y:S01]  /*0730*/  LDG.E.64.CONSTANT R10, desc[UR6][R8.64] ;  /* 0x00000006080a7981 */ /* 0x000ea2000c1e9b00 */
[----:B------:R-:W-:-:S03]  /*0740*/  IMAD.WIDE R18, R15, 0x8, R18 ;  /* 0x000000080f127825 */ /* 0x000fc600078e0212 */
[----:B------:R-:W2:Y:S04]  /*0750*/  LDG.E.64.CONSTANT R12, desc[UR6][R8.64+0x1000] ;  /* 0x00100006080c7981 */ /* 0x000ea8000c1e9b00 */
[----:B------:R-:W3:Y:S04]  /*0760*/  LDG.E.64.CONSTANT R14, desc[UR6][R8.64+0x2000] ;  /* 0x00200006080e7981 */ /* 0x000ee8000c1e9b00 */
[----:B------:R-:W3:Y:S04]  /*0770*/  LDG.E.64.CONSTANT R16, desc[UR6][R8.64+0x3000] ;  /* 0x0030000608107981 */ /* 0x000ee8000c1e9b00 */
[----:B------:R-:W4:Y:S04]  /*0780*/  LDG.E.64.CONSTANT R20, desc[UR6][R18.64] ;  /* 0x0000000612147981 */ /* 0x000f28000c1e9b00 */
[----:B------:R-:W4:Y:S04]  /*0790*/  LDG.E.64.CONSTANT R22, desc[UR6][R18.64+0x1000] ;  /* 0x0010000612167981 */ /* 0x000f28000c1e9b00 */
[----:B------:R-:W4:Y:S04]  /*07a0*/  LDG.E.64.CONSTANT R24, desc[UR6][R18.64+0x2000] ;  /* 0x0020000612187981 */ /* 0x000f28000c1e9b00 */
[----:B------:R-:W4:Y:S01]  /*07b0*/  LDG.E.64.CONSTANT R26, desc[UR6][R18.64+0x3000] ;  /* 0x00300006121a7981 */ /* 0x000f22000c1e9b00 */
[----:B------:R-:W-:Y:S01]  /*07c0*/  VIADD R7, R7, 0x1000 ;  /* 0x0000100007077836 */ /* 0x000fe20000000000 */
[----:B--2--5:R-:W-:-:S04]  /*07d0*/  IADD3 R29, P0, P1, R12, R10, R2 ;  /* 0x0000000a0c1d7210 */ /* 0x024fc8000791e002 */
[----:B------:R-:W-:Y:S02]  /*07e0*/  IADD3.X R11, PT, PT, R13, R11, R3, P0, P1 ;  /* 0x0000000b0d0b7210 */ /* 0x000fe400007e2403 */
[----:B------:R-:W-:Y:S02]  /*07f0*/  PLOP3.LUT P0, PT, PT, PT, PT, 0x8, 0x80 ;  /* 0x000000000080781c */ /* 0x000fe40003f0e170 */
[----:B---3--:R-:W-:-:S04]  /*0800*/  IADD3 R29, P2, P3, R16, R14, R29 ;  /* 0x0000000e101d7210 */ /* 0x008fc80007b5e01d */
[----:B------:R-:W-:Y:S02]  /*0810*/  IADD3.X R15, PT, PT, R17, R15, R11, P2, P3 ;  /* 0x0000000f110f7210 */ /* 0x000fe400017e640b */
[----:B----4-:R-:W-:-:S04]  /*0820*/  IADD3 R3, P1, P4, R22, R20, R29 ;  /* 0x0000001416037210 */ /* 0x010fc80007c3e01d */
[----:B------:R-:W-:Y:S02]  /*0830*/  IADD3 R2, P2, P3, R26, R24, R3 ;  /* 0x000000181a027210 */ /* 0x000fe40007b5e003 */
[----:B------:R-:W-:-:S04]  /*0840*/  IADD3.X R3, PT, PT, R23, R21, R15, P1, P4 ;  /* 0x0000001517037210 */ /* 0x000fc80000fe840f */
[----:B------:R-:W-:-:S07]  /*0850*/  IADD3.X R3, PT, PT, R27, R25, R3, P2, P3 ;  /* 0x000000191b037210 */ /* 0x000fce00017e6403 */
.L_x_14:
[----:B------:R-:W-:Y:S05]  /*0860*/  BSYNC.RECONVERGENT B2 ;  /* 0x0000000000027941 */ /* 0x000fea0003800200 */
.L_x_13:
[----:B------:R-:W-:-:S13]  /*0870*/  ISETP.LT.OR P0, PT, R7, R4, P0 ;  /* 0x000000040700720c */ /* 0x000fda0000701670 */
[----:B------:R-:W-:Y:S05]  /*0880*/  @!P0 BRA `(.L_x_6) ;  /* 0x0000000000288947 */ /* 0x000fea0003800000 */
[----:B------:R-:W0:Y:S02]  /*0890*/  LDC.64 R8, c[0x0][0x380] ;  /* 0x0000e000ff087b82 */ /* 0x000e240000000a00 */
[----:B0-----:R-:W-:-:S05]  /*08a0*/  IMAD.WIDE R6, R7, 0x8, R8 ;  /* 0x0000000807067825 */ /* 0x001fca00078e0208 */
[----:B------:R-:W2:Y:S04]  /*08b0*/  LDG.E.64.CONSTANT R8, desc[UR6][R6.64] ;  /* 0x0000000606087981 */ /* 0x000ea8000c1e9b00 */
[----:B------:R-:W2:Y:S04]  /*08c0*/  LDG.E.64.CONSTANT R10, desc[UR6][R6.64+0x1000] ;  /* 0x00100006060a7981 */ /* 0x000ea8000c1e9b00 */
[----:B------:R-:W3:Y:S04]  /*08d0*/  LDG.E.64.CONSTANT R12, desc[UR6][R6.64+0x2000] ;  /* 0x00200006060c7981 */ /* 0x000ee8000c1e9b00 */
[----:B------:R-:W3:Y:S01]  /*08e0*/  LDG.E.64.CONSTANT R14, desc[UR6][R6.64+0x3000] ;  /* 0x00300006060e7981 */ /* 0x000ee2000c1e9b00 */
[----:B--2--5:R-:W-:-:S04]  /*08f0*/  IADD3 R17, P0, P1, R10, R8, R2 ;  /* 0x000000080a117210 */ /* 0x024fc8000791e002 */
[----:B------:R-:W-:Y:S02]  /*0900*/  IADD3.X R3, PT, PT, R11, R9, R3, P0, P1 ;  /* 0x000000090b037210 */ /* 0x000fe400007e2403 */
[----:B---3--:R-:W-:-:S04]  /*0910*/  IADD3 R2, P2, P3, R14, R12, R17 ;  /* 0x0000000c0e027210 */ /* 0x008fc80007b5e011 */
[----:B------:R-:W-:-:S09]  /*0920*/  IADD3.X R3, PT, PT, R15, R13, R3, P2, P3 ;  /* 0x0000000d0f037210 */ /* 0x000fd200017e6403 */
.L_x_6:
[----:B------:R-:W-:Y:S05]  /*0930*/  BSYNC.RECONVERGENT B1 ;  /* 0x0000000000017941 */ /* 0x000fea0003800200 */
.L_x_5:
[----:B------:R-:W-:-:S13]  /*0940*/  ISETP.GE.AND P0, PT, R4, 0x200, PT ;  /* 0x000002000400780c */ /* 0x000fda0003f06270 */
[----:B------:R-:W-:Y:S05]  /*0950*/  @!P0 BRA `(.L_x_15) ;  /* 0x00000004002c8947 */ /* 0x000fea0003800000 */
[----:B------:R-:W0:Y:S01]  /*0960*/  S2R R8, SR_LANEID ;  /* 0x0000000000087919 */ /* 0x000e220000000000 */
[----:B-----5:R-:W1:Y:S04]  /*0970*/  SHFL.DOWN PT, R0, R2, 0x1, 0x1f ;  /* 0x08201f0002007f89 */ /* 0x020e6800000e0000 */
[----:B------:R-:W2:Y:S01]  /*0980*/  SHFL.DOWN PT, R4, R3, 0x1, 0x1f ;  /* 0x08201f0003047f89 */ /* 0x000ea200000e0000 */
[----:B0-----:R-:W-:-:S04]  /*0990*/  ISETP.GT.AND P0, PT, R8, 0x1e, PT ;  /* 0x0000001e0800780c */ /* 0x001fc80003f04270 */
[----:B-1----:R-:W-:Y:S02]  /*09a0*/  SEL R9, R0, RZ, !P0 ;  /* 0x000000ff00097207 */ /* 0x002fe40004000000 */
[----:B--2---:R-:W-:Y:S02]  /*09b0*/  SEL R4, R4, RZ, !P0 ;  /* 0x000000ff04047207 */ /* 0x004fe40004000000 */
[----:B------:R-:W-:-:S05]  /*09c0*/  IADD3 R9, P0, PT, R2, R9, RZ ;  /* 0x0000000902097210 */ /* 0x000fca0007f1e0ff */
[----:B------:R-:W-:Y:S01]  /*09d0*/  IMAD.X R6, R3, 0x1, R4, P0 ;  /* 0x0000000103067824 */ /* 0x000fe200000e0604 */
[----:B------:R-:W0:Y:S01]  /*09e0*/  SHFL.DOWN PT, R0, R9, 0x2, 0x1f ;  /* 0x08401f0009007f89 */ /* 0x000e2200000e0000 */
[----:B------:R-:W-:-:S03]  /*09f0*/  ISETP.GT.AND P0, PT, R8, 0x1d, PT ;  /* 0x0000001d0800780c */ /* 0x000fc60003f04270 */
[----:B------:R-:W1:Y:S01]  /*0a00*/  SHFL.DOWN PT, R4, R6, 0x2, 0x1f ;  /* 0x08401f0006047f89 */ /* 0x000e6200000e0000 */
[----:B0-----:R-:W-:-:S04]  /*0a10*/  SEL R0, R0, RZ, !P0 ;  /* 0x000000ff00007207 */ /* 0x001fc80004000000 */
[----:B------:R-:W-:Y:S02]  /*0a20*/  IADD3 R7, P1, PT, R0, R9, RZ ;  /* 0x0000000900077210 */ /* 0x000fe40007f3e0ff */
[----:B-1----:R-:W-:Y:S02]  /*0a30*/  SEL R3, R4, RZ, !P0 ;  /* 0x000000ff04037207 */ /* 0x002fe40004000000 */
[----:B------:R-:W-:Y:S01]  /*0a40*/  ISETP.GT.AND P0, PT, R8, 0x1b, PT ;  /* 0x0000001b0800780c */ /* 0x000fe20003f04270 */
[----:B------:R-:W0:Y:S02]  /*0a50*/  SHFL.DOWN PT, R0, R7, 0x4, 0x1f ;  /* 0x08801f0007007f89 */ /* 0x000e2400000e0000 */
[----:B------:R-:W-:-:S05]  /*0a60*/  IMAD.X R3, R3, 0x1, R6, P1 ;  /* 0x0000000103037824 */ /* 0x000fca00008e0606 */
[----:B------:R-:W1:Y:S01]  /*0a70*/  SHFL.DOWN PT, R2, R3, 0x4, 0x1f ;  /* 0x08801f0003027f89 */ /* 0x000e6200000e0000 */
[----:B0-----:R-:W-:-:S04]  /*0a80*/  SEL R0, R0, RZ, !P0 ;  /* 0x000000ff00007207 */ /* 0x001fc80004000000 */
[----:B------:R-:W-:Y:S02]  /*0a90*/  IADD3 R11, P1, PT, R0, R7, RZ ;  /* 0x00000007000b7210 */ /* 0x000fe40007f3e0ff */
[----:B-1----:R-:W-:-:S03]  /*0aa0*/  SEL R2, R2, RZ, !P0 ;  /* 0x000000ff02027207 */ /* 0x002fc60004000000 */
[----:B------:R-:W0:Y:S01]  /*0ab0*/  SHFL.DOWN PT, R0, R11, 0x8, 0x1f ;  /* 0x09001f000b007f89 */ /* 0x000e2200000e0000 */
[----:B------:R-:W-:Y:S01]  /*0ac0*/  ISETP.GT.AND P0, PT, R8, 0x17, PT ;  /* 0x000000170800780c */ /* 0x000fe20003f04270 */
[----:B------:R-:W-:Y:S01]  /*0ad0*/  IMAD.X R13, R2, 0x1, R3, P1 ;  /* 0x00000001020d7824 */ /* 0x000fe200008e0603 */
[----:B------:R-:W-:-:S04]  /*0ae0*/  ISETP.NE.AND P1, PT, R8, RZ, PT ;  /* 0x000000ff0800720c */ /* 0x000fc80003f25270 */
[----:B------:R-:W1:Y:S09]  /*0af0*/  SHFL.DOWN PT, R2, R13, 0x8, 0x1f ;  /* 0x09001f000d027f89 */ /* 0x000e7200000e0000 */
[----:B------:R-:W2:Y:S01]  /*0b00*/  @!P1 S2R R7, SR_CgaCtaId ;  /* 0x0000000000079919 */ /* 0x000ea20000008800 */
[----:B0-----:R-:W-:-:S04]  /*0b10*/  SEL R0, R0, RZ, !P0 ;  /* 0x000000ff00007207 */ /* 0x001fc80004000000 */
[----:B------:R-:W-:Y:S02]  /*0b20*/  IADD3 R9, P2, PT, R0, R11, RZ ;  /* 0x0000000b00097210 */ /* 0x000fe40007f5e0ff */
[----:B-1----:R-:W-:-:S03]  /*0b30*/  SEL R2, R2, RZ, !P0 ;  /* 0x000000ff02027207 */ /* 0x002fc60004000000 */
[----:B------:R-:W0:Y:S01]  /*0b40*/  SHFL.DOWN PT, R0, R9, 0x10, 0x1f ;  /* 0x0a001f0009007f89 */ /* 0x000e2200000e0000 */
[----:B------:R-:W-:Y:S01]  /*0b50*/  ISETP.GT.AND P0, PT, R8, 0xf, PT ;  /* 0x0000000f0800780c */ /* 0x000fe20003f04270 */
[----:B------:R-:W-:Y:S01]  /*0b60*/  IMAD.X R6, R2, 0x1, R13, P2 ;  /* 0x0000000102067824 */ /* 0x000fe200010e060d */
[----:B------:R-:W-:-:S04]  /*0b70*/  @!P1 MOV R2, 0x400 ;  /* 0x0000040000029802 */ /* 0x000fc80000000f00 */
[----:B------:R-:W1:Y:S01]  /*0b80*/  SHFL.DOWN PT, R3, R6, 0x10, 0x1f ;  /* 0x0a001f0006037f89 */ /* 0x000e6200000e0000 */
[----:B--2---:R-:W-:Y:S02]  /*0b90*/  @!P1 LEA R7, R7, R2, 0x18 ;  /* 0x0000000207079211 */ /* 0x004fe400078ec0ff */
[----:B0-----:R-:W-:Y:S02]  /*0ba0*/  SEL R4, R0, RZ, !P0 ;  /* 0x000000ff00047207 */ /* 0x001fe40004000000 */
[----:B------:R-:W-:Y:S02]  /*0bb0*/  @!P1 SHF.R.U32.HI R0, RZ, 0x2, R5 ;  /* 0x00000002ff009819 */ /* 0x000fe40000011605 */
[----:B------:R-:W-:Y:S02]  /*0bc0*/  IADD3 R2, P2, PT, R4, R9, RZ ;  /* 0x0000000904027210 */ /* 0x000fe40007f5e0ff */
[----:B------:R-:W-:Y:S02]  /*0bd0*/  @!P1 LOP3.LUT R0, R0, 0xf8, RZ, 0xc0, !PT ;  /* 0x000000f800009812 */ /* 0x000fe400078ec0ff */
[----:B-1----:R-:W-:-:S02]  /*0be0*/  SEL R3, R3, RZ, !P0 ;  /* 0x000000ff03037207 */ /* 0x002fc40004000000 */
[----:B------:R-:W-:Y:S01]  /*0bf0*/  ISETP.NE.AND P0, PT, R5, RZ, PT ;  /* 0x000000ff0500720c */ /* 0x000fe20003f05270 */
[----:B------:R-:W-:Y:S02]  /*0c00*/  @!P1 IMAD.IADD R7, R0, 0x1, R7 ;  /* 0x0000000100079824 */ /* 0x000fe400078e0207 */
[----:B------:R-:W-:-:S05]  /*0c10*/  IMAD.X R3, R3, 0x1, R6, P2 ;  /* 0x0000000103037824 */ /* 0x000fca00010e0606 */
[----:B------:R2:W-:Y:S01]  /*0c20*/  @!P1 STS.64 [R7+0x10], R2 ;  /* 0x0000100207009388 */ /* 0x0005e20000000a00 */
[----:B------:R-:W-:Y:S06]  /*0c30*/  BAR.SYNC.DEFER_BLOCKING 0x0 ;  /* 0x0000000000007b1d */ /* 0x000fec0000010000 */
[----:B------:R-:W-:Y:S05]  /*0c40*/  @P0 BRA `(.L_x_16) ;  /* 0x00000018007c0947 */ /* 0x000fea0003800000 */
[----:B------:R-:W0:Y:S01]  /*0c50*/  S2UR UR5, SR_CgaCtaId ;  /* 0x00000000000579c3 */ /* 0x000e220000008800 */
[----:B------:R-:W-:Y:S02]  /*0c60*/  UMOV UR4, 0x400 ;  /* 0x0000040000047882 */ /* 0x000fe40000000000 */
[----:B0-----:R-:W-:-:S09]  /*0c70*/  ULEA UR4, UR5, UR4, 0x18 ;  /* 0x0000000405047291 */ /* 0x001fd2000f8ec0ff */
[----:B------:R-:W-:Y:S04]  /*0c80*/  LDS.64 R32, [UR4+0x18] ;  /* 0x00001804ff207984 */ /* 0x000fe80008000a00 */
[----:B------:R-:W0:Y:S04]  /*0c90*/  LDS.128 R28, [UR4+0x20] ;  /* 0x00002004ff1c7984 */ /* 0x000e280008000c00 */
[----:B------:R-:W1:Y:S04]  /*0ca0*/  LDS.128 R24, [UR4+0x30] ;  /* 0x00003004ff187984 */ /* 0x000e680008000c00 */
[----:B------:R-:W3:Y:S04]  /*0cb0*/  LDS.128 R20, [UR4+0x40] ;  /* 0x00004004ff147984 */ /* 0x000ee80008000c00 */
[----:B------:R-:W4:Y:S04]  /*0cc0*/  LDS.128 R16, [UR4+0x50] ;  /* 0x00005004ff107984 */ /* 0x000f280008000c00 */
[----:B------:R-:W5:Y:S04]  /*0cd0*/  LDS.128 R12, [UR4+0x60] ;  /* 0x00006004ff0c7984 */ /* 0x000f680008000c00 */
[----:B------:R-:W5:Y:S04]  /*0ce0*/  LDS.128 R8, [UR4+0x70] ;  /* 0x00007004ff087984 */ /* 0x000f680008000c00 */
[----:B--2---:R-:W2:Y:S01]  /*0cf0*/  LDS.128 R4, [UR4+0x80] ;  /* 0x00008004ff047984 */ /* 0x004ea20008000c00 */
[----:B0-----:R-:W-:-:S04]  /*0d00*/  IADD3 R35, P1, P2, R28, R32, R2 ;  /* 0x000000201c237210 */ /* 0x001fc80007a3e002 */
[----:B-1----:R-:W-:Y:S02]  /*0d10*/  IADD3 R35, P3, P4, R24, R35, R30 ;  /* 0x0000002318237210 */ /* 0x002fe40007c7e01e */
[----:B------:R-:W-:Y:S02]  /*0d20*/  IADD3.X R29, PT, PT, R29, R33, R3, P1, P2 ;  /* 0x000000211d1d7210 */ /* 0x000fe40000fe4403 */
[----:B---3--:R-:W-:Y:S02]  /*0d30*/  IADD3 R3, P1, P2, R20, R35, R26 ;  /* 0x0000002314037210 */ /* 0x008fe40007a3e01a */
[----:B------:R-:W-:Y:S02]  /*0d40*/  IADD3.X R25, PT, PT, R25, R29, R31, P3, P4 ;  /* 0x0000001d19197210 */ /* 0x000fe40001fe841f */
[----:B----4-:R-:W-:Y:S02]  /*0d50*/  IADD3 R3, P3, P4, R16, R3, R22 ;  /* 0x0000000310037210 */ /* 0x010fe40007c7e016 */
[----:B------:R-:W-:-:S02]  /*0d60*/  IADD3.X R21, PT, PT, R21, R25, R27, P1, P2 ;  /* 0x0000001915157210 */ /* 0x000fc40000fe441b */
[----:B-----5:R-:W-:Y:S02]  /*0d70*/  IADD3 R3, P1, P2, R12, R3, R18 ;  /* 0x000000030c037210 */ /* 0x020fe40007a3e012 */
[----:B------:R-:W-:Y:S02]  /*0d80*/  IADD3.X R17, PT, PT, R17, R21, R23, P3, P4 ;  /* 0x0000001511117210 */ /* 0x000fe40001fe8417 */
[----:B------:R-:W-:Y:S02]  /*0d90*/  IADD3 R3, P3, P4, R8, R3, R14 ;  /* 0x0000000308037210 */ /* 0x000fe40007c7e00e */
[----:B------:R-:W-:Y:S02]  /*0da0*/  IADD3.X R13, PT, PT, R13, R17, R19, P1, P2 ;  /* 0x000000110d0d7210 */ /* 0x000fe40000fe4413 */
[----:B--2---:R-:W-:Y:S02]  /*0db0*/  IADD3 R3, P1, P2, R4, R3, R10 ;  /* 0x0000000304037210 */ /* 0x004fe40007a3e00a */
[----:B------:R-:W-:-:S02]  /*0dc0*/  IADD3.X R9, PT, PT, R9, R13, R15, P3, P4 ;  /* 0x0000000d09097210 */ /* 0x000fc40001fe840f */
[----:B------:R-:W-:Y:S02]  /*0dd0*/  IADD3 R2, P3, PT, R3, R6, RZ ;  /* 0x0000000603027210 */ /* 0x000fe40007f7e0ff */
[----:B------:R-:W-:-:S05]  /*0de0*/  IADD3.X R3, PT, PT, R5, R9, R11, P1, P2 ;  /* 0x0000000905037210 */ /* 0x000fca0000fe440b */
[----:B------:R-:W-:Y:S01]  /*0df0*/  IMAD.X R3, R3, 0x1, R7, P3 ;  /* 0x0000000103037824 */ /* 0x000fe200018e0607 */
[----:B------:R-:W-:Y:S06]  /*0e00*/  BRA `(.L_x_16) ;  /* 0x00000018000c7947 */ /* 0x000fec0003800000 */
.L_x_15:
[----:B------:R-:W-:Y:S01]  /*0e10*/  LOP3.LUT R0, R5, 0x3e0, RZ, 0xc0, !PT ;  /* 0x000003e005007812 */ /* 0x000fe200078ec0ff */
[----:B------:R-:W0:Y:S03]  /*0e20*/  S2R R12, SR_LANEID ;  /* 0x00000000000c7919 */ /* 0x000e260000000000 */
[----:B------:R-:W-:Y:S01]  /*0e30*/  LOP3.LUT R9, RZ, R0, RZ, 0x33, !PT ;  /* 0x00000000ff097212 */ /* 0x000fe200078e33ff */
[----:B------:R-:W-:-:S04]  /*0e40*/  VIADD R7, R0, 0x20 ;  /* 0x0000002000077836 */ /* 0x000fc80000000000 */
[----:B------:R-:W-:Y:S01]  /*0e50*/  IMAD.IADD R9, R9, 0x1, R4 ;  /* 0x0000000109097824 */ /* 0x000fe200078e0204 */
[----:B------:R-:W-:-:S04]  /*0e60*/  ISETP.GT.AND P0, PT, R7, R4, PT ;  /* 0x000000040700720c */ /* 0x000fc80003f04270 */
[----:B------:R-:W-:-:S05]  /*0e70*/  SEL R9, R9, 0x1f, P0 ;  /* 0x0000001f09097807 */ /* 0x000fca0000000000 */
[----:B-----5:R-:W1:Y:S04]  /*0e80*/  SHFL.DOWN PT, R0, R2, 0x1, R9 ;  /* 0x0820000002007989 */ /* 0x020e6800000e0009 */
[----:B------:R-:W2:Y:S01]  /*0e90*/  SHFL.DOWN PT, R6, R3, 0x1, R9 ;  /* 0x0820000003067989 */ /* 0x000ea200000e0009 */
[C---:B0-----:R-:W-:Y:S01]  /*0ea0*/  ISETP.GE.AND P0, PT, R12.reuse, R9, PT ;  /* 0x000000090c00720c */ /* 0x041fe20003f06270 */
[C---:B------:R-:W-:Y:S01]  /*0eb0*/  VIADD R8, R12.reuse, 0x2 ;  /* 0x000000020c087836 */ /* 0x040fe20000000000 */
[----:B------:R-:W-:Y:S02]  /*0ec0*/  ISETP.NE.AND P2, PT, R12, RZ, PT ;  /* 0x000000ff0c00720c */ /* 0x000fe40003f45270 */
[----:B-1----:R-:W-:Y:S02]  /*0ed0*/  SEL R7, R0, RZ, !P0 ;  /* 0x000000ff00077207 */ /* 0x002fe40004000000 */
[----:B--2---:R-:W-:-:S02]  /*0ee0*/  SEL R6, R6, RZ, !P0 ;  /* 0x000000ff06067207 */ /* 0x004fc40004000000 */
[----:B------:R-:W-:-:S05]  /*0ef0*/  IADD3 R7, P0, PT, R2, R7, RZ ;  /* 0x0000000702077210 */ /* 0x000fca0007f1e0ff */
[----:B------:R-:W-:Y:S01]  /*0f00*/  IMAD.X R11, R3, 0x1, R6, P0 ;  /* 0x00000001030b7824 */ /* 0x000fe200000e0606 */
[----:B------:R-:W0:Y:S01]  /*0f10*/  SHFL.DOWN PT, R0, R7, 0x2, R9 ;  /* 0x0840000007007989 */ /* 0x000e2200000e0009 */
[----:B------:R-:W-:-:S03]  /*0f20*/  ISETP.GT.AND P0, PT, R8, R9, PT ;  /* 0x000000090800720c */ /* 0x000fc60003f04270 */
[----:B------:R-:W1:Y:S01]  /*0f30*/  SHFL.DOWN PT, R6, R11, 0x2, R9 ;  /* 0x084000000b067989 */ /* 0x000e6200000e0009 */
[----:B0-----:R-:W-:-:S04]  /*0f40*/  SEL R0, R0, RZ, !P0 ;  /* 0x000000ff00007207 */ /* 0x001fc80004000000 */
[----:B------:R-:W-:Y:S02]  /*0f50*/  IADD3 R8, P1, PT, R0, R7, RZ ;  /* 0x0000000700087210 */ /* 0x000fe40007f3e0ff */
[----:B-1----:R-:W-:-:S03]  /*0f60*/  SEL R6, R6, RZ, !P0 ;  /* 0x000000ff06067207 */ /* 0x002fc60004000000 */
[----:B------:R-:W0:Y:S02]  /*0f70*/  SHFL.DOWN PT, R0, R8, 0x4, R9 ;  /* 0x0880000008007989 */ /* 0x000e2400000e0009 */
[----:B------:R-:W-:Y:S02]  /*0f80*/  IMAD.X R10, R6, 0x1, R11, P1 ;  /* 0x00000001060a7824 */ /* 0x000fe400008e060b */
[----:B------:R-:W-:Y:S01]  /*0f90*/  VIADD R6, R12, 0x4 ;  /* 0x000000040c067836 */ /* 0x000fe20000000000 */
[----:B------:R-:W1:Y:S02]  /*0fa0*/  @!P2 S2R R11, SR_CgaCtaId ;  /* 0x00000000000ba919 */ /* 0x000e640000008800 */
[----:B------:R-:W2:Y:S02]  /*0fb0*/  SHFL.DOWN PT, R2, R10, 0x4, R9 ;  /* 0x088000000a027989 */ /* 0x000ea400000e0009 */
[----:B------:R-:W-:Y:S01]  /*0fc0*/  ISETP.GT.AND P0, PT, R6, R9, PT ;  /* 0x000000090600720c */ /* 0x000fe20003f04270 */
[----:B------:R-:W-:-:S03]  /*0fd0*/  VIADD R6, R12, 0x8 ;  /* 0x000000080c067836 */ /* 0x000fc60000000000 */
[----:B0-----:R-:W-:-:S04]  /*0fe0*/  SEL R0, R0, RZ, !P0 ;  /* 0x000000ff00007207 */ /* 0x001fc80004000000 */
[----:B------:R-:W-:Y:S02]  /*0ff0*/  IADD3 R3, P1, PT, R0, R8, RZ ;  /* 0x0000000800037210 */ /* 0x000fe40007f3e0ff */
[----:B--2---:R-:W-:-:S03]  /*1000*/  SEL R2, R2, RZ, !P0 ;  /* 0x000000ff02027207 */ /* 0x004fc60004000000 */
[----:B------:R-:W0:Y:S01]  /*1010*/  SHFL.DOWN PT, R0, R3, 0x8, R9 ;  /* 0x0900000003007989 */ /* 0x000e2200000e0009 */
[----:B------:R-:W-:Y:S01]  /*1020*/  ISETP.GT.AND P0, PT, R6, R9, PT ;  /* 0x000000090600720c */ /* 0x000fe20003f04270 */
[----:B------:R-:W-:-:S05]  /*1030*/  IMAD.X R7, R2, 0x1, R10, P1 ;  /* 0x0000000102077824 */ /* 0x000fca00008e060a */
[----:B------:R-:W2:Y:S01]  /*1040*/  SHFL.DOWN PT, R2, R7, 0x8, R9 ;  /* 0x0900000007027989 */ /* 0x000ea200000e0009 */
[----:B0-----:R-:W-:-:S04]  /*1050*/  SEL R0, R0, RZ, !P0 ;  /* 0x000000ff00007207 */ /* 0x001fc80004000000 */
[----:B------:R-:W-:Y:S02]  /*1060*/  IADD3 R6, P1, PT, R0, R3, RZ ;  /* 0x0000000300067210 */ /* 0x000fe40007f3e0ff */
[----:B--2---:R-:W-:-:S03]  /*1070*/  SEL R2, R2, RZ, !P0 ;  /* 0x000000ff02027207 */ /* 0x004fc60004000000 */
[----:B------:R-:W0:Y:S02]  /*1080*/  SHFL.DOWN PT, R0, R6, 0x10, R9 ;  /* 0x0a00000006007989 */ /* 0x000e2400000e0009 */
[----:B------:R-:W-:Y:S01]  /*1090*/  IMAD.X R8, R2, 0x1, R7, P1 ;  /* 0x0000000102087824 */ /* 0x000fe200008e0607 */
[----:B------:R-:W-:Y:S01]  /*10a0*/  @!P2 SHF.R.U32.HI R7, RZ, 0x2, R5 ;  /* 0x00000002ff07a819 */ /* 0x000fe20000011605 */
[----:B------:R-:W-:-:S03]  /*10b0*/  VIADD R2, R12, 0x10 ;  /* 0x000000100c027836 */ /* 0x000fc60000000000 */
[----:B------:R-:W2:Y:S01]  /*10c0*/  SHFL.DOWN PT, R3, R8, 0x10, R9 ;  /* 0x0a00000008037989 */ /* 0x000ea200000e0009 */
[----:B------:R-:W-:Y:S02]  /*10d0*/  @!P2 LOP3.LUT R7, R7, 0xf8, RZ, 0xc0, !PT ;  /* 0x000000f80707a812 */ /* 0x000fe400078ec0ff */
[----:B------:R-:W-:Y:S02]  /*10e0*/  ISETP.GT.AND P0, PT, R2, R9, PT ;  /* 0x000000090200720c */ /* 0x000fe40003f04270 */
[----:B------:R-:W-:-:S04]  /*10f0*/  @!P2 MOV R2, 0x400 ;  /* 0x000004000002a802 */ /* 0x000fc80000000f00 */
[----:B-1----:R-:W-:-:S05]  /*1100*/  @!P2 LEA R10, R11, R2, 0x18 ;  /* 0x000000020b0aa211 */ /* 0x002fca00078ec0ff */
[----:B------:R-:W-:Y:S01]  /*1110*/  @!P2 IMAD.IADD R7, R7, 0x1, R10 ;  /* 0x000000010707a824 */ /* 0x000fe200078e020a */
[----:B0-----:R-:W-:-:S04]  /*1120*/  SEL R0, R0, RZ, !P0 ;  /* 0x000000ff00007207 */ /* 0x001fc80004000000 */
[----:B------:R-:W-:Y:S02]  /*1130*/  IADD3 R2, P1, PT, R0, R6, RZ ;  /* 0x0000000600027210 */ /* 0x000fe40007f3e0ff */
[----:B--2---:R-:W-:Y:S02]  /*1140*/  SEL R3, R3, RZ, !P0 ;  /* 0x000000ff03037207 */ /* 0x004fe40004000000 */
[----:B------:R-:W-:-:S03]  /*1150*/  ISETP.NE.AND P0, PT, R5, RZ, PT ;  /* 0x000000ff0500720c */ /* 0x000fc60003f05270 */
[----:B------:R-:W-:-:S05]  /*1160*/  IMAD.X R3, R3, 0x1, R8, P1 ;  /* 0x0000000103037824 */ /* 0x000fca00008e0608 */
[----:B------:R1:W-:Y:S01]  /*1170*/  @!P2 STS.64 [R7+0x10], R2 ;  /* 0x000010020700a388 */ /* 0x0003e20000000a00 */
[----:B------:R-:W-:Y:S06]  /*1180*/  BAR.SYNC.DEFER_BLOCKING 0x0 ;  /* 0x0000000000007b1d */ /* 0x000fec0000010000 */
[----:B------:R-:W-:Y:S05]  /*1190*/  @P0 BRA `(.L_x_16) ;  /* 0x0000001400280947 */ /* 0x000fea0003800000 */
[----:B------:R-:W0:Y:S01]  /*11a0*/  S2UR UR5, SR_CgaCtaId ;  /* 0x00000000000579c3 */ /* 0x000e220000008800 */
[----:B------:R-:W-:Y:S01]  /*11b0*/  UMOV UR4, 0x400 ;  /* 0x0000040000047882 */ /* 0x000fe20000000000 */
[C---:B------:R-:W-:Y:S02]  /*11c0*/  ISETP.GT.AND P2, PT, R4.reuse, 0x40, PT ;  /* 0x000000400400780c */ /* 0x040fe40003f44270 */
[C---:B------:R-:W-:Y:S02]  /*11d0*/  ISETP.GT.AND P1, PT, R4.reuse, 0x20, PT ;  /* 0x000000200400780c */ /* 0x040fe40003f24270 */
[C---:B------:R-:W-:Y:S02]  /*11e0*/  ISETP.GT.AND P5, PT, R4.reuse, 0x180, PT ;  /* 0x000001800400780c */ /* 0x040fe40003fa4270 */
[----:B------:R-:W-:Y:S01]  /*11f0*/  ISETP.GT.AND P6, PT, R4, 0x1a0, PT ;  /* 0x000001a00400780c */ /* 0x000fe20003fc4270 */
[----:B0-----:R-:W-:-:S09]  /*1200*/  ULEA UR4, UR5, UR4, 0x18 ;  /* 0x0000000405047291 */ /* 0x001fd2000f8ec0ff */
[----:B------:R-:W0:Y:S04]  /*1210*/  LDS.128 R8, [UR4+0x20] ;  /* 0x00002004ff087984 */ /* 0x000e280008000c00 */
[----:B-1----:R-:W1:Y:S04]  /*1220*/  LDS.64 R6, [UR4+0x18] ;  /* 0x00001804ff067984 */ /* 0x002e680008000a00 */
[----:B------:R-:W2:Y:S04]  /*1230*/  LDS.128 R12, [UR4+0x30] ;  /* 0x00003004ff0c7984 */ /* 0x000ea80008000c00 */
[----:B------:R-:W3:Y:S04]  /*1240*/  LDS.128 R16, [UR4+0x40] ;  /* 0x00004004ff107984 */ /* 0x000ee80008000c00 */
[----:B------:R-:W4:Y:S04]  /*1250*/  LDS.128 R20, [UR4+0x50] ;  /* 0x00005004ff147984 */ /* 0x000f280008000c00 */
[----:B------:R-:W5:Y:S04]  /*1260*/  LDS.128 R24, [UR4+0x60] ;  /* 0x00006004ff187984 */ /* 0x000f680008000c00 */
[----:B------:R-:W5:Y:S04]  /*1270*/  LDS.128 R32, [UR4+0x70] ;  /* 0x00007004ff207984 */ /* 0x000f680008000c00 */
[----:B------:R-:W5:Y:S01]  /*1280*/  LDS.128 R28, [UR4+0x80] ;  /* 0x00008004ff1c7984 */ /* 0x000f620008000c00 */
[----:B0-----:R-:W-:-:S02]  /*1290*/  SEL R5, R8, RZ, P2 ;  /* 0x000000ff08057207 */ /* 0x001fc40001000000 */
[----:B------:R-:W-:Y:S02]  /*12a0*/  SEL R8, R9, RZ, P2 ;  /* 0x000000ff09087207 */ /* 0x000fe40001000000 */
[----:B-1----:R-:W-:Y:S02]  /*12b0*/  SEL R0, R6, RZ, P1 ;  /* 0x000000ff06007207 */ /* 0x002fe40000800000 */
[----:B------:R-:W-:Y:S02]  /*12c0*/  SEL R7, R7, RZ, P1 ;  /* 0x000000ff07077207 */ /* 0x000fe40000800000 */
[C---:B------:R-:W-:Y:S02]  /*12d0*/  ISETP.GT.AND P1, PT, R4.reuse, 0x60, PT ;  /* 0x000000600400780c */ /* 0x040fe40003f24270 */
[----:B------:R-:W-:Y:S02]  /*12e0*/  ISETP.GT.AND P2, PT, R4, 0x80, PT ;  /* 0x000000800400780c */ /* 0x000fe40003f44270 */
[----:B------:R-:W-:-:S02]  /*12f0*/  IADD3 R0, P3, P4, R5, R0, R2 ;  /* 0x0000000005007210 */ /* 0x000fc40007c7e002 */
[----:B------:R-:W-:Y:S02]  /*1300*/  SEL R5, R10, RZ, P1 ;  /* 0x000000ff0a057207 */ /* 0x000fe40000800000 */
[----:B------:R-:W-:Y:S02]  /*1310*/  SEL R11, R11, RZ, P1 ;  /* 0x000000ff0b0b7207 */ /* 0x000fe40000800000 */
[----:B--2---:R-:W-:Y:S02]  /*1320*/  SEL R2, R12, RZ, P2 ;  /* 0x000000ff0c027207 */ /* 0x004fe40001000000 */
[----:B------:R-:W-:Y:S02]  /*1330*/  SEL R6, R13, RZ, P2 ;  /* 0x000000ff0d067207 */ /* 0x000fe40001000000 */
[C---:B------:R-:W-:Y:S02]  /*1340*/  ISETP.GT.AND P1, PT, R4.reuse, 0xa0, PT ;  /* 0x000000a00400780c */ /* 0x040fe40003f24270 */
[----:B------:R-:W-:-:S02]  /*1350*/  ISETP.GT.AND P2, PT, R4, 0xc0, PT ;  /* 0x000000c00400780c */ /* 0x000fc40003f44270 */
[----:B------:R-:W-:Y:S02]  /*1360*/  IADD3.X R7, PT, PT, R8, R7, R3, P3, P4 ;  /* 0x0000000708077210 */ /* 0x000fe40001fe8403 */
[----:B------:R-:W-:Y:S02]  /*1370*/  IADD3 R2, P3, P4, R2, R0, R5 ;  /* 0x0000000002027210 */ /* 0x000fe40007c7e005 */
[----:B------:R-:W-:Y:S02]  /*1380*/  SEL R3, R14, RZ, P1 ;  /* 0x000000ff0e037207 */ /* 0x000fe40000800000 */
[----:B---3--:R-:W-:Y:S02]  /*1390*/  SEL R0, R16, RZ, P2 ;  /* 0x000000ff10007207 */ /* 0x008fe40001000000 */
[----:B------:R-:W-:Y:S02]  /*13a0*/  SEL R14, R15, RZ, P1 ;  /* 0x000000ff0f0e7207 */ /* 0x000fe40000800000 */
[----:B------:R-:W-:-:S02]  /*13b0*/  ISETP.GT.AND P1, PT, R4, 0xe0, PT ;  /* 0x000000e00400780c */ /* 0x000fc40003f24270 */
[----:B------:R-:W-:Y:S02]  /*13c0*/  IADD3.X R6, PT, PT, R6, R7, R11, P3, P4 ;  /* 0x0000000706067210 */ /* 0x000fe40001fe840b */
[----:B------:R-:W-:Y:S02]  /*13d0*/  SEL R5, R17, RZ, P2 ;  /* 0x000000ff11057207 */ /* 0x000fe40001000000 */
[----:B------:R-:W-:Y:S02]  /*13e0*/  IADD3 R0, P3, P4, R0, R2, R3 ;  /* 0x0000000200007210 */ /* 0x000fe40007c7e003 */
[----:B------:R-:W-:Y:S02]  /*13f0*/  ISETP.GT.AND P2, PT, R4, 0x100, PT ;  /* 0x000001000400780c */ /* 0x000fe40003f44270 */
[----:B------:R-:W-:Y:S02]  /*1400*/  SEL R3, R18, RZ, P1 ;  /* 0x000000ff12037207 */ /* 0x000fe40000800000 */
[----:B------:R-:W-:-:S02]  /*1410*/  SEL R19, R19, RZ, P1 ;  /* 0x000000ff13137207 */ /* 0x000fc40000800000 */
[----:B------:R-:W-:Y:S02]  /*1420*/  ISETP.GT.AND P1, PT, R4, 0x120, PT ;  /* 0x000001200400780c */ /* 0x000fe40003f24270 */
[----:B------:R-:W-:Y:S02]  /*1430*/  IADD3.X R5, PT, PT, R5, R6, R14, P3, P4 ;  /* 0x0000000605057210 */ /* 0x000fe40001fe840e */
[----:B----4-:R-:W-:Y:S02]  /*1440*/  SEL R2, R20, RZ, P2 ;  /* 0x000000ff14027207 */ /* 0x010fe40001000000 */
[----:B------:R-:W-:Y:S02]  /*1450*/  SEL R6, R21, RZ, P2 ;  /* 0x000000ff15067207 */ /* 0x000fe40001000000 */
[----:B------:R-:W-:Y:S02]  /*1460*/  ISETP.GT.AND P2, PT, R4, 0x140, PT ;  /* 0x000001400400780c */ /* 0x000fe40003f44270 */
[----:B------:R-:W-:-:S02]  /*1470*/  SEL R7, R22, RZ, P1 ;  /* 0x000000ff16077207 */ /* 0x000fc40000800000 */
[----:B------:R-:W-:Y:S02]  /*1480*/  SEL R22, R23, RZ, P1 ;  /* 0x000000ff17167207 */ /* 0x000fe40000800000 */
[----:B------:R-:W-:Y:S02]  /*1490*/  IADD3 R2, P3, P4, R2, R0, R3 ;  /* 0x0000000002027210 */ /* 0x000fe40007c7e003 */
[----:B------:R-:W-:Y:S02]  /*14a0*/  ISETP.GT.AND P1, PT, R4, 0x160, PT ;  /* 0x000001600400780c */ /* 0x000fe40003f24270 */
[----:B-----5:R-:W-:Y:S02]  /*14b0*/  SEL R0, R24, RZ, P2 ;  /* 0x000000ff18007207 */ /* 0x020fe40001000000 */
[----:B------:R-:W-:Y:S02]  /*14c0*/  IADD3.X R6, PT, PT, R6, R5, R19, P3, P4 ;  /* 0x0000000506067210 */ /* 0x000fe40001fe8413 */
[----:B------:R-:W-:-:S02]  /*14d0*/  SEL R3, R26, RZ, P1 ;  /* 0x000000ff1a037207 */ /* 0x000fc40000800000 */
[----:B------:R-:W-:Y:S02]  /*14e0*/  SEL R27, R27, RZ, P1 ;  /* 0x000000ff1b1b7207 */ /* 0x000fe40000800000 */
[----:B------:R-:W-:Y:S02]  /*14f0*/  SEL R5, R25, RZ, P2 ;  /* 0x000000ff19057207 */ /* 0x000fe40001000000 */
[----:B------:R-:W-:Y:S02]  /*1500*/  IADD3 R0, P1, P3, R0, R2, R7 ;  /* 0x0000000200007210 */ /* 0x000fe40007b3e007 */
[----:B------:R-:W-:Y:S02]  /*1510*/  SEL R2, R32, RZ, P5 ;  /* 0x000000ff20027207 */ /* 0x000fe40002800000 */
[----:B------:R-:W-:Y:S02]  /*1520*/  ISETP.GT.AND P2, PT, R4, 0x1c0, PT ;  /* 0x000001c00400780c */ /* 0x000fe40003f44270 */
[----:B------:R-:W-:-:S02]  /*1530*/  IADD3.X R5, PT, PT, R5, R6, R22, P1, P3 ;  /* 0x0000000605057210 */ /* 0x000fc40000fe6416 */
[----:B------:R-:W-:Y:S02]  /*1540*/  IADD3 R2, P3, P4, R2, R0, R3 ;  /* 0x0000000002027210 */ /* 0x000fe40007c7e003 */
[----:B------:R-:W-:Y:S02]  /*1550*/  SEL R0, R34, RZ, P6 ;  /* 0x000000ff22007207 */ /* 0x000fe40003000000 */
[----:B------:R-:W-:Y:S02]  /*1560*/  SEL R3, R28, RZ, P2 ;  /* 0x000000ff1c037207 */ /* 0x000fe40001000000 */
[----:B------:R-:W-:Y:S02]  /*1570*/  ISETP.GT.AND P1, PT, R4, 0x1e0, PT ;  /* 0x000001e00400780c */ /* 0x000fe40003f24270 */
[----:B------:R-:W-:Y:S02]  /*1580*/  SEL R4, R33, RZ, P5 ;  /* 0x000000ff21047207 */ /* 0x000fe40002800000 */
[----:B------:R-:W-:-:S02]  /*1590*/  SEL R35, R35, RZ, P6 ;  /* 0x000000ff23237207 */ /* 0x000fc40003000000 */
[----:B------:R-:W-:Y:S02]  /*15a0*/  IADD3 R3, P5, P6, R3, R2, R0 ;  /* 0x0000000203037210 */ /* 0x000fe40007ebe000 */
[----:B------:R-:W-:Y:S02]  /*15b0*/  SEL R2, R30, RZ, P1 ;  /* 0x000000ff1e027207 */ /* 0x000fe40000800000 */
[----:B------:R-:W-:Y:S02]  /*15c0*/  IADD3.X R4, PT, PT, R4, R5, R27, P3, P4 ;  /* 0x0000000504047210 */ /* 0x000fe40001fe841b */
[----:B------:R-:W-:Y:S02]  /*15d0*/  SEL R0, R29, RZ, P2 ;  /* 0x000000ff1d007207 */ /* 0x000fe40001000000 */
[----:B------:R-:W-:Y:S02]  /*15e0*/  IADD3 R2, P2, PT, R2, R3, RZ ;  /* 0x0000000302027210 */ /* 0x000fe40007f5e0ff */
[----:B------:R-:W-:-:S02]  /*15f0*/  SEL R3, R31, RZ, P1 ;  /* 0x000000ff1f037207 */ /* 0x000fc40000800000 */
[----:B------:R-:W-:-:S05]  /*1600*/  IADD3.X R0, PT, PT, R0, R4, R35, P5, P6 ;  /* 0x0000000400007210 */ /* 0x000fca0002fec423 */
[----:B------:R-:W-:Y:S01]  /*1610*/  IMAD.X R3, R3, 0x1, R0, P2 ;  /* 0x0000000103037824 */ /* 0x000fe200010e0600 */
[----:B------:R-:W-:Y:S06]  /*1620*/  BRA `(.L_x_16) ;  /* 0x0000001000047947 */ /* 0x000fec0003800000 */
.L_x_2:
[----:B------:R-:W0:Y:S01]  /*1630*/  S2R R39, SR_TID.X ;  /* 0x0000000000277919 */ /* 0x000e220000002100 */
[----:B------:R-:W1:Y:S02]  /*1640*/  LDCU.64 UR4, c[0x0][0x380] ;  /* 0x00007000ff0477ac */ /* 0x000e640008000a00 */
[----:B-1----:R-:W-:Y:S02]  /*1650*/  IMAD.U32 R2, RZ, RZ, UR4 ;  /* 0x00000004ff027e24 */ /* 0x002fe4000f8e00ff */
[----:B------:R-:W-:Y:S02]  /*1660*/  IMAD.U32 R3, RZ, RZ, UR5 ;  /* 0x00000005ff037e24 */ /* 0x000fe4000f8e00ff */
[----:B0-----:R-:W-:-:S05]  /*1670*/  IMAD.WIDE.U32 R18, R39, 0x8, R2 ;  /* 0x0000000827127825 */ /* 0x001fca00078e0002 */
[----:B------:R-:W2:Y:S04]  /*1680*/  LDG.E.64.CONSTANT R20, desc[UR6][R18.64] ;  /* 0x0000000612147981 */ /* 0x000ea8000c1e9b00 */
[----:B------:R-:W2:Y:S04]  /*1690*/  LDG.E.64.CONSTANT R6, desc[UR6][R18.64+0x1000] ;  /* 0x0010000612067981 */ /* 0x000ea8000c1e9b00 */
[----:B------:R-:W2:Y:S04]  /*16a0*/  LDG.E.64.CONSTANT R8, desc[UR6][R18.64+0x2000] ;  /* 0x0020000612087981 */ /* 0x000ea8000c1e9b00 */
[----:B------:R-:W3:Y:S04]  /*16b0*/  LDG.E.64.CONSTANT R10, desc[UR6][R18.64+0x3000] ;  /* 0x00300006120a7981 */ /* 0x000ee8000c1e9b00 */
[----:B------:R-:W3:Y:S04]  /*16c0*/  LDG.E.64.CONSTANT R12, desc[UR6][R18.64+0x4000] ;  /* 0x00400006120c7981 */ /* 0x000ee8000c1e9b00 */
[----:B------:R-:W4:Y:S04]  /*16d0*/  LDG.E.64.CONSTANT R14, desc[UR6][R18.64+0x5000] ;  /* 0x00500006120e7981 */ /* 0x000f28000c1e9b00 */
[----:B------:R-:W4:Y:S01]  /*16e0*/  LDG.E.64.CONSTANT R16, desc[UR6][R18.64+0x6000] ;  /* 0x0060000612107981 */ /* 0x000f22000c1e9b00 */
[----:B------:R-:W-:Y:S01]  /*16f0*/  UMOV UR4, 0xe00 ;  /* 0x00000e0000047882 */ /* 0x000fe20000000000 */
[----:B--2---:R-:W-:-:S04]  /*1700*/  IADD3 R43, P0, P1, R8, R6, R20 ;  /* 0x00000006082b7210 */ /* 0x004fc8000791e014 */
[----:B------:R-:W-:Y:S02]  /*1710*/  IADD3.X R7, PT, PT, R9, R7, R21, P0, P1 ;  /* 0x0000000709077210 */ /* 0x000fe400007e2415 */
[----:B------:R-:W-:Y:S02]  /*1720*/  ISETP.GE.U32.AND P0, PT, R4, 0x1c00, PT ;  /* 0x00001c000400780c */ /* 0x000fe40003f06070 */
[----:B---3--:R-:W-:-:S04]  /*1730*/  IADD3 R43, P2, P3, R12, R10, R43 ;  /* 0x0000000a0c2b7210 */ /* 0x008fc80007b5e02b */
[----:B------:R-:W-:Y:S02]  /*1740*/  IADD3.X R11, PT, PT, R13, R11, R7, P2, P3 ;  /* 0x0000000b0d0b7210 */ /* 0x000fe400017e6407 */
[----:B----4-:R-:W-:-:S04]  /*1750*/  IADD3 R43, P1, P4, R16, R14, R43 ;  /* 0x0000000e102b7210 */ /* 0x010fc80007c3e02b */
[----:B------:R-:W-:Y:S01]  /*1760*/  IADD3.X R41, PT, PT, R17, R15, R11, P1, P4 ;  /* 0x0000000f11297210 */ /* 0x000fe20000fe840b */
[----:B------:R-:W-:Y:S08]  /*1770*/  @!P0 BRA `(.L_x_17) ;  /* 0x0000000000708947 */ /* 0x000ff00003800000 */
[----:B------:R-:W0:Y:S01]  /*1780*/  LDC R20, c[0x0][0x390] ;  /* 0x0000e400ff147b82 */ /* 0x000e220000000800 */
[----:B------:R-:W-:Y:S01]  /*1790*/  VIADD R21, R4, 0xfffff200 ;  /* 0xfffff20004157836 */ /* 0x000fe20000000000 */
[----:B------:R-:W-:-:S06]  /*17a0*/  UMOV UR4, 0xe00 ;  /* 0x00000e0000047882 */ /* 0x000fcc0000000000 */
[----:B------:R-:W1:Y:S02]  /*17b0*/  LDC.64 R2, c[0x0][0x380] ;  /* 0x0000e000ff027b82 */ /* 0x000e640000000a00 */
.L_x_19:
[----:B------:R-:W-:-:S04]  /*17c0*/  VIADD R7, R39, UR4 ;  /* 0x0000000427077c36 */ /* 0x000fc80008000000 */
[----:B-1----:R-:W-:-:S05]  /*17d0*/  IMAD.WIDE.U32 R6, R7, 0x8, R2 ;  /* 0x0000000807067825 */ /* 0x002fca00078e0002 */
[----:B------:R-:W2:Y:S04]  /*17e0*/  LDG.E.64.CONSTANT R4, desc[UR6][R6.64] ;  /* 0x0000000606047981 */ /* 0x000ea8000c1e9b00 */
[----:B------:R-:W2:Y:S04]  /*17f0*/  LDG.E.64.CONSTANT R8, desc[UR6][R6.64+0x1000] ;  /* 0x0010000606087981 */ /* 0x000ea8000c1e9b00 */
[----:B------:R-:W3:Y:S04]  /*1800*/  LDG.E.64.CONSTANT R10, desc[UR6][R6.64+0x2000] ;  /* 0x00200006060a7981 */ /* 0x000ee8000c1e9b00 */
[----:B------:R-:W3:Y:S04]  /*1810*/  LDG.E.64.CONSTANT R12, desc[UR6][R6.64+0x3000] ;  /* 0x00300006060c7981 */ /* 0x000ee8000c1e9b00 */
[----:B------:R-:W4:Y:S04]  /*1820*/  LDG.E.64.CONSTANT R14, desc[UR6][R6.64+0x4000] ;  /* 0x00400006060e7981 */ /* 0x000f28000c1e9b00 */
[----:B------:R-:W4:Y:S04]  /*1830*/  LDG.E.64.CONSTANT R16, desc[UR6][R6.64+0x5000] ;  /* 0x0050000606107981 */ /* 0x000f28000c1e9b00 */
[----:B------:R-:W5:Y:S01]  /*1840*/  LDG.E.64.CONSTANT R18, desc[UR6][R6.64+0x6000] ;  /* 0x0060000606127981 */ /* 0x000f62000c1e9b00 */
[----:B--2---:R-:W-:Y:S01]  /*1850*/  IADD3 R43, P0, P1, R8, R4, R43 ;  /* 0x00000004082b7210 */ /* 0x004fe2000791e02b */
[----:B0-----:R-:W-:-:S03]  /*1860*/  IMAD.MOV.U32 R4, RZ, RZ, R20 ;  /* 0x000000ffff047224 */ /* 0x001fc600078e0014 */
[----:B------:R-:W-:Y:S01]  /*1870*/  IADD3.X R5, PT, PT, R9, R5, R41, P0, P1 ;  /* 0x0000000509057210 */ /* 0x000fe200007e2429 */
[----:B------:R-:W-:Y:S01]  /*1880*/  VIADD R0, R4, -UR4 ;  /* 0x8000000404007c36 */ /* 0x000fe20008000000 */
[----:B---3--:R-:W-:-:S04]  /*1890*/  IADD3 R43, P2, P3, R12, R10, R43 ;  /* 0x0000000a0c2b7210 */ /* 0x008fc80007b5e02b */
[----:B------:R-:W-:Y:S02]  /*18a0*/  ISETP.GE.AND P0, PT, R0, 0xe00, PT ;  /* 0x00000e000000780c */ /* 0x000fe40003f06270 */
[----:B------:R-:W-:Y:S02]  /*18b0*/  IADD3.X R11, PT, PT, R13, R11, R5, P2, P3 ;  /* 0x0000000b0d0b7210 */ /* 0x000fe400017e6405 */
[----:B----4-:R-:W-:-:S04]  /*18c0*/  IADD3 R43, P1, P4, R16, R14, R43 ;  /* 0x0000000e102b7210 */ /* 0x010fc80007c3e02b */
[----:B-----5:R-:W-:Y:S02]  /*18d0*/  IADD3 R43, P2, PT, R18, R43, RZ ;  /* 0x0000002b122b7210 */ /* 0x020fe40007f5e0ff */
[----:B------:R-:W-:-:S05]  /*18e0*/  IADD3.X R15, PT, PT, R17, R15, R11, P1, P4 ;  /* 0x0000000f110f7210 */ /* 0x000fca0000fe840b */
[----:B------:R-:W-:Y:S01]  /*18f0*/  IMAD.X R41, R19, 0x1, R15, P2 ;  /* 0x0000000113297824 */ /* 0x000fe200010e060f */
[----:B------:R-:W-:Y:S06]  /*1900*/  @!P0 BRA `(.L_x_18) ;  /* 0x0000000800248947 */ /* 0x000fec0003800000 */
[----:B------:R-:W-:-:S06]  /*1910*/  UIADD3 UR4, UPT, UPT, UR4, 0xe00, URZ ;  /* 0x00000e0004047890 */ /* 0x000fcc000fffe0ff */
[----:B------:R-:W-:-:S13]  /*1920*/  ISETP.LT.AND P0, PT, R21, UR4, PT ;  /* 0x0000000415007c0c */ /* 0x000fda000bf01270 */
[----:B------:R-:W-:Y:S05]  /*1930*/  @!P0 BRA `(.L_x_19) ;  /* 0xfffffffc00a08947 */ /* 0x000fea000383ffff */
.L_x_17:
[----:B------:R-:W-:-:S13]  /*1940*/  ISETP.LE.AND P0, PT, R4, UR4, PT ;  /* 0x0000000404007c0c */ /* 0x000fda000bf03270 */
[----:B------:R-:W-:Y:S05]  /*1950*/  @P0 BRA `(.L_x_18) ;  /* 0x0000000800100947 */ /* 0x000fea0003800000 */
[----:B------:R-:W-:Y:S01]  /*1960*/  VIADD R0, R4, -UR4 ;  /* 0x8000000404007c36 */ /* 0x000fe20008000000 */
[----:B------:R-:W-:Y:S04]  /*1970*/  BSSY.RECONVERGENT B1, `(.L_x_18) ;  /* 0x0000082000017945 */ /* 0x000fe80003800200 */
[----:B------:R-:W-:-:S13]  /*1980*/  ISETP.GE.AND P0, PT, R39, R0, PT ;  /* 0x000000002700720c */ /* 0x000fda0003f06270 */
[----:B------:R-:W-:Y:S05]  /*1990*/  @P0 BRA `(.L_x_20) ;  /* 0x0000000400fc0947 */ /* 0x000fea0003800000 */
[----:B------:R-:W-:Y:S01]  /*19a0*/  LOP3.LUT R5, RZ, R39, RZ, 0x33, !PT ;  /* 0x00000027ff057212 */ /* 0x000fe200078e33ff */
[----:B------:R-:W-:Y:S01]  /*19b0*/  BSSY.RECONVERGENT B2, `(.L_x_21) ;  /* 0x0000015000027945 */ /* 0x000fe20003800200 */
[----:B------:R-:W-:Y:S02]  /*19c0*/  IMAD.MOV.U32 R45, RZ, RZ, R39 ;  /* 0x000000ffff2d7224 */ /* 0x000fe400078e0027 */
[----:B------:R-:W-:-:S04]  /*19d0*/  IADD3 R4, PT, PT, R4, -UR4, R5 ;  /* 0x8000000404047c10 */ /* 0x000fc8000fffe005 */
[C---:B------:R-:W-:Y:S02]  /*19e0*/  LOP3.LUT R5, R4.reuse, 0x600, RZ, 0xc0, !PT ;  /* 0x0000060004057812 */ /* 0x040fe400078ec0ff */
[----:B------:R-:W-:Y:S02]  /*19f0*/  ISETP.GE.U32.AND P1, PT, R4, 0x600, PT ;  /* 0x000006000400780c */ /* 0x000fe40003f26070 */
[----:B------:R-:W-:-:S13]  /*1a00*/  ISETP.NE.AND P0, PT, R5, 0x600, PT ;  /* 0x000006000500780c */ /* 0x000fda0003f05270 */
[----:B------:R-:W-:Y:S05]  /*1a10*/  @!P0 BRA `(.L_x_22) ;  /* 0x0000000000388947 */ /* 0x000fea0003800000 */
[----:B------:R-:W-:Y:S01]  /*1a20*/  LEA.HI R4, R4, 0x1, RZ, 0x17 ;  /* 0x0000000104047811 */ /* 0x000fe200078fb8ff */
[----:B------:R-:W-:Y:S02]  /*1a30*/  VIADD R7, R39, UR4 ;  /* 0x0000000427077c36 */ /* 0x000fe40008000000 */
[----:B------:R-:W-:Y:S01]  /*1a40*/  IMAD.MOV.U32 R45, RZ, RZ, R39 ;  /* 0x000000ffff2d7224 */ /* 0x000fe200078e0027 */
[----:B------:R-:W-:-:S05]  /*1a50*/  LOP3.LUT R4, R4, 0x3, RZ, 0xc0, !PT ;  /* 0x0000000304047812 */ /* 0x000fca00078ec0ff */
[----:B------:R-:W-:-:S07]  /*1a60*/  IMAD.MOV R6, RZ, RZ, -R4 ;  /* 0x000000ffff067224 */ /* 0x000fce00078e0a04 */
.L_x_23:
[----:B------:R-:W-:-:S06]  /*1a70*/  IMAD.WIDE.U32 R4, R7, 0x8, R2 ;  /* 0x0000000807047825 */ /* 0x000fcc00078e0002 */
[----:B------:R-:W2:Y:S01]  /*1a80*/  LDG.E.64.CONSTANT R4, desc[UR6][R4.64] ;  /* 0x0000000604047981 */ /* 0x000ea2000c1e9b00 */
[----:B------:R-:W-:Y:S02]  /*1a90*/  VIADD R6, R6, 0x1 ;  /* 0x0000000106067836 */ /* 0x000fe40000000000 */
[----:B------:R-:W-:Y:S02]  /*1aa0*/  VIADD R45, R45, 0x200 ;  /* 0x000002002d2d7836 */ /* 0x000fe40000000000 */
[----:B------:R-:W-:Y:S01]  /*1ab0*/  VIADD R7, R7, 0x200 ;  /* 0x0000020007077836 */ /* 0x000fe20000000000 */
[----:B------:R-:W-:Y:S02]  /*1ac0*/  ISETP.NE.AND P0, PT, R6, RZ, PT ;  /* 0x000000ff0600720c */ /* 0x000fe40003f05270 */
[----:B--2---:R-:W-:-:S05]  /*1ad0*/  IADD3 R43, P2, PT, R4, R43, RZ ;  /* 0x0000002b042b7210 */ /* 0x004fca0007f5e0ff */
[----:B------:R-:W-:-:S06]  /*1ae0*/  IMAD.X R41, R5, 0x1, R41, P2 ;  /* 0x0000000105297824 */ /* 0x000fcc00010e0629 */
[----:B------:R-:W-:Y:S05]  /*1af0*/  @P0 BRA `(.L_x_23) ;  /* 0xfffffffc00dc0947 */ /* 0x000fea000383ffff */
.L_x_22:
[----:B------:R-:W-:Y:S05]  /*1b00*/  BSYNC.RECONVERGENT B2 ;  /* 0x0000000000027941 */ /* 0x000fea0003800200 */
.L_x_21:
[----:B------:R-:W-:Y:S05]  /*1b10*/  @!P1 BRA `(.L_x_20) ;  /* 0x00000004009c9947 */ /* 0x000fea0003800000 */
[----:B------:R-:W0:Y:S01]  /*1b20*/  LDCU.64 UR8, c[0x0][0x380] ;  /* 0x00007000ff0877ac */ /* 0x000e220008000a00 */
[----:B------:R-:W-:Y:S01]  /*1b30*/  IMAD.IADD R7, R0, 0x1, -R45 ;  /* 0x0000000100077824 */ /* 0x000fe200078e0a2d */
[C---:B------:R-:W-:Y:S01]  /*1b40*/  IADD3 R4, P0, PT, R45.reuse, UR4, RZ ;  /* 0x000000042d047c10 */ /* 0x040fe2000ff1e0ff */
[----:B------:R-:W-:Y:S01]  /*1b50*/  BSSY.RECONVERGENT B2, `(.L_x_24) ;  /* 0x0000039000027945 */ /* 0x000fe20003800200 */
[----:B------:R-:W-:Y:S02]  /*1b60*/  VIADD R38, R45, UR4 ;  /* 0x000000042d267c36 */ /* 0x000fe40008000000 */
[----:B------:R-:W-:Y:S01]  /*1b70*/  ISETP.GT.AND P1, PT, R7, 0x1800, PT ;  /* 0x000018000700780c */ /* 0x000fe20003f24270 */
[----:B------:R-:W-:Y:S01]  /*1b80*/  IMAD.X R5, RZ, RZ, RZ, P0 ;  /* 0x000000ffff057224 */ /* 0x000fe200000e06ff */
[----:B0-----:R-:W-:-:S04]  /*1b90*/  LEA R6, P0, R4, UR8, 0x3 ;  /* 0x0000000804067c11 */ /* 0x001fc8000f8018ff */
[----:B------:R-:W-:Y:S02]  /*1ba0*/  LEA.HI.X R4, R4, UR9, R5, 0x3, P0 ;  /* 0x0000000904047c11 */ /* 0x000fe400080f1c05 */
[----:B------:R-:W-:-:S05]  /*1bb0*/  IADD3 R6, P0, PT, R6, 0x2000, RZ ;  /* 0x0000200006067810 */ /* 0x000fca0007f1e0ff */
[----:B------:R-:W-:Y:S01]  /*1bc0*/  IMAD.X R7, RZ, RZ, R4, P0 ;  /* 0x000000ffff077224 */ /* 0x000fe200000e0604 */
[----:B------:R-:W-:Y:S01]  /*1bd0*/  PLOP3.LUT P0, PT, PT, PT, PT, 0x80, 0x8 ;  /* 0x000000000008781c */ /* 0x000fe20003f0f070 */
[----:B------:R-:W-:-:S12]  /*1be0*/  @!P1 BRA `(.L_x_25) ;  /* 0x0000000000bc9947 */ /* 0x000fd80003800000 */
[----:B------:R-:W-:Y:S01]  /*1bf0*/  PLOP3.LUT P0, PT, PT, PT, PT, 0x8, 0x80 ;  /* 0x000000000080781c */ /* 0x000fe20003f0e170 */
[----:B------:R-:W-:-:S12]  /*1c00*/  VIADD R40, R0, 0xffffe800 ;  /* 0xffffe80000287836 */ /* 0x000fd80000000000 */
.L_x_26:
[C-C-:B------:R-:W-:Y:S01]  /*1c10*/  IMAD.WIDE.U32 R8, R38.reuse, 0x8, R2.reuse ;  /* 0x0000000826087825 */ /* 0x140fe200078e0002 */
[----:B------:R-:W2:Y:S03]  /*1c20*/  LDG.E.64.CONSTANT R4, desc[UR6][R6.64+-0x1000] ;  /* 0xfff0000606047981 */ /* 0x000ea6000c1e9b00 */
[----:B------:R-:W-:Y:S01]  /*1c30*/  VIADD R25, R38, 0x800 ;  /* 0x0000080026197836 */ /* 0x000fe20000000000 */
[----:B------:R-:W3:Y:S04]  /*1c40*/  LDG.E.64.CONSTANT R10, desc[UR6][R6.64] ;  /* 0x00000006060a7981 */ /* 0x000ee8000c1e9b00 */
[----:B------:R-:W2:Y:S01]  /*1c50*/  LDG.E.64.CONSTANT R8, desc[UR6][R8.64] ;  /* 0x0000000608087981 */ /* 0x000ea2000c1e9b00 */
[----:B------:R-:W-:-:S03]  /*1c60*/  IMAD.WIDE.U32 R24, R25, 0x8, R2 ;  /* 0x0000000819187825 */ /* 0x000fc600078e0002 */
[----:B------:R-:W3:Y:S01]  /*1c70*/  LDG.E.64.CONSTANT R26, desc[UR6][R6.64+0x1000] ;  /* 0x00100006061a7981 */ /* 0x000ee2000c1e9b00 */
[----:B------:R-:W-:-:S03]  /*1c80*/  VIADD R17, R38, 0x1000 ;  /* 0x0000100026117836 */ /* 0x000fc60000000000 */
[----:B------:R-:W4:Y:S01]  /*1c90*/  LDG.E.64.CONSTANT R22, desc[UR6][R6.64+0x3000] ;  /* 0x0030000606167981 */ /* 0x000f22000c1e9b00 */
[----:B------:R-:W-:-:S03]  /*1ca0*/  IMAD.WIDE.U32 R16, R17, 0x8, R2 ;  /* 0x0000000811107825 */ /* 0x000fc600078e0002 */
[----:B------:R-:W4:Y:S04]  /*1cb0*/  LDG.E.64.CONSTANT R24, desc[UR6][R24.64] ;  /* 0x0000000618187981 */ /* 0x000f28000c1e9b00 */
[----:B------:R-:W5:Y:S04]  /*1cc0*/  LDG.E.64.CONSTANT R20, desc[UR6][R6.64+0x4000] ;  /* 0x0040000606147981 */ /* 0x000f68000c1e9b00 */
[----:B------:R-:W5:Y:S04]  /*1cd0*/  LDG.E.64.CONSTANT R18, desc[UR6][R6.64+0x5000] ;  /* 0x0050000606127981 */ /* 0x000f68000c1e9b00 */
[----:B------:R-:W5:Y:S04]  /*1ce0*/  LDG.E.64.CONSTANT R14, desc[UR6][R6.64+0x7000] ;  /* 0x00700006060e7981 */ /* 0x000f68000c1e9b00 */
[----:B------:R-:W5:Y:S01]  /*1cf0*/  LDG.E.64.CONSTANT R16, desc[UR6][R16.64] ;  /* 0x0000000610107981 */ /* 0x000f62000c1e9b00 */
[----:B------:R-:W-:-:S03]  /*1d00*/  VIADD R33, R38, 0x1800 ;  /* 0x0000180026217836 */ /* 0x000fc60000000000 */
[----:B------:R-:W5:Y:S04]  /*1d10*/  LDG.E.64.CONSTANT R12, desc[UR6][R6.64+0x8000] ;  /* 0x00800006060c7981 */ /* 0x000f68000c1e9b00 */
[----:B------:R-:W5:Y:S01]  /*1d20*/  LDG.E.64.CONSTANT R28, desc[UR6][R6.64+0x9000] ;  /* 0x00900006061c7981 */ /* 0x000f62000c1e9b00 */
[----:B------:R-:W-:-:S03]  /*1d30*/  IMAD.WIDE.U32 R32, R33, 0x8, R2 ;  /* 0x0000000821207825 */ /* 0x000fc600078e0002 */
[----:B------:R-:W5:Y:S04]  /*1d40*/  LDG.E.64.CONSTANT R30, desc[UR6][R6.64+0xb000] ;  /* 0x00b00006061e7981 */ /* 0x000f68000c1e9b00 */
[----:B------:R-:W5:Y:S04]  /*1d50*/  LDG.E.64.CONSTANT R32, desc[UR6][R32.64] ;  /* 0x0000000620207981 */ /* 0x000f68000c1e9b00 */
[----:B------:R-:W5:Y:S04]  /*1d60*/  LDG.E.64.CONSTANT R34, desc[UR6][R6.64+0xc000] ;  /* 0x00c0000606227981 */ /* 0x000f68000c1e9b00 */
[----:B------:R0:W5:Y:S01]  /*1d70*/  LDG.E.64.CONSTANT R36, desc[UR6][R6.64+0xd000] ;  /* 0x00d0000606247981 */ /* 0x000162000c1e9b00 */
[----:B------:R-:W-:-:S02]  /*1d80*/  VIADD R45, R45, 0x2000 ;  /* 0x000020002d2d7836 */ /* 0x000fc40000000000 */
[----:B------:R-:W-:Y:S01]  /*1d90*/  VIADD R38, R38, 0x2000 ;  /* 0x0000200026267836 */ /* 0x000fe20000000000 */
[----:B0-----:R-:W-:-:S05]  /*1da0*/  IADD3 R6, P6, PT, R6, 0x10000, RZ ;  /* 0x0001000006067810 */ /* 0x001fca0007fde0ff */
[----:B------:R-:W-:Y:S01]  /*1db0*/  IMAD.X R7, RZ, RZ, R7, P6 ;  /* 0x000000ffff077224 */ /* 0x000fe200030e0607 */
[----:B--2---:R-:W-:-:S04]  /*1dc0*/  IADD3 R43, P1, P2, R4, R8, R43 ;  /* 0x00000008042b7210 */ /* 0x004fc80007a3e02b */
[----:B---3--:R-:W-:Y:S02]  /*1dd0*/  IADD3 R43, P3, P4, R26, R10, R43 ;  /* 0x0000000a1a2b7210 */ /* 0x008fe40007c7e02b */
[----:B------:R-:W-:-:S04]  /*1de0*/  IADD3.X R5, PT, PT, R5, R9, R41, P1, P2 ;  /* 0x0000000905057210 */ /* 0x000fc80000fe4429 */
[----:B------:R-:W-:Y:S02]  /*1df0*/  IADD3.X R11, PT, PT, R27, R11, R5, P3, P4 ;  /* 0x0000000b1b0b7210 */ /* 0x000fe40001fe8405 */
[----:B----4-:R-:W-:-:S04]  /*1e00*/  IADD3 R43, P1, P2, R22, R24, R43 ;  /* 0x00000018162b7210 */ /* 0x010fc80007a3e02b */
[----:B------:R-:W-:Y:S02]  /*1e10*/  IADD3.X R23, PT, PT, R23, R25, R11, P1, P2 ;  /* 0x0000001917177210 */ /* 0x000fe40000fe440b */
[----:B-----5:R-:W-:-:S04]  /*1e20*/  IADD3 R43, P3, P4, R18, R20, R43 ;  /* 0x00000014122b7210 */ /* 0x020fc80007c7e02b */
[----:B------:R-:W-:Y:S02]  /*1e30*/  IADD3.X R19, PT, PT, R19, R21, R23, P3, P4 ;  /* 0x0000001513137210 */ /* 0x000fe40001fe8417 */
[----:B------:R-:W-:-:S04]  /*1e40*/  IADD3 R43, P1, P2, R14, R16, R43 ;  /* 0x000000100e2b7210 */ /* 0x000fc80007a3e02b */
[----:B------:R-:W-:Y:S02]  /*1e50*/  IADD3.X R15, PT, PT, R15, R17, R19, P1, P2 ;  /* 0x000000110f0f7210 */ /* 0x000fe40000fe4413 */
[----:B------:R-:W-:-:S04]  /*1e60*/  IADD3 R43, P3, P4, R28, R12, R43 ;  /* 0x0000000c1c2b7210 */ /* 0x000fc80007c7e02b */
[----:B------:R-:W-:Y:S02]  /*1e70*/  IADD3.X R13, PT, PT, R29, R13, R15, P3, P4 ;  /* 0x0000000d1d0d7210 */ /* 0x000fe40001fe840f */
[----:B------:R-:W-:Y:S02]  /*1e80*/  ISETP.GE.AND P3, PT, R45, R40, PT ;  /* 0x000000282d00720c */ /* 0x000fe40003f66270 */
[----:B------:R-:W-:-:S04]  /*1e90*/  IADD3 R43, P2, P1, R30, R32, R43 ;  /* 0x000000201e2b7210 */ /* 0x000fc8000795e02b */
[----:B------:R-:W-:Y:S02]  /*1ea0*/  IADD3.X R31, PT, PT, R31, R33, R13, P2, P1 ;  /* 0x000000211f1f7210 */ /* 0x000fe400017e240d */
[----:B------:R-:W-:-:S04]  /*1eb0*/  IADD3 R43, P4, P5, R36, R34, R43 ;  /* 0x00000022242b7210 */ /* 0x000fc80007d9e02b */
[----:B------:R-:W-:Y:S01]  /*1ec0*/  IADD3.X R41, PT, PT, R37, R35, R31, P4, P5 ;  /* 0x0000002325297210 */ /* 0x000fe200027ea41f */
[----:B------:R-:W-:Y:S08]  /*1ed0*/  @!P3 BRA `(.L_x_26) ;  /* 0xfffffffc004cb947 */ /* 0x000ff0000383ffff */
.L_x_25:
[----:B------:R-:W-:Y:S05]  /*1ee0*/  BSYNC.RECONVERGENT B2 ;  /* 0x0000000000027941 */ /* 0x000fea0003800200 */
.L_x_24:
[----:B------:R-:W-:Y:S01]  /*1ef0*/  IMAD.IADD R4, R0, 0x1, -R45 ;  /* 0x0000000100047824 */ /* 0x000fe200078e0a2d */
[----:B------:R-:W-:Y:S04]  /*1f00*/  BSSY.RECONVERGENT B2, `(.L_x_27) ;  /* 0x000001d000027945 */ /* 0x000fe80003800200 */
[----:B------:R-:W-:-:S13]  /*1f10*/  ISETP.GT.AND P1, PT, R4, 0x800, PT ;  /* 0x000008000400780c */ /* 0x000fda0003f24270 */
[----:B------:R-:W-:Y:S05]  /*1f20*/  @!P1 BRA `(.L_x_28) ;  /* 0x0000000000689947 */ /* 0x000fea0003800000 */
[C-C-:B------:R-:W-:Y:S01]  /*1f30*/  IMAD.WIDE.U32 R10, R38.reuse, 0x8, R2.reuse ;  /* 0x00000008260a7825 */ /* 0x140fe200078e0002 */
[----:B------:R-:W2:Y:S03]  /*1f40*/  LDG.E.64.CONSTANT R12, desc[UR6][R6.64+-0x1000] ;  /* 0xfff00006060c7981 */ /* 0x000ea6000c1e9b00 */
[----:B------:R-:W-:Y:S01]  /*1f50*/  VIADD R19, R38, 0x800 ;  /* 0x0000080026137836 */ /* 0x000fe20000000000 */
[----:B------:R-:W3:Y:S04]  /*1f60*/  LDG.E.64.CONSTANT R14, desc[UR6][R6.64] ;  /* 0x00000006060e7981 */ /* 0x000ee8000c1e9b00 */
[----:B------:R-:W2:Y:S01]  /*1f70*/  LDG.E.64.CONSTANT R10, desc[UR6][R10.64] ;  /* 0x000000060a0a7981 */ /* 0x000ea2000c1e9b00 */
[----:B------:R-:W-:-:S03]  /*1f80*/  IMAD.WIDE.U32 R18, R19, 0x8, R2 ;  /* 0x0000000813127825 */ /* 0x000fc600078e0002 */
[----:B------:R-:W3:Y:S04]  /*1f90*/  LDG.E.64.CONSTANT R16, desc[UR6][R6.64+0x1000] ;  /* 0x0010000606107981 */ /* 0x000ee8000c1e9b00 */
[----:B------:R-:W4:Y:S04]  /*1fa0*/  LDG.E.64.CONSTANT R20, desc[UR6][R6.64+0x3000] ;  /* 0x0030000606147981 */ /* 0x000f28000c1e9b00 */
[----:B------:R-:W4:Y:S04]  /*1fb0*/  LDG.E.64.CONSTANT R18, desc[UR6][R18.64] ;  /* 0x0000000612127981 */ /* 0x000f28000c1e9b00 */
[----:B------:R-:W5:Y:S04]  /*1fc0*/  LDG.E.64.CONSTANT R4, desc[UR6][R6.64+0x4000] ;  /* 0x0040000606047981 */ /* 0x000f68000c1e9b00 */
[----:B------:R-:W5:Y:S01]  /*1fd0*/  LDG.E.64.CONSTANT R8, desc[UR6][R6.64+0x5000] ;  /* 0x0050000606087981 */ /* 0x000f62000c1e9b00 */
[----:B------:R-:W-:-:S02]  /*1fe0*/  VIADD R45, R45, 0x1000 ;  /* 0x000010002d2d7836 */ /* 0x000fc40000000000 */
[----:B------:R-:W-:Y:S01]  /*1ff0*/  VIADD R38, R38, 0x1000 ;  /* 0x0000100026267836 */ /* 0x000fe20000000000 */
[----:B--2---:R-:W-:-:S04]  /*2000*/  IADD3 R43, P0, P1, R12, R10, R43 ;  /* 0x0000000a0c2b7210 */ /* 0x004fc8000791e02b */
[----:B------:R-:W-:Y:S02]  /*2010*/  IADD3.X R13, PT, PT, R13, R11, R41, P0, P1 ;  /* 0x0000000b0d0d7210 */ /* 0x000fe400007e2429 */
[----:B---3--:R-:W-:Y:S02]  /*2020*/  IADD3 R43, P0, P1, R16, R14, R43 ;  /* 0x0000000e102b7210 */ /* 0x008fe4000791e02b */
[----:B------:R-:W-:Y:S02]  /*2030*/  IADD3 R10, P3, PT, R6, 0x8000, RZ ;  /* 0x00008000060a7810 */ /* 0x000fe40007f7e0ff */
[----:B------:R-:W-:Y:S02]  /*2040*/  IADD3.X R15, PT, PT, R17, R15, R13, P0, P1 ;  /* 0x0000000f110f7210 */ /* 0x000fe400007e240d */
[----:B----4-:R-:W-:Y:S01]  /*2050*/  IADD3 R43, P0, P1, R20, R18, R43 ;  /* 0x00000012142b7210 */ /* 0x010fe2000791e02b */
[----:B------:R-:W-:-:S03]  /*2060*/  IMAD.X R11, RZ, RZ, R7, P3 ;  /* 0x000000ffff0b7224 */ /* 0x000fc600018e0607 */
[----:B------:R-:W-:Y:S02]  /*2070*/  IADD3.X R21, PT, PT, R21, R19, R15, P0, P1 ;  /* 0x0000001315157210 */ /* 0x000fe400007e240f */
[----:B-----5:R-:W-:Y:S01]  /*2080*/  IADD3 R43, P1, P2, R8, R4, R43 ;  /* 0x00000004082b7210 */ /* 0x020fe20007a3e02b */
[----:B------:R-:W-:Y:S01]  /*2090*/  IMAD.MOV.U32 R6, RZ, RZ, R10 ;  /* 0x000000ffff067224 */ /* 0x000fe200078e000a */
[----:B------:R-:W-:Y:S01]  /*20a0*/  PLOP3.LUT P0, PT, PT, PT, PT, 0x8, 0x80 ;  /* 0x000000000080781c */ /* 0x000fe20003f0e170 */
[----:B------:R-:W-:Y:S01]  /*20b0*/  IMAD.MOV.U32 R7, RZ, RZ, R11 ;  /* 0x000000ffff077224 */ /* 0x000fe200078e000b */
[----:B------:R-:W-:-:S11]  /*20c0*/  IADD3.X R41, PT, PT, R9, R5, R21, P1, P2 ;  /* 0x0000000509297210 */ /* 0x000fd60000fe4415 */
.L_x_28:
[----:B------:R-:W-:Y:S05]  /*20d0*/  BSYNC.RECONVERGENT B2 ;  /* 0x0000000000027941 */ /* 0x000fea0003800200 */
.L_x_27:
[----:B------:R-:W-:-:S13]  /*20e0*/  ISETP.LT.OR P0, PT, R45, R0, P0 ;  /* 0x000000002d00720c */ /* 0x000fda0000701670 */
[----:B------:R-:W-:Y:S05]  /*20f0*/  @!P0 BRA `(.L_x_20) ;  /* 0x0000000000248947 */ /* 0x000fea0003800000 */
[----:B------:R-:W-:Y:S01]  /*2100*/  IMAD.WIDE.U32 R2, R38, 0x8, R2 ;  /* 0x0000000826027825 */ /* 0x000fe200078e0002 */
[----:B------:R-:W2:Y:S04]  /*2110*/  LDG.E.64.CONSTANT R4, desc[UR6][R6.64+-0x1000] ;  /* 0xfff0000606047981 */ /* 0x000ea8000c1e9b00 */
[----:B------:R-:W3:Y:S04]  /*2120*/  LDG.E.64.CONSTANT R8, desc[UR6][R6.64] ;  /* 0x0000000606087981 */ /* 0x000ee8000c1e9b00 */
[----:B------:R-:W2:Y:S04]  /*2130*/  LDG.E.64.CONSTANT R2, desc[UR6][R2.64] ;  /* 0x0000000602027981 */ /* 0x000ea8000c1e9b00 */
[----:B------:R-:W3:Y:S01]  /*2140*/  LDG.E.64.CONSTANT R10, desc[UR6][R6.64+0x1000] ;  /* 0x00100006060a7981 */ /* 0x000ee2000c1e9b00 */
[----:B--2---:R-:W-:-:S04]  /*2150*/  IADD3 R43, P0, P1, R4, R2, R43 ;  /* 0x00000002042b7210 */ /* 0x004fc8000791e02b */
[----:B---3--:R-:W-:Y:S02]  /*2160*/  IADD3 R43, P2, P3, R10, R8, R43 ;  /* 0x000000080a2b7210 */ /* 0x008fe40007b5e02b */
[----:B------:R-:W-:-:S04]  /*2170*/  IADD3.X R41, PT, PT, R5, R3, R41, P0, P1 ;  /* 0x0000000305297210 */ /* 0x000fc800007e2429 */
[----:B------:R-:W-:-:S07]  /*2180*/  IADD3.X R41, PT, PT, R11, R9, R41, P2, P3 ;  /* 0x000000090b297210 */ /* 0x000fce00017e6429 */
.L_x_20:
[----:B------:R-:W-:Y:S05]  /*2190*/  BSYNC.RECONVERGENT B1 ;  /* 0x0000000000017941 */ /* 0x000fea0003800200 */
.L_x_18:
[----:B------:R-:W0:Y:S01]  /*21a0*/  S2R R6, SR_LANEID ;  /* 0x0000000000067919 */ /* 0x000e220000000000 */
[----:B------:R-:W1:Y:S04]  /*21b0*/  SHFL.DOWN PT, R0, R43, 0x1, 0x1f ;  /* 0x08201f002b007f89 */ /* 0x000e6800000e0000 */
[----:B------:R-:W2:Y:S01]  /*21c0*/  SHFL.DOWN PT, R2, R41, 0x1, 0x1f ;  /* 0x08201f0029027f89 */ /* 0x000ea200000e0000 */
[C---:B0-----:R-:W-:Y:S02]  /*21d0*/  ISETP.GT.AND P0, PT, R6.reuse, 0x1e, PT ;  /* 0x0000001e0600780c */ /* 0x041fe40003f04270 */
[----:B------:R-:W-:Y:S02]  /*21e0*/  ISETP.GT.AND P1, PT, R6, 0x1d, PT ;  /* 0x0000001d0600780c */ /* 0x000fe40003f24270 */
[----:B-1----:R-:W-:-:S02]  /*21f0*/  SEL R0, R0, RZ, !P0 ;  /* 0x000000ff00007207 */ /* 0x002fc40004000000 */
[----:B--2---:R-:W-:Y:S02]  /*2200*/  SEL R2, R2, RZ, !P0 ;  /* 0x000000ff02027207 */ /* 0x004fe40004000000 */
[----:B------:R-:W-:Y:S02]  /*2210*/  IADD3 R7, P0, PT, R43, R0, RZ ;  /* 0x000000002b077210 */ /* 0x000fe40007f1e0ff */
[----:B------:R-:W-:-:S03]  /*2220*/  ISETP.NE.AND P2, PT, R6, RZ, PT ;  /* 0x000000ff0600720c */ /* 0x000fc60003f45270 */
[----:B------:R-:W-:Y:S01]  /*2230*/  IMAD.X R9, R41, 0x1, R2, P0 ;  /* 0x0000000129097824 */ /* 0x000fe200000e0602 */
[----:B------:R-:W0:Y:S04]  /*2240*/  SHFL.DOWN PT, R0, R7, 0x2, 0x1f ;  /* 0x08401f0007007f89 */ /* 0x000e2800000e0000 */
[----:B------:R-:W1:Y:S05]  /*2250*/  SHFL.DOWN PT, R2, R9, 0x2, 0x1f ;  /* 0x08401f0009027f89 */ /* 0x000e6a00000e0000 */
[----:B------:R-:W2:Y:S01]  /*2260*/  @!P2 S2R R11, SR_CgaCtaId ;  /* 0x00000000000ba919 */ /* 0x000ea20000008800 */
        /* <DEDUP_REMOVED lines=12> */
[----:B------:R-:W-:-:S05]  /*2330*/  IMAD.X R9, R2, 0x1, R5, P0 ;  /* 0x0000000102097824 */ /* 0x000fca00000e0605 */
[----:B------:R-:W1:Y:S01]  /*2340*/  SHFL.DOWN PT, R2, R9, 0x8, 0x1f ;  /* 0x09001f0009027f89 */ /* 0x000e6200000e0000 */
[----:B0-----:R-:W-:-:S04]  /*2350*/  SEL R0, R0, RZ, !P1 ;  /* 0x000000ff00007207 */ /* 0x001fc80004800000 */
[----:B------:R-:W-:Y:S02]  /*2360*/  IADD3 R5, P0, PT, R0, R7, RZ ;  /* 0x0000000700057210 */ /* 0x000fe40007f1e0ff */
[----:B-1----:R-:W-:-:S03]  /*2370*/  SEL R2, R2, RZ, !P1 ;  /* 0x000000ff02027207 */ /* 0x002fc60004800000 */
[----:B------:R-:W0:Y:S01]  /*2380*/  SHFL.DOWN PT, R0, R5, 0x10, 0x1f ;  /* 0x0a001f0005007f89 */ /* 0x000e2200000e0000 */
[----:B------:R-:W-:Y:S02]  /*2390*/  ISETP.GT.AND P1, PT, R6, 0xf, PT ;  /* 0x0000000f0600780c */ /* 0x000fe40003f24270 */
[----:B------:R-:W-:Y:S01]  /*23a0*/  @!P2 SHF.R.U32.HI R6, RZ, 0x2, R39 ;  /* 0x00000002ff06a819 */ /* 0x000fe20000011627 */
[----:B------:R-:W-:Y:S01]  /*23b0*/  IMAD.X R4, R2, 0x1, R9, P0 ;  /* 0x0000000102047824 */ /* 0x000fe200000e0609 */
[----:B------:R-:W-:Y:S02]  /*23c0*/  @!P2 MOV R2, 0x400 ;  /* 0x000004000002a802 */ /* 0x000fe40000000f00 */
[----:B------:R-:W-:Y:S02]  /*23d0*/  @!P2 LOP3.LUT R6, R6, 0xf8, RZ, 0xc0, !PT ;  /* 0x000000f80606a812 */ /* 0x000fe400078ec0ff */
[----:B------:R-:W1:Y:S01]  /*23e0*/  SHFL.DOWN PT, R3, R4, 0x10, 0x1f ;  /* 0x0a001f0004037f89 */ /* 0x000e6200000e0000 */
[----:B--2---:R-:W-:-:S05]  /*23f0*/  @!P2 LEA R11, R11, R2, 0x18 ;  /* 0x000000020b0ba211 */ /* 0x004fca00078ec0ff */
[----:B------:R-:W-:Y:S01]  /*2400*/  @!P2 IMAD.IADD R11, R6, 0x1, R11 ;  /* 0x00000001060ba824 */ /* 0x000fe200078e020b */
[----:B0-----:R-:W-:-:S04]  /*2410*/  SEL R0, R0, RZ, !P1 ;  /* 0x000000ff00007207 */ /* 0x001fc80004800000 */
[----:B------:R-:W-:Y:S02]  /*2420*/  IADD3 R2, P0, PT, R0, R5, RZ ;  /* 0x0000000500027210 */ /* 0x000fe40007f1e0ff */
[----:B-1----:R-:W-:-:S05]  /*2430*/  SEL R3, R3, RZ, !P1 ;  /* 0x000000ff03037207 */ /* 0x002fca0004800000 */
[----:B------:R-:W-:Y:S01]  /*2440*/  IMAD.X R3, R3, 0x1, R4, P0 ;  /* 0x0000000103037824 */ /* 0x000fe200000e0604 */
[----:B------:R-:W-:-:S04]  /*2450*/  ISETP.NE.AND P0, PT, R39, RZ, PT ;  /* 0x000000ff2700720c */ /* 0x000fc80003f05270 */
[----:B------:R0:W-:Y:S01]  /*2460*/  @!P2 STS.64 [R11+0x10], R2 ;  /* 0x000010020b00a388 */ /* 0x0001e20000000a00 */
[----:B------:R-:W-:Y:S08]  /*2470*/  BAR.SYNC.DEFER_BLOCKING 0x0 ;  /* 0x0000000000007b1d */ /* 0x000ff00000010000 */
[----:B------:R-:W-:Y:S05]  /*2480*/  @P0 BRA `(.L_x_16) ;  /* 0x00000000006c0947 */ /* 0x000fea0003800000 */
[----:B------:R-:W1:Y:S01]  /*2490*/  S2UR UR5, SR_CgaCtaId ;  /* 0x00000000000579c3 */ /* 0x000e620000008800 */
[----:B------:R-:W-:Y:S02]  /*24a0*/  UMOV UR4, 0x400 ;  /* 0x0000040000047882 */ /* 0x000fe40000000000 */
[----:B-1----:R-:W-:-:S09]  /*24b0*/  ULEA UR4, UR5, UR4, 0x18 ;  /* 0x0000000405047291 */ /* 0x002fd2000f8ec0ff */
[----:B------:R-:W-:Y:S04]  /*24c0*/  LDS.64 R32, [UR4+0x18] ;  /* 0x00001804ff207984 */ /* 0x000fe80008000a00 */
[----:B------:R-:W1:Y:S04]  /*24d0*/  LDS.128 R28, [UR4+0x20] ;  /* 0x00002004ff1c7984 */ /* 0x000e680008000c00 */
[----:B------:R-:W2:Y:S04]  /*24e0*/  LDS.128 R24, [UR4+0x30] ;  /* 0x00003004ff187984 */ /* 0x000ea80008000c00 */
[----:B------:R-:W3:Y:S04]  /*24f0*/  LDS.128 R20, [UR4+0x40] ;  /* 0x00004004ff147984 */ /* 0x000ee80008000c00 */
[----:B------:R-:W4:Y:S04]  /*2500*/  LDS.128 R16, [UR4+0x50] ;  /* 0x00005004ff107984 */ /* 0x000f280008000c00 */
[----:B------:R-:W5:Y:S04]  /*2510*/  LDS.128 R12, [UR4+0x60] ;  /* 0x00006004ff0c7984 */ /* 0x000f680008000c00 */
[----:B0-----:R-:W0:Y:S04]  /*2520*/  LDS.128 R8, [UR4+0x70] ;  /* 0x00007004ff087984 */ /* 0x001e280008000c00 */
[----:B------:R-:W0:Y:S01]  /*2530*/  LDS.128 R4, [UR4+0x80] ;  /* 0x00008004ff047984 */ /* 0x000e220008000c00 */
[----:B-1----:R-:W-:-:S04]  /*2540*/  IADD3 R35, P1, P2, R28, R32, R2 ;  /* 0x000000201c237210 */ /* 0x002fc80007a3e002 */
[----:B--2---:R-:W-:Y:S02]  /*2550*/  IADD3 R35, P3, P4, R24, R35, R30 ;  /* 0x0000002318237210 */ /* 0x004fe40007c7e01e */
[----:B------:R-:W-:Y:S02]  /*2560*/  IADD3.X R29, PT, PT, R29, R33, R3, P1, P2 ;  /* 0x000000211d1d7210 */ /* 0x000fe40000fe4403 */
[----:B---3--:R-:W-:Y:S02]  /*2570*/  IADD3 R3, P1, P2, R20, R35, R26 ;  /* 0x0000002314037210 */ /* 0x008fe40007a3e01a */
[----:B------:R-:W-:Y:S02]  /*2580*/  IADD3.X R25, PT, PT, R25, R29, R31, P3, P4 ;  /* 0x0000001d19197210 */ /* 0x000fe40001fe841f */
[----:B----4-:R-:W-:Y:S02]  /*2590*/  IADD3 R3, P3, P4, R16, R3, R22 ;  /* 0x0000000310037210 */ /* 0x010fe40007c7e016 */
[----:B------:R-:W-:-:S02]  /*25a0*/  IADD3.X R21, PT, PT, R21, R25, R27, P1, P2 ;  /* 0x0000001915157210 */ /* 0x000fc40000fe441b */
[----:B-----5:R-:W-:Y:S02]  /*25b0*/  IADD3 R3, P1, P2, R12, R3, R18 ;  /* 0x000000030c037210 */ /* 0x020fe40007a3e012 */
[----:B------:R-:W-:Y:S02]  /*25c0*/  IADD3.X R17, PT, PT, R17, R21, R23, P3, P4 ;  /* 0x0000001511117210 */ /* 0x000fe40001fe8417 */
[----:B0-----:R-:W-:Y:S02]  /*25d0*/  IADD3 R3, P3, P4, R8, R3, R14 ;  /* 0x0000000308037210 */ /* 0x001fe40007c7e00e */
[----:B------:R-:W-:Y:S02]  /*25e0*/  IADD3.X R13, PT, PT, R13, R17, R19, P1, P2 ;  /* 0x000000110d0d7210 */ /* 0x000fe40000fe4413 */
[----:B------:R-:W-:Y:S02]  /*25f0*/  IADD3 R3, P1, P2, R4, R3, R10 ;  /* 0x0000000304037210 */ /* 0x000fe40007a3e00a */
[----:B------:R-:W-:-:S02]  /*2600*/  IADD3.X R9, PT, PT, R9, R13, R15, P3, P4 ;  /* 0x0000000d09097210 */ /* 0x000fc40001fe840f */
[----:B------:R-:W-:Y:S02]  /*2610*/  IADD3 R2, P3, PT, R3, R6, RZ ;  /* 0x0000000603027210 */ /* 0x000fe40007f7e0ff */
[----:B------:R-:W-:-:S05]  /*2620*/  IADD3.X R3, PT, PT, R5, R9, R11, P1, P2 ;  /* 0x0000000905037210 */ /* 0x000fca0000fe440b */
[----:B------:R-:W-:-:S07]  /*2630*/  IMAD.X R3, R3, 0x1, R7, P3 ;  /* 0x0000000103037824 */ /* 0x000fce00018e0607 */
.L_x_16:
[----:B------:R-:W-:Y:S05]  /*2640*/  BSYNC.RECONVERGENT B0 ;  /* 0x0000000000007941 */ /* 0x000fea0003800200 */
.L_x_1:
[----:B------:R-:W-:Y:S05]  /*2650*/  @P0 EXIT ;  /* 0x000000000000094d */ /* 0x000fea0003800000 */
[----:B------:R-:W0:Y:S01]  /*2660*/  LDCU.64 UR4, c[0x0][0x398] ;  /* 0x00007300ff0477ac */ /* 0x000e220008000a00 */
[----:B------:R-:W3:Y:S01]  /*2670*/  LDC.64 R4, c[0x0][0x388] ;  /* 0x0000e200ff047b82 */ /* 0x000ee20000000a00 */
[----:B012---:R-:W-:-:S04]  /*2680*/  IADD3 R2, P0, PT, R2, UR4, RZ ;  /* 0x0000000402027c10 */ /* 0x007fc8000ff1e0ff */
[----:B------:R-:W-:-:S05]  /*2690*/  IADD3.X R3, PT, PT, R3, UR5, RZ, P0, !PT ;  /* 0x0000000503037c10 */ /* 0x000fca00087fe4ff */
[----:B---3--:R-:W-:Y:S01]  /*26a0*/  STG.E.64 desc[UR6][R4.64], R2 ;  /* 0x0000000204007986 */ /* 0x008fe2000c101b06 */
[----:B------:R-:W-:Y:S05]  /*26b0*/  EXIT ;  /* 0x000000000000794d */ /* 0x000fea0003800000 */
.L_x_29:
[----:B------:R-:W-:-:S00]  /*26c0*/  BRA `(.L_x_29) ;  /* 0xfffffffc00fc7947 */ /* 0x000fc0000383ffff */
[----:B------:R-:W-:-:S00]  /*26d0*/  NOP ;  /* 0x0000000000007918 */ /* 0x000fc00000000000 */
        /* <DEDUP_REMOVED lines=10> */
.L_x_186:


//--------------------- .text._ZN3cub18CUB_300001_SM_10006detail6reduce18DeviceReduceKernelINS2_10policy_hubIlyN4cuda3std3__44plusIlEEE10Policy1000EN6thrust24THRUST_300001_SM_1000_NS18transform_iteratorINSD_6detail14equal_to_valueIfEENSF_15normal_iteratorINSD_10device_ptrIfEEEEllEEyS9_lNS7_10__identityEEEvT0_PT3_T1_NS0_13GridEvenShareISR_EET2_T4_ --------------------------
	.section	.text._ZN3cub18CUB_300001_SM_10006detail6reduce18DeviceReduceKernelINS2_10policy_hubIlyN4cuda3std3__44plusIlEEE10Policy1000EN6thrust24THRUST_300001_SM_1000_NS18transform_iteratorINSD_6detail14equal_to_valueIfEENSF_15normal_iteratorINSD_10device_ptrIfEEEEllEEyS9_lNS7_10__identityEEEvT0_PT3_T1_NS0_13GridEvenShareISR_EET2_T4_,"ax",@progbits
	.align	128
        .global         _ZN3cub18CUB_300001_SM_10006detail6reduce18DeviceReduceKernelINS2_10policy_hubIlyN4cuda3std3__44plusIlEEE10Policy1000EN6thrust24THRUST_300001_SM_1000_NS18transform_iteratorINSD_6detail14equal_to_valueIfEENSF_15normal_iteratorINSD_10device_ptrIfEEEEllEEyS9_lNS7_10__identityEEEvT0_PT3_T1_NS0_13GridEvenShareISR_EET2_T4_
        .type           _ZN3cub18CUB_300001_SM_10006detail6reduce18DeviceReduceKernelINS2_10policy_hubIlyN4cuda3std3__44plusIlEEE10Policy1000EN6thrust24THRUST_300001_SM_1000_NS18transform_iteratorINSD_6detail14equal_to_valueIfEENSF_15normal_iteratorINSD_10device_ptrIfEEEEllEEyS9_lNS7_10__identityEEEvT0_PT3_T1_NS0_13GridEvenShareISR_EET2_T4_,@function
        .size           _ZN3cub18CUB_300001_SM_10006detail6reduce18DeviceReduceKernelINS2_10policy_hubIlyN4cuda3std3__44plusIlEEE10Policy1000EN6thrust24THRUST_300001_SM_1000_NS18transform_iteratorINSD_6detail14equal_to_valueIfEENSF_15normal_iteratorINSD_10device_ptrIfEEEEllEEyS9_lNS7_10__identityEEEvT0_PT3_T1_NS0_13GridEvenShareISR_EET2_T4_,(.L_x_187 - _ZN3cub18CUB_300001_SM_10006detail6reduce18DeviceReduceKernelINS2_10policy_hubIlyN4cuda3std3__44plusIlEEE10Policy1000EN6thrust24THRUST_300001_SM_1000_NS18transform_iteratorINSD_6detail14equal_to_valueIfEENSF_15normal_iteratorINSD_10device_ptrIfEEEEllEEyS9_lNS7_10__identityEEEvT0_PT3_T1_NS0_13GridEvenShareISR_EET2_T4_)
        .other          _ZN3cub18CUB_300001_SM_10006detail6reduce18DeviceReduceKernelINS2_10policy_hubIlyN4cuda3std3__44plusIlEEE10Policy1000EN6thrust24THRUST_300001_SM_1000_NS18transform_iteratorINSD_6detail14equal_to_valueIfEENSF_15normal_iteratorINSD_10device_ptrIfEEEEllEEyS9_lNS7_10__identityEEEvT0_PT3_T1_NS0_13GridEvenShareISR_EET2_T4_,@"STO_CUDA_ENTRY STV_DEFAULT"
_ZN3cub18CUB_300001_SM_10006detail6reduce18DeviceReduceKernelINS2_10policy_hubIlyN4cuda3std3__44plusIlEEE10Policy1000EN6thrust24THRUST_300001_SM_1000_NS18transform_iteratorINSD_6detail14equal_to_valueIfEENSF_15normal_iteratorINSD_10device_ptrIfEEEEllEEyS9_lNS7_10__identityEEEvT0_PT3_T1_NS0_13GridEvenShareISR_EET2_T4_:
.text._ZN3cub18CUB_300001_SM_10006detail6reduce18DeviceReduceKernelINS2_10policy_hubIlyN4cuda3std3__44plusIlEEE10Policy1000EN6thrust24THRUST_300001_SM_1000_NS18transform_iteratorINSD_6detail14equal_to_valueIfEENSF_15normal_iteratorINSD_10device_ptrIfEEEEllEEyS9_lNS7_10__identityEEEvT0_PT3_T1_NS0_13GridEvenShareISR_EET2_T4_:
[----:B------:R-:W-:Y:S08]  /*0000*/  LDC R1, c[0x0][0x37c] ;  /* 0x0000df00ff017b82 */ /* 0x000ff00000000800 */
[----:B------:R-:W0:Y:S01]  /*0010*/  S2UR UR17, SR_CTAID.X ;  /* 0x00000000001179c3 */ /* 0x000e220000002500 */
[----:B------:R-:W1:Y:S01]  /*0020*/  LDCU.64 UR4, c[0x0][0x3c0] ;  /* 0x00007800ff0477ac */ /* 0x000e620008000a00 */
[----:B------:R-:W-:Y:S01]  /*0030*/  BSSY.RECONVERGENT B0, `(.L_x_30) ;  /* 0x0000327000007945 */ /* 0x000fe20003800200 */
[----:B------:R-:W2:Y:S01]  /*0040*/  LDCU UR11, c[0x0][0x3c8] ;  /* 0x00007900ff0b77ac */ /* 0x000ea20008000800 */
[----:B------:R-:W3:Y:S01]  /*0050*/  LDCU.64 UR18, c[0x0][0x358] ;  /* 0x00006b00ff1277ac */ /* 0x000ee20008000a00 */
[----:B-1----:R-:W-:-:S02]  /*0060*/  IMAD.U32 R8, RZ, RZ, UR4 ;  /* 0x00000004ff087e24 */ /* 0x002fc4000f8e00ff */
[----:B------:R-:W-:Y:S01]  /*0070*/  IMAD.U32 R9, RZ, RZ, UR5 ;  /* 0x00000005ff097e24 */ /* 0x000fe2000f8e00ff */
[----:B--2---:R-:W-:Y:S02]  /*0080*/  UIMAD UR5, UR11, 0xe00, URZ ;  /* 0x00000e000b0578a4 */ /* 0x004fe4000f8e02ff */
[----:B0-----:R-:W-:Y:S02]  /*0090*/  UIMAD UR9, UR17, 0xe00, URZ ;  /* 0x00000e00110978a4 */ /* 0x001fe4000f8e02ff */
[----:B------:R-:W-:-:S04]  /*00a0*/  USHF.R.S32.HI UR4, URZ, 0x1f, UR5 ;  /* 0x0000001fff047899 */ /* 0x000fc80008011405 */
[----:B------:R-:W-:-:S04]  /*00b0*/  IADD3 R13, P1, PT, R8, -UR9, RZ ;  /* 0x80000009080d7c10 */ /* 0x000fc8000ff3e0ff */
[----:B------:R-:W-:Y:S02]  /*00c0*/  ISETP.GT.U32.AND P0, PT, R13, 0xdff, PT ;  /* 0x00000dff0d00780c */ /* 0x000fe40003f04070 */
[----:B------:R-:W-:-:S04]  /*00d0*/  IADD3.X R14, PT, PT, R9, -0x1, RZ, P1, !PT ;  /* 0xffffffff090e7810 */ /* 0x000fc80000ffe4ff */
[----:B------:R-:W-:-:S13]  /*00e0*/  ISETP.GT.U32.AND.EX P0, PT, R14, RZ, PT, P0 ;  /* 0x000000ff0e00720c */ /* 0x000fda0003f04100 */
[----:B---3--:R-:W-:Y:S05]  /*00f0*/  @P0 BRA `(.L_x_31) ;  /* 0x0000001800740947 */ /* 0x008fea0003800000 */
[----:B------:R-:W0:Y:S01]  /*0100*/  S2R R7, SR_TID.X ;  /* 0x0000000000077919 */ /* 0x000e220000002100 */
[----:B------:R-:W-:Y:S01]  /*0110*/  VIADD R2, R8, -UR9 ;  /* 0x8000000908027c36 */ /* 0x000fe20008000000 */
[----:B------:R-:W1:Y:S01]  /*0120*/  LDCU UR6, c[0x0][0x388] ;  /* 0x00007100ff0677ac */ /* 0x000e620008000800 */
[----:B------:R-:W-:Y:S01]  /*0130*/  BSSY.RECONVERGENT B1, `(.L_x_32) ;  /* 0x000000f000017945 */ /* 0x000fe20003800200 */
[----:B------:R-:W-:Y:S02]  /*0140*/  IMAD.MOV.U32 R0, RZ, RZ, RZ ;  /* 0x000000ffff007224 */ /* 0x000fe400078e00ff */
[----:B------:R-:W-:Y:S01]  /*0150*/  IMAD.MOV.U32 R3, RZ, RZ, RZ ;  /* 0x000000ffff037224 */ /* 0x000fe200078e00ff */
[----:B0-----:R-:W-:Y:S01]  /*0160*/  ISETP.GE.AND P0, PT, R7, R2, PT ;  /* 0x000000020700720c */ /* 0x001fe20003f06270 */
[----:B------:R-:W-:-:S12]  /*0170*/  IMAD.MOV.U32 R9, RZ, RZ, R7 ;  /* 0x000000ffff097224 */ /* 0x000fd800078e0007 */
[----:B-1----:R-:W-:Y:S05]  /*0180*/  @P0 BRA `(.L_x_33) ;  /* 0x0000000000240947 */ /* 0x002fea0003800000 */
[----:B------:R-:W0:Y:S01]  /*0190*/  LDC.64 R4, c[0x0][0x380] ;  /* 0x0000e000ff047b82 */ /* 0x000e220000000a00 */
[----:B------:R-:W-:Y:S01]  /*01a0*/  VIADD R3, R7, UR9 ;  /* 0x0000000907037c36 */ /* 0x000fe20008000000 */
[----:B------:R-:W1:Y:S03]  /*01b0*/  LDCU UR4, c[0x0][0x388] ;  /* 0x00007100ff0477ac */ /* 0x000e660008000800 */
[----:B0-----:R-:W-:-:S06]  /*01c0*/  IMAD.WIDE.U32 R4, R3, 0x4, R4 ;  /* 0x0000000403047825 */ /* 0x001fcc00078e0004 */
[----:B------:R-:W1:Y:S01]  /*01d0*/  LDG.E R4, desc[UR18][R4.64] ;  /* 0x0000001204047981 */ /* 0x000e62000c1e1900 */
[----:B------:R-:W-:Y:S02]  /*01e0*/  VIADD R9, R7, 0x200 ;  /* 0x0000020007097836 */ /* 0x000fe40000000000 */
[----:B------:R-:W-:Y:S01]  /*01f0*/  IMAD.MOV.U32 R3, RZ, RZ, RZ ;  /* 0x000000ffff037224 */ /* 0x000fe200078e00ff */
[----:B-1----:R-:W-:-:S04]  /*0200*/  FSETP.NEU.AND P0, PT, R4, UR4, PT ;  /* 0x0000000404007c0b */ /* 0x002fc8000bf0d000 */
[----:B------:R-:W-:-:S09]  /*0210*/  SEL R0, RZ, 0x1, P0 ;  /* 0x00000001ff007807 */ /* 0x000fd20000000000 */
.L_x_33:
[----:B------:R-:W-:Y:S05]  /*0220*/  BSYNC.RECONVERGENT B1 ;  /* 0x0000000000017941 */ /* 0x000fea0003800200 */
.L_x_32:
[----:B------:R-:W-:Y:S01]  /*0230*/  ISETP.GE.AND P0, PT, R9, R2, PT ;  /* 0x000000020900720c */ /* 0x000fe20003f06270 */
[----:B------:R-:W-:-:S12]  /*0240*/  BSSY.RECONVERGENT B1, `(.L_x_34) ;  /* 0x00000b6000017945 */ /* 0x000fd80003800200 */
[----:B------:R-:W-:Y:S05]  /*0250*/  @P0 BRA `(.L_x_35) ;  /* 0x0000000800d00947 */ /* 0x000fea0003800000 */
[----:B------:R-:W-:Y:S01]  /*0260*/  LOP3.LUT R5, RZ, R9, RZ, 0x33, !PT ;  /* 0x00000009ff057212 */ /* 0x000fe200078e33ff */
[----:B------:R-:W-:Y:S03]  /*0270*/  BSSY.RECONVERGENT B2, `(.L_x_36) ;  /* 0x0000056000027945 */ /* 0x000fe60003800200 */
[----:B------:R-:W-:-:S04]  /*0280*/  IADD3 R5, PT, PT, R8, -UR9, R5 ;  /* 0x8000000908057c10 */ /* 0x000fc8000fffe005 */
[C---:B------:R-:W-:Y:S02]  /*0290*/  ISETP.GE.U32.AND P1, PT, R5.reuse, 0x1e00, PT ;  /* 0x00001e000500780c */ /* 0x040fe40003f26070 */
[----:B------:R-:W-:-:S04]  /*02a0*/  LEA.HI R6, R5, 0x1, RZ, 0x17 ;  /* 0x0000000105067811 */ /* 0x000fc800078fb8ff */
[----:B------:R-:W-:-:S04]  /*02b0*/  LOP3.LUT R23, R6, 0xf, RZ, 0xc0, !PT ;  /* 0x0000000f06177812 */ /* 0x000fc800078ec0ff */
[----:B------:R-:W-:-:S03]  /*02c0*/  ISETP.NE.AND P0, PT, R23, RZ, PT ;  /* 0x000000ff1700720c */ /* 0x000fc60003f05270 */
[----:B------:R-:W-:Y:S10]  /*02d0*/  @!P1 BRA `(.L_x_37) ;  /* 0x00000004003c9947 */ /* 0x000ff40003800000 */
[----:B------:R-:W0:Y:S01]  /*02e0*/  LDCU.64 UR4, c[0x0][0x380] ;  /* 0x00007000ff0477ac */ /* 0x000e220008000a00 */
[----:B------:R-:W-:Y:S01]  /*02f0*/  IMAD.WIDE.U32 R4, R9, 0x4, RZ ;  /* 0x0000000409047825 */ /* 0x000fe200078e00ff */
[----:B------:R-:W-:-:S03]  /*0300*/  LOP3.LUT R8, R6, 0xfffff0, RZ, 0xc0, !PT ;  /* 0x00fffff006087812 */ /* 0x000fc600078ec0ff */
[----:B------:R-:W-:Y:S02]  /*0310*/  IMAD.U32 R11, RZ, RZ, UR17 ;  /* 0x00000011ff0b7e24 */ /* 0x000fe4000f8e00ff */
[----:B------:R-:W-:Y:S02]  /*0320*/  IMAD.MOV R8, RZ, RZ, -R8 ;  /* 0x000000ffff087224 */ /* 0x000fe400078e0a08 */
[----:B------:R-:W-:-:S03]  /*0330*/  IMAD.WIDE.U32 R4, R11, 0x3800, R4 ;  /* 0x000038000b047825 */ /* 0x000fc600078e0004 */
[----:B0-----:R-:W-:-:S04]  /*0340*/  IADD3 R4, P1, PT, R4, UR4, RZ ;  /* 0x0000000404047c10 */ /* 0x001fc8000ff3e0ff */
[----:B------:R-:W-:-:S04]  /*0350*/  IADD3 R4, P2, PT, R4, 0x4000, RZ ;  /* 0x0000400004047810 */ /* 0x000fc80007f5e0ff */
[----:B------:R-:W-:-:S09]  /*0360*/  IADD3.X R5, PT, PT, RZ, UR5, R5, P2, P1 ;  /* 0x00000005ff057c10 */ /* 0x000fd200097e2405 */
.L_x_38:
[----:B------:R-:W2:Y:S04]  /*0370*/  LDG.E R26, desc[UR18][R4.64+-0x4000] ;  /* 0xffc00012041a7981 */ /* 0x000ea8000c1e1900 */
[----:B------:R-:W3:Y:S04]  /*0380*/  LDG.E R22, desc[UR18][R4.64+-0x3800] ;  /* 0xffc8001204167981 */ /* 0x000ee8000c1e1900 */
[----:B------:R-:W4:Y:S04]  /*0390*/  LDG.E R24, desc[UR18][R4.64+-0x3000] ;  /* 0xffd0001204187981 */ /* 0x000f28000c1e1900 */
[----:B------:R-:W5:Y:S04]  /*03a0*/  LDG.E R25, desc[UR18][R4.64+-0x2800] ;  /* 0xffd8001204197981 */ /* 0x000f68000c1e1900 */
        /* <DEDUP_REMOVED lines=11> */
[----:B------:R-:W5:Y:S01]  /*0460*/  LDG.E R11, desc[UR18][R4.64+0x3000] ;  /* 0x00300012040b7981 */ /* 0x000f62000c1e1900 */
[----:B------:R-:W-:-:S02]  /*0470*/  VIADD R8, R8, 0x10 ;  /* 0x0000001008087836 */ /* 0x000fc40000000000 */
[----:B------:R-:W-:Y:S01]  /*0480*/  VIADD R9, R9, 0x2000 ;  /* 0x0000200009097836 */ /* 0x000fe20000000000 */
[----:B--2---:R-:W-:Y:S02]  /*0490*/  FSETP.NEU.AND P1, PT, R26, UR6, PT ;  /* 0x000000061a007c0b */ /* 0x004fe4000bf2d000 */
[----:B---3--:R-:W-:Y:S02]  /*04a0*/  FSETP.NEU.AND P2, PT, R22, UR6, PT ;  /* 0x0000000616007c0b */ /* 0x008fe4000bf4d000 */
[----:B------:R-:W-:Y:S02]  /*04b0*/  SEL R22, RZ, 0x1, P1 ;  /* 0x00000001ff167807 */ /* 0x000fe40000800000 */
[----:B------:R-:W-:Y:S02]  /*04c0*/  SEL R27, RZ, 0x1, P2 ;  /* 0x00000001ff1b7807 */ /* 0x000fe40001000000 */
[----:B----4-:R-:W-:Y:S02]  /*04d0*/  FSETP.NEU.AND P3, PT, R24, UR6, PT ;  /* 0x0000000618007c0b */ /* 0x010fe4000bf6d000 */
[----:B-----5:R-:W-:-:S02]  /*04e0*/  FSETP.NEU.AND P1, PT, R25, UR6, PT ;  /* 0x0000000619007c0b */ /* 0x020fc4000bf2d000 */
[----:B------:R-:W-:Y:S02]  /*04f0*/  IADD3 R22, P5, P6, R27, R0, R22 ;  /* 0x000000001b167210 */ /* 0x000fe40007ebe016 */
[----:B------:R-:W-:Y:S02]  /*0500*/  SEL R25, RZ, 0x1, P3 ;  /* 0x00000001ff197807 */ /* 0x000fe40001800000 */
[----:B------:R-:W-:Y:S02]  /*0510*/  SEL R0, RZ, 0x1, P1 ;  /* 0x00000001ff007807 */ /* 0x000fe40000800000 */
[----:B------:R-:W-:Y:S02]  /*0520*/  FSETP.NEU.AND P3, PT, R20, UR6, PT ;  /* 0x0000000614007c0b */ /* 0x000fe4000bf6d000 */
[----:B------:R-:W-:Y:S02]  /*0530*/  FSETP.NEU.AND P4, PT, R21, UR6, PT ;  /* 0x0000000615007c0b */ /* 0x000fe4000bf8d000 */
[----:B------:R-:W-:-:S02]  /*0540*/  IADD3 R20, P2, P1, R0, R22, R25 ;  /* 0x0000001600147210 */ /* 0x000fc4000795e019 */
[----:B------:R-:W-:Y:S02]  /*0550*/  SEL R21, RZ, 0x1, P3 ;  /* 0x00000001ff157807 */ /* 0x000fe40001800000 */
[----:B------:R-:W-:Y:S02]  /*0560*/  SEL R0, RZ, 0x1, P4 ;  /* 0x00000001ff007807 */ /* 0x000fe40002000000 */
[----:B------:R-:W-:Y:S02]  /*0570*/  FSETP.NEU.AND P3, PT, R19, UR6, PT ;  /* 0x0000000613007c0b */ /* 0x000fe4000bf6d000 */
[----:B------:R-:W-:Y:S02]  /*0580*/  FSETP.NEU.AND P4, PT, R18, UR6, PT ;  /* 0x0000000612007c0b */ /* 0x000fe4000bf8d000 */
[----:B------:R-:W-:Y:S02]  /*0590*/  IADD3.X R19, PT, PT, RZ, R3, RZ, P5, P6 ;  /* 0x00000003ff137210 */ /* 0x000fe40002fec4ff */
        /* <DEDUP_REMOVED lines=26> */
[----:B------:R-:W-:Y:S02]  /*0740*/  ISETP.NE.AND P3, PT, R8, RZ, PT ;  /* 0x000000ff0800720c */ /* 0x000fe40003f65270 */
[----:B------:R-:W-:Y:S02]  /*0750*/  SEL R3, RZ, 0x1, P4 ;  /* 0x00000001ff037807 */ /* 0x000fe40002000000 */
[----:B------:R-:W-:Y:S02]  /*0760*/  IADD3.X R11, PT, PT, RZ, R11, RZ, P2, P1 ;  /* 0x0000000bff0b7210 */ /* 0x000fe400017e24ff */
[----:B------:R-:W-:Y:S02]  /*0770*/  IADD3 R0, P1, P2, R0, R10, R3 ;  /* 0x0000000a00007210 */ /* 0x000fe40007a3e003 */
[----:B------:R-:W-:-:S02]  /*0780*/  IADD3 R4, P4, PT, R4, 0x8000, RZ ;  /* 0x0000800004047810 */ /* 0x000fc40007f9e0ff */
[----:B------:R-:W-:-:S03]  /*0790*/  IADD3.X R3, PT, PT, RZ, R11, RZ, P5, P6 ;  /* 0x0000000bff037210 */ /* 0x000fc60002fec4ff */
[----:B------:R-:W-:Y:S01]  /*07a0*/  IMAD.X R5, RZ, RZ, R5, P4 ;  /* 0x000000ffff057224 */ /* 0x000fe200020e0605 */
[----:B------:R-:W-:Y:S01]  /*07b0*/  IADD3.X R3, PT, PT, RZ, R3, RZ, P1, P2 ;  /* 0x00000003ff037210 */ /* 0x000fe20000fe44ff */
[----:B------:R-:W-:Y:S06]  /*07c0*/  @P3 BRA `(.L_x_38) ;  /* 0xfffffff800e83947 */ /* 0x000fec000383ffff */
.L_x_37:
[----:B------:R-:W-:Y:S05]  /*07d0*/  BSYNC.RECONVERGENT B2 ;  /* 0x0000000000027941 */ /* 0x000fea0003800200 */
.L_x_36:
[----:B------:R-:W-:Y:S05]  /*07e0*/  @!P0 BRA `(.L_x_35) ;  /* 0x00000004006c8947 */ /* 0x000fea0003800000 */
[----:B------:R-:W-:Y:S01]  /*07f0*/  ISETP.GE.U32.AND P1, PT, R23, 0x8, PT ;  /* 0x000000081700780c */ /* 0x000fe20003f26070 */
[----:B------:R-:W-:Y:S01]  /*0800*/  BSSY.RECONVERGENT B2, `(.L_x_39) ;  /* 0x000002b000027945 */ /* 0x000fe20003800200 */
[----:B------:R-:W-:-:S04]  /*0810*/  LOP3.LUT R16, R6, 0x7, RZ, 0xc0, !PT ;  /* 0x0000000706107812 */ /* 0x000fc800078ec0ff */
[----:B------:R-:W-:-:S07]  /*0820*/  ISETP.NE.AND P0, PT, R16, RZ, PT ;  /* 0x000000ff1000720c */ /* 0x000fce0003f05270 */
[----:B------:R-:W-:Y:S06]  /*0830*/  @!P1 BRA `(.L_x_40) ;  /* 0x00000000009c9947 */ /* 0x000fec0003800000 */
[----:B------:R-:W0:Y:S01]  /*0840*/  LDCU.64 UR4, c[0x0][0x380] ;  /* 0x00007000ff0477ac */ /* 0x000e220008000a00 */
[----:B------:R-:W-:-:S04]  /*0850*/  IADD3 R5, P1, PT, R9, UR9, RZ ;  /* 0x0000000909057c10 */ /* 0x000fc8000ff3e0ff */
[----:B------:R-:W-:Y:S02]  /*0860*/  LEA.HI.X.SX32 R8, R9, RZ, 0x1, P1 ;  /* 0x000000ff09087211 */ /* 0x000fe400008f0eff */
[C---:B0-----:R-:W-:Y:S01]  /*0870*/  LEA R4, P1, R5.reuse, UR4, 0x2 ;  /* 0x0000000405047c11 */ /* 0x041fe2000f8210ff */
[----:B------:R-:W0:Y:S03]  /*0880*/  LDCU UR4, c[0x0][0x388] ;  /* 0x00007100ff0477ac */ /* 0x000e260008000800 */
[----:B------:R-:W-:-:S05]  /*0890*/  LEA.HI.X R5, R5, UR5, R8, 0x2, P1 ;  /* 0x0000000505057c11 */ /* 0x000fca00088f1408 */
[----:B------:R-:W0:Y:S04]  /*08a0*/  LDG.E R17, desc[UR18][R4.64] ;  /* 0x0000001204117981 */ /* 0x000e28000c1e1900 */
[----:B------:R-:W2:Y:S04]  /*08b0*/  LDG.E R8, desc[UR18][R4.64+0x800] ;  /* 0x0008001204087981 */ /* 0x000ea8000c1e1900 */
[----:B------:R-:W3:Y:S04]  /*08c0*/  LDG.E R10, desc[UR18][R4.64+0x1000] ;  /* 0x00100012040a7981 */ /* 0x000ee8000c1e1900 */
[----:B------:R-:W4:Y:S04]  /*08d0*/  LDG.E R11, desc[UR18][R4.64+0x1800] ;  /* 0x00180012040b7981 */ /* 0x000f28000c1e1900 */
[----:B------:R-:W5:Y:S04]  /*08e0*/  LDG.E R12, desc[UR18][R4.64+0x2000] ;  /* 0x00200012040c7981 */ /* 0x000f68000c1e1900 */
[----:B------:R-:W5:Y:S04]  /*08f0*/  LDG.E R13, desc[UR18][R4.64+0x2800] ;  /* 0x00280012040d7981 */ /* 0x000f68000c1e1900 */
[----:B------:R-:W5:Y:S04]  /*0900*/  LDG.E R14, desc[UR18][R4.64+0x3000] ;  /* 0x00300012040e7981 */ /* 0x000f68000c1e1900 */
[----:B------:R1:W5:Y:S01]  /*0910*/  LDG.E R15, desc[UR18][R4.64+0x3800] ;  /* 0x00380012040f7981 */ /* 0x000362000c1e1900 */
[----:B------:R-:W-:Y:S01]  /*0920*/  VIADD R9, R9, 0x1000 ;  /* 0x0000100009097836 */ /* 0x000fe20000000000 */
[----:B0-----:R-:W-:-:S02]  /*0930*/  FSETP.NEU.AND P1, PT, R17, UR4, PT ;  /* 0x0000000411007c0b */ /* 0x001fc4000bf2d000 */
[----:B--2---:R-:W-:Y:S02]  /*0940*/  FSETP.NEU.AND P2, PT, R8, UR4, PT ;  /* 0x0000000408007c0b */ /* 0x004fe4000bf4d000 */
[----:B------:R-:W-:Y:S02]  /*0950*/  SEL R8, RZ, 0x1, P1 ;  /* 0x00000001ff087807 */ /* 0x000fe40000800000 */
[----:B------:R-:W-:Y:S02]  /*0960*/  SEL R17, RZ, 0x1, P2 ;  /* 0x00000001ff117807 */ /* 0x000fe40001000000 */
[----:B---3--:R-:W-:Y:S02]  /*0970*/  FSETP.NEU.AND P1, PT, R10, UR4, PT ;  /* 0x000000040a007c0b */ /* 0x008fe4000bf2d000 */
[----:B----4-:R-:W-:Y:S02]  /*0980*/  FSETP.NEU.AND P2, PT, R11, UR4, PT ;  /* 0x000000040b007c0b */ /* 0x010fe4000bf4d000 */
[----:B------:R-:W-:-:S02]  /*0990*/  IADD3 R8, P5, P6, R17, R0, R8 ;  /* 0x0000000011087210 */ /* 0x000fc40007ebe008 */
[----:B------:R-:W-:Y:S02]  /*09a0*/  SEL R11, RZ, 0x1, P1 ;  /* 0x00000001ff0b7807 */ /* 0x000fe40000800000 */
[----:B------:R-:W-:Y:S02]  /*09b0*/  SEL R0, RZ, 0x1, P2 ;  /* 0x00000001ff007807 */ /* 0x000fe40001000000 */
[----:B-----5:R-:W-:Y:S02]  /*09c0*/  FSETP.NEU.AND P3, PT, R12, UR4, PT ;  /* 0x000000040c007c0b */ /* 0x020fe4000bf6d000 */
[----:B------:R-:W-:Y:S02]  /*09d0*/  FSETP.NEU.AND P4, PT, R13, UR4, PT ;  /* 0x000000040d007c0b */ /* 0x000fe4000bf8d000 */
[----:B------:R-:W-:Y:S02]  /*09e0*/  IADD3 R0, P1, P2, R0, R8, R11 ;  /* 0x0000000800007210 */ /* 0x000fe40007a3e00b */
[----:B-1----:R-:W-:-:S02]  /*09f0*/  SEL R5, RZ, 0x1, P3 ;  /* 0x00000001ff057807 */ /* 0x002fc40001800000 */
[----:B------:R-:W-:Y:S02]  /*0a00*/  SEL R4, RZ, 0x1, P4 ;  /* 0x00000001ff047807 */ /* 0x000fe40002000000 */
[----:B------:R-:W-:Y:S02]  /*0a10*/  FSETP.NEU.AND P4, PT, R14, UR4, PT ;  /* 0x000000040e007c0b */ /* 0x000fe4000bf8d000 */
[----:B------:R-:W-:Y:S02]  /*0a20*/  FSETP.NEU.AND P3, PT, R15, UR4, PT ;  /* 0x000000040f007c0b */ /* 0x000fe4000bf6d000 */
[----:B------:R-:W-:Y:S02]  /*0a30*/  IADD3.X R8, PT, PT, RZ, R3, RZ, P5, P6 ;  /* 0x00000003ff087210 */ /* 0x000fe40002fec4ff */
[----:B------:R-:W-:Y:S02]  /*0a40*/  IADD3 R4, P5, P6, R4, R0, R5 ;  /* 0x0000000004047210 */ /* 0x000fe40007ebe005 */
[----:B------:R-:W-:-:S02]  /*0a50*/  SEL R3, RZ, 0x1, P4 ;  /* 0x00000001ff037807 */ /* 0x000fc40002000000 */
[----:B------:R-:W-:Y:S02]  /*0a60*/  SEL R0, RZ, 0x1, P3 ;  /* 0x00000001ff007807 */ /* 0x000fe40001800000 */
[----:B------:R-:W-:Y:S02]  /*0a70*/  IADD3.X R5, PT, PT, RZ, R8, RZ, P1, P2 ;  /* 0x00000008ff057210 */ /* 0x000fe40000fe44ff */
[----:B------:R-:W-:Y:S02]  /*0a80*/  IADD3 R0, P1, P2, R0, R4, R3 ;  /* 0x0000000400007210 */ /* 0x000fe40007a3e003 */
[----:B------:R-:W-:-:S04]  /*0a90*/  IADD3.X R3, PT, PT, RZ, R5, RZ, P5, P6 ;  /* 0x00000005ff037210 */ /* 0x000fc80002fec4ff */
[----:B------:R-:W-:-:S07]  /*0aa0*/  IADD3.X R3, PT, PT, RZ, R3, RZ, P1, P2 ;  /* 0x00000003ff037210 */ /* 0x000fce0000fe44ff */
.L_x_40:
[----:B------:R-:W-:Y:S05]  /*0ab0*/  BSYNC.RECONVERGENT B2 ;  /* 0x0000000000027941 */ /* 0x000fea0003800200 */
.L_x_39:
        /* <DEDUP_REMOVED lines=15> */
[----:B------:R-:W4:Y:S01]  /*0bb0*/  LDG.E R10, desc[UR18][R4.64+0x1000] ;  /* 0x00100012040a7981 */ /* 0x000f22000c1e1900 */
[----:B------:R-:W-:Y:S01]  /*0bc0*/  VIADD R9, R9, 0x800 ;  /* 0x0000080009097836 */ /* 0x000fe20000000000 */
[----:B0-----:R-:W-:-:S02]  /*0bd0*/  FSETP.NEU.AND P1, PT, R12, UR4, PT ;  /* 0x000000040c007c0b */ /* 0x001fc4000bf2d000 */
[----:B--2---:R-:W-:Y:S02]  /*0be0*/  FSETP.NEU.AND P2, PT, R8, UR4, PT ;  /* 0x0000000408007c0b */ /* 0x004fe4000bf4d000 */
[----:B---3--:R-:W-:Y:S02]  /*0bf0*/  FSETP.NEU.AND P4, PT, R11, UR4, PT ;  /* 0x000000040b007c0b */ /* 0x008fe4000bf8d000 */
[----:B------:R-:W-:Y:S02]  /*0c00*/  SEL R11, RZ, 0x1, P1 ;  /* 0x00000001ff0b7807 */ /* 0x000fe40000800000 */
[----:B----4-:R-:W-:Y:S02]  /*0c10*/  FSETP.NEU.AND P3, PT, R10, UR4, PT ;  /* 0x000000040a007c0b */ /* 0x010fe4000bf6d000 */
[----:B------:R-:W-:Y:S02]  /*0c20*/  SEL R8, RZ, 0x1, P2 ;  /* 0x00000001ff087807 */ /* 0x000fe40001000000 */
[----:B------:R-:W-:-:S02]  /*0c30*/  SEL R13, RZ, 0x1, P3 ;  /* 0x00000001ff0d7807 */ /* 0x000fc40001800000 */
[----:B------:R-:W-:Y:S02]  /*0c40*/  SEL R10, RZ, 0x1, P4 ;  /* 0x00000001ff0a7807 */ /* 0x000fe40002000000 */
[----:B------:R-:W-:-:S04]  /*0c50*/  IADD3 R0, P1, P2, R8, R0, R11 ;  /* 0x0000000008007210 */ /* 0x000fc80007a3e00b */
[----:B------:R-:W-:Y:S02]  /*0c60*/  IADD3 R0, P3, P4, R10, R0, R13 ;  /* 0x000000000a007210 */ /* 0x000fe40007c7e00d */
[----:B------:R-:W-:-:S04]  /*0c70*/  IADD3.X R3, PT, PT, RZ, R3, RZ, P1, P2 ;  /* 0x00000003ff037210 */ /* 0x000fc80000fe44ff */
[----:B------:R-:W-:-:S07]  /*0c80*/  IADD3.X R3, PT, PT, RZ, R3, RZ, P3, P4 ;  /* 0x00000003ff037210 */ /* 0x000fce0001fe84ff */
.L_x_42:
[----:B------:R-:W-:Y:S05]  /*0c90*/  BSYNC.RECONVERGENT B2 ;  /* 0x0000000000027941 */ /* 0x000fea0003800200 */
.L_x_41:
[----:B------:R-:W-:Y:S05]  /*0ca0*/  @!P0 BRA `(.L_x_35) ;  /* 0x00000000003c8947 */ /* 0x000fea0003800000 */
[----:B------:R-:W0:Y:S01]  /*0cb0*/  LDC.64 R4, c[0x0][0x380] ;  /* 0x0000e000ff047b82 */ /* 0x000e220000000a00 */
[----:B------:R-:W-:Y:S02]  /*0cc0*/  IMAD.U32 R11, RZ, RZ, UR17 ;  /* 0x00000011ff0b7e24 */ /* 0x000fe4000f8e00ff */
[----:B------:R-:W-:Y:S02]  /*0cd0*/  IMAD.MOV R6, RZ, RZ, -R6 ;  /* 0x000000ffff067224 */ /* 0x000fe400078e0a06 */
[----:B0-----:R-:W-:-:S07]  /*0ce0*/  IMAD.WIDE.U32 R4, R11, 0x3800, R4 ;  /* 0x000038000b047825 */ /* 0x001fce00078e0004 */
.L_x_43:
[C---:B------:R-:W-:Y:S01]  /*0cf0*/  IMAD.WIDE R10, R9.reuse, 0x4, R4 ;  /* 0x00000004090a7825 */ /* 0x040fe200078e0204 */
[----:B------:R-:W0:Y:S05]  /*0d00*/  LDCU UR4, c[0x0][0x388] ;  /* 0x00007100ff0477ac */ /* 0x000e2a0008000800 */
[----:B------:R-:W0:Y:S01]  /*0d10*/  LDG.E R10, desc[UR18][R10.64] ;  /* 0x000000120a0a7981 */ /* 0x000e22000c1e1900 */
[----:B------:R-:W-:Y:S02]  /*0d20*/  VIADD R6, R6, 0x1 ;  /* 0x0000000106067836 */ /* 0x000fe40000000000 */
[----:B------:R-:W-:Y:S01]  /*0d30*/  VIADD R9, R9, 0x200 ;  /* 0x0000020009097836 */ /* 0x000fe20000000000 */
[----:B0-----:R-:W-:-:S04]  /*0d40*/  FSETP.NEU.AND P0, PT, R10, UR4, PT ;  /* 0x000000040a007c0b */ /* 0x001fc8000bf0d000 */
[----:B------:R-:W-:Y:S02]  /*0d50*/  SEL R13, RZ, 0x1, P0 ;  /* 0x00000001ff0d7807 */ /* 0x000fe40000000000 */
[----:B------:R-:W-:Y:S02]  /*0d60*/  ISETP.NE.AND P0, PT, R6, RZ, PT ;  /* 0x000000ff0600720c */ /* 0x000fe40003f05270 */
[----:B------:R-:W-:-:S05]  /*0d70*/  IADD3 R0, P1, PT, R0, R13, RZ ;  /* 0x0000000d00007210 */ /* 0x000fca0007f3e0ff */
[----:B------:R-:W-:-:S06]  /*0d80*/  IMAD.X R3, RZ, RZ, R3, P1 ;  /* 0x000000ffff037224 */ /* 0x000fcc00008e0603 */
[----:B------:R-:W-:Y:S05]  /*0d90*/  @P0 BRA `(.L_x_43) ;  /* 0xfffffffc00d40947 */ /* 0x000fea000383ffff */
.L_x_35:
[----:B------:R-:W-:Y:S05]  /*0da0*/  BSYNC.RECONVERGENT B1 ;  /* 0x0000000000017941 */ /* 0x000fea0003800200 */
.L_x_34:
[----:B------:R-:W-:-:S13]  /*0db0*/  ISETP.GE.AND P0, PT, R2, 0x200, PT ;  /* 0x000002000200780c */ /* 0x000fda0003f06270 */
[----:B------:R-:W-:Y:S05]  /*0dc0*/  @!P0 BRA `(.L_x_44) ;  /* 0x0000000400308947 */ /* 0x000fea0003800000 */
[----:B------:R-:W0:Y:S01]  /*0dd0*/  S2R R6, SR_LANEID ;  /* 0x0000000000067919 */ /* 0x000e220000000000 */
[----:B------:R-:W1:Y:S04]  /*0de0*/  SHFL.DOWN PT, R2, R0, 0x1, 0x1f ;  /* 0x08201f0000027f89 */ /* 0x000e6800000e0000 */
        /* <DEDUP_REMOVED lines=25> */
[----:B------:R-:W-:-:S02]  /*0f80*/  @!P1 MOV R4, 0x400 ;  /* 0x0000040000049802 */ /* 0x000fc40000000f00 */
[----:B0-----:R-:W-:-:S04]  /*0f90*/  SEL R0, R0, RZ, !P0 ;  /* 0x000000ff00007207 */ /* 0x001fc80004000000 */
[----:B------:R-:W-:Y:S02]  /*0fa0*/  IADD3 R9, P2, PT, R0, R3, RZ ;  /* 0x0000000300097210 */ /* 0x000fe40007f5e0ff */
[----:B------:R-:W-:Y:S02]  /*0fb0*/  @!P1 SHF.R.U32.HI R3, RZ, 0x2, R7 ;  /* 0x00000002ff039819 */ /* 0x000fe40000011607 */
[----:B-1----:R-:W-:Y:S01]  /*0fc0*/  SEL R2, R2, RZ, !P0 ;  /* 0x000000ff02027207 */ /* 0x002fe20004000000 */
[----:B------:R-:W0:Y:S01]  /*0fd0*/  SHFL.DOWN PT, R0, R9, 0x10, 0x1f ;  /* 0x0a001f0009007f89 */ /* 0x000e2200000e0000 */
[----:B------:R-:W-:-:S03]  /*0fe0*/  ISETP.GT.AND P0, PT, R6, 0xf, PT ;  /* 0x0000000f0600780c */ /* 0x000fc60003f04270 */
[----:B------:R-:W-:-:S05]  /*0ff0*/  IMAD.X R11, R2, 0x1, R13, P2 ;  /* 0x00000001020b7824 */ /* 0x000fca00010e060d */
[----:B------:R-:W1:Y:S01]  /*1000*/  SHFL.DOWN PT, R2, R11, 0x10, 0x1f ;  /* 0x0a001f000b027f89 */ /* 0x000e6200000e0000 */
[----:B--2---:R-:W-:Y:S02]  /*1010*/  @!P1 LEA R5, R5, R4, 0x18 ;  /* 0x0000000405059211 */ /* 0x004fe400078ec0ff */
[----:B0-----:R-:W-:-:S04]  /*1020*/  SEL R0, R0, RZ, !P0 ;  /* 0x000000ff00007207 */ /* 0x001fc80004000000 */
[----:B------:R-:W-:Y:S02]  /*1030*/  IADD3 R0, P2, PT, R0, R9, RZ ;  /* 0x0000000900007210 */ /* 0x000fe40007f5e0ff */
[----:B-1----:R-:W-:Y:S02]  /*1040*/  SEL R4, R2, RZ, !P0 ;  /* 0x000000ff02047207 */ /* 0x002fe40004000000 */
[----:B------:R-:W-:Y:S02]  /*1050*/  @!P1 LOP3.LUT R2, R3, 0xf8, RZ, 0xc0, !PT ;  /* 0x000000f803029812 */ /* 0x000fe400078ec0ff */
[----:B------:R-:W-:Y:S01]  /*1060*/  ISETP.NE.AND P0, PT, R7, RZ, PT ;  /* 0x000000ff0700720c */ /* 0x000fe20003f05270 */
[----:B------:R-:W-:Y:S02]  /*1070*/  IMAD.X R3, R4, 0x1, R11, P2 ;  /* 0x0000000104037824 */ /* 0x000fe400010e060b */
[----:B------:R-:W-:Y:S02]  /*1080*/  @!P1 IMAD.IADD R5, R2, 0x1, R5 ;  /* 0x0000000102059824 */ /* 0x000fe400078e0205 */
[----:B------:R-:W-:-:S05]  /*1090*/  @!P1 IMAD.MOV.U32 R2, RZ, RZ, R0 ;  /* 0x000000ffff029224 */ /* 0x000fca00078e0000 */
        /* <DEDUP_REMOVED lines=8> */
[----:B--2---:R-:W1:Y:S04]  /*1120*/  LDS.128 R4, [UR4+0x30] ;  /* 0x00003004ff047984 */ /* 0x004e680008000c00 */
[----:B------:R-:W2:Y:S04]  /*1130*/  LDS.128 R20, [UR4+0x40] ;  /* 0x00004004ff147984 */ /* 0x000ea80008000c00 */
[----:B------:R-:W3:Y:S04]  /*1140*/  LDS.128 R16, [UR4+0x50] ;  /* 0x00005004ff107984 */ /* 0x000ee80008000c00 */
[----:B------:R-:W4:Y:S01]  /*1150*/  LDS.128 R12, [UR4+0x60] ;  /* 0x00006004ff0c7984 */ /* 0x000f220008000c00 */
[----:B0-----:R-:W-:-:S04]  /*1160*/  IADD3 R11, P1, P2, R24, R8, R0 ;  /* 0x00000008180b7210 */ /* 0x001fc80007a3e000 */
[----:B------:R-:W-:Y:S02]  /*1170*/  IADD3.X R25, PT, PT, R25, R9, R3, P1, P2 ;  /* 0x0000000919197210 */ /* 0x000fe40000fe4403 */
[----:B-1----:R-:W-:Y:S02]  /*1180*/  IADD3 R3, P1, P2, R4, R11, R26 ;  /* 0x0000000b04037210 */ /* 0x002fe40007a3e01a */
[----:B------:R-:W0:Y:S02]  /*1190*/  LDS.128 R8, [UR4+0x70] ;  /* 0x00007004ff087984 */ /* 0x000e240008000c00 */
[----:B------:R-:W-:Y:S02]  /*11a0*/  IADD3.X R5, PT, PT, R5, R25, R27, P1, P2 ;  /* 0x0000001905057210 */ /* 0x000fe40000fe441b */
[----:B------:R-:W1:Y:S01]  /*11b0*/  LDS.128 R24, [UR4+0x80] ;  /* 0x00008004ff187984 */ /* 0x000e620008000c00 */
[----:B--2---:R-:W-:-:S04]  /*11c0*/  IADD3 R3, P1, P2, R20, R3, R6 ;  /* 0x0000000314037210 */ /* 0x004fc80007a3e006 */
[----:B---3--:R-:W-:Y:S02]  /*11d0*/  IADD3 R3, P3, P4, R16, R3, R22 ;  /* 0x0000000310037210 */ /* 0x008fe40007c7e016 */
[----:B------:R-:W-:Y:S02]  /*11e0*/  IADD3.X R7, PT, PT, R21, R5, R7, P1, P2 ;  /* 0x0000000515077210 */ /* 0x000fe40000fe4407 */
[----:B----4-:R-:W-:Y:S02]  /*11f0*/  IADD3 R3, P1, P2, R12, R3, R18 ;  /* 0x000000030c037210 */ /* 0x010fe40007a3e012 */
[----:B------:R-:W-:-:S04]  /*1200*/  IADD3.X R17, PT, PT, R17, R7, R23, P3, P4 ;  /* 0x0000000711117210 */ /* 0x000fc80001fe8417 */
[----:B------:R-:W-:Y:S02]  /*1210*/  IADD3.X R13, PT, PT, R13, R17, R19, P1, P2 ;  /* 0x000000110d0d7210 */ /* 0x000fe40000fe4413 */
[----:B0-----:R-:W-:-:S04]  /*1220*/  IADD3 R3, P3, P4, R8, R3, R14 ;  /* 0x0000000308037210 */ /* 0x001fc80007c7e00e */
[----:B-1----:R-:W-:Y:S02]  /*1230*/  IADD3 R3, P1, P2, R24, R3, R10 ;  /* 0x0000000318037210 */ /* 0x002fe40007a3e00a */
[----:B------:R-:W-:Y:S02]  /*1240*/  IADD3.X R9, PT, PT, R9, R13, R15, P3, P4 ;  /* 0x0000000d09097210 */ /* 0x000fe40001fe840f */
[----:B------:R-:W-:Y:S02]  /*1250*/  IADD3 R0, P3, PT, R3, R26, RZ ;  /* 0x0000001a03007210 */ /* 0x000fe40007f7e0ff */
[----:B------:R-:W-:-:S05]  /*1260*/  IADD3.X R3, PT, PT, R25, R9, R11, P1, P2 ;  /* 0x0000000919037210 */ /* 0x000fca0000fe440b */
[----:B------:R-:W-:Y:S01]  /*1270*/  IMAD.X R3, R3, 0x1, R27, P3 ;  /* 0x0000000103037824 */ /* 0x000fe200018e061b */
[----:B------:R-:W-:Y:S06]  /*1280*/  BRA `(.L_x_45) ;  /* 0x0000002000047947 */ /* 0x000fec0003800000 */
.L_x_44:
[----:B------:R-:W-:-:S04]  /*1290*/  LOP3.LUT R4, R7, 0x3e0, RZ, 0xc0, !PT ;  /* 0x000003e007047812 */ /* 0x000fc800078ec0ff */
[----:B------:R-:W-:Y:S01]  /*12a0*/  LOP3.LUT R9, RZ, R4, RZ, 0x33, !PT ;  /* 0x00000004ff097212 */ /* 0x000fe200078e33ff */
[----:B------:R-:W-:Y:S02]  /*12b0*/  VIADD R5, R4, 0x20 ;  /* 0x0000002004057836 */ /* 0x000fe40000000000 */
[----:B------:R-:W0:Y:S03]  /*12c0*/  S2R R4, SR_LANEID ;  /* 0x0000000000047919 */ /* 0x000e260000000000 */
[----:B------:R-:W-:Y:S01]  /*12d0*/  ISETP.GT.AND P0, PT, R5, R2, PT ;  /* 0x000000020500720c */ /* 0x000fe20003f04270 */
[----:B------:R-:W-:-:S05]  /*12e0*/  IMAD.IADD R5, R2, 0x1, R9 ;  /* 0x0000000102057824 */ /* 0x000fca00078e0209 */
[----:B------:R-:W-:-:S05]  /*12f0*/  SEL R5, R5, 0x1f, P0 ;  /* 0x0000001f05057807 */ /* 0x000fca0000000000 */
[----:B------:R-:W1:Y:S04]  /*1300*/  SHFL.DOWN PT, R6, R0, 0x1, R5 ;  /* 0x0820000000067989 */ /* 0x000e6800000e0005 */
        /* <DEDUP_REMOVED lines=12> */
[----:B------:R-:W-:Y:S01]  /*13d0*/  IADD3 R11, P1, PT, R6, R9, RZ ;  /* 0x00000009060b7210 */ /* 0x000fe20007f3e0ff */
[----:B------:R-:W-:Y:S01]  /*13e0*/  VIADD R6, R4, 0x4 ;  /* 0x0000000404067836 */ /* 0x000fe20000000000 */
[----:B-1----:R-:W-:-:S03]  /*13f0*/  SEL R8, R8, RZ, !P0 ;  /* 0x000000ff08087207 */ /* 0x002fc60004000000 */
[----:B------:R-:W0:Y:S01]  /*1400*/  SHFL.DOWN PT, R0, R11, 0x4, R5 ;  /* 0x088000000b007989 */ /* 0x000e2200000e0005 */
[----:B------:R-:W-:Y:S01]  /*1410*/  ISETP.GT.AND P0, PT, R6, R5, PT ;  /* 0x000000050600720c */ /* 0x000fe20003f04270 */
[----:B------:R-:W-:Y:S02]  /*1420*/  IMAD.X R8, R8, 0x1, R12, P1 ;  /* 0x0000000108087824 */ /* 0x000fe400008e060c */
[C---:B------:R-:W-:Y:S01]  /*1430*/  VIADD R6, R4.reuse, 0x8 ;  /* 0x0000000804067836 */ /* 0x040fe20000000000 */
[----:B------:R-:W1:Y:S01]  /*1440*/  @!P2 S2R R12, SR_CgaCtaId ;  /* 0x00000000000ca919 */ /* 0x000e620000008800 */
[----:B------:R-:W-:Y:S01]  /*1450*/  VIADD R4, R4, 0x10 ;  /* 0x0000001004047836 */ /* 0x000fe20000000000 */
[----:B------:R-:W2:Y:S01]  /*1460*/  SHFL.DOWN PT, R3, R8, 0x4, R5 ;  /* 0x0880000008037989 */ /* 0x000ea200000e0005 */
        /* <DEDUP_REMOVED lines=9> */
[----:B------:R-:W-:Y:S02]  /*1500*/  @!P2 MOV R9, 0x400 ;  /* 0x000004000009a802 */ /* 0x000fe40000000f00 */
[----:B--2---:R-:W-:Y:S01]  /*1510*/  SEL R3, R3, RZ, !P0 ;  /* 0x000000ff03037207 */ /* 0x004fe20004000000 */
[----:B------:R-:W0:Y:S01]  /*1520*/  SHFL.DOWN PT, R0, R6, 0x10, R5 ;  /* 0x0a00000006007989 */ /* 0x000e2200000e0005 */
[----:B------:R-:W-:Y:S02]  /*1530*/  ISETP.GT.AND P0, PT, R4, R5, PT ;  /* 0x000000050400720c */ /* 0x000fe40003f04270 */
[----:B------:R-:W-:Y:S01]  /*1540*/  @!P2 SHF.R.U32.HI R4, RZ, 0x2, R7 ;  /* 0x00000002ff04a819 */ /* 0x000fe20000011607 */
[----:B------:R-:W-:Y:S01]  /*1550*/  IMAD.X R8, R3, 0x1, R10, P1 ;  /* 0x0000000103087824 */ /* 0x000fe200008e060a */
[----:B-1----:R-:W-:-:S02]  /*1560*/  @!P2 LEA R9, R12, R9, 0x18 ;  /* 0x000000090c09a211 */ /* 0x002fc400078ec0ff */
[----:B------:R-:W-:Y:S02]  /*1570*/  @!P2 LOP3.LUT R4, R4, 0xf8, RZ, 0xc0, !PT ;  /* 0x000000f80404a812 */ /* 0x000fe400078ec0ff */
[----:B------:R-:W1:Y:S03]  /*1580*/  SHFL.DOWN PT, R3, R8, 0x10, R5 ;  /* 0x0a00000008037989 */ /* 0x000e6600000e0005 */
[----:B------:R-:W-:Y:S01]  /*1590*/  @!P2 IMAD.IADD R9, R4, 0x1, R9 ;  /* 0x000000010409a824 */ /* 0x000fe200078e0209 */
[----:B0-----:R-:W-:-:S04]  /*15a0*/  SEL R0, R0, RZ, !P0 ;  /* 0x000000ff00007207 */ /* 0x001fc80004000000 */
[----:B------:R-:W-:Y:S02]  /*15b0*/  IADD3 R0, P1, PT, R0, R6, RZ ;  /* 0x0000000600007210 */ /* 0x000fe40007f3e0ff */
[----:B-1----:R-:W-:-:S03]  /*15c0*/  SEL R3, R3, RZ, !P0 ;  /* 0x000000ff03037207 */ /* 0x002fc60004000000 */
[----:B------:R-:W-:Y:S01]  /*15d0*/  @!P2 IMAD.MOV.U32 R4, RZ, RZ, R0 ;  /* 0x000000ffff04a224 */ /* 0x000fe200078e0000 */
[----:B------:R-:W-:Y:S01]  /*15e0*/  ISETP.NE.AND P0, PT, R7, RZ, PT ;  /* 0x000000ff0700720c */ /* 0x000fe20003f05270 */
[----:B------:R-:W-:-:S04]  /*15f0*/  IMAD.X R3, R3, 0x1, R8, P1 ;  /* 0x0000000103037824 */ /* 0x000fc800008e0608 */
[----:B------:R-:W-:-:S05]  /*1600*/  @!P2 IMAD.MOV.U32 R5, RZ, RZ, R3 ;  /* 0x000000ffff05a224 */ /* 0x000fca00078e0003 */
[----:B------:R1:W-:Y:S01]  /*1610*/  @!P2 STS.64 [R9+0x10], R4 ;  /* 0x000010040900a388 */ /* 0x0003e20000000a00 */
[----:B------:R-:W-:Y:S06]  /*1620*/  BAR.SYNC.DEFER_BLOCKING 0x0 ;  /* 0x0000000000007b1d */ /* 0x000fec0000010000 */
[----:B------:R-:W-:Y:S05]  /*1630*/  @P0 BRA `(.L_x_45) ;  /* 0x0000001c00180947 */ /* 0x000fea0003800000 */
[----:B------:R-:W0:Y:S01]  /*1640*/  S2UR UR5, SR_CgaCtaId ;  /* 0x00000000000579c3 */ /* 0x000e220000008800 */
[----:B------:R-:W-:Y:S01]  /*1650*/  UMOV UR4, 0x400 ;  /* 0x0000040000047882 */ /* 0x000fe20000000000 */
[C---:B------:R-:W-:Y:S02]  /*1660*/  ISETP.GT.AND P1, PT, R2.reuse, 0x20, PT ;  /* 0x000000200200780c */ /* 0x040fe40003f24270 */
[C---:B------:R-:W-:Y:S02]  /*1670*/  ISETP.GT.AND P2, PT, R2.reuse, 0x40, PT ;  /* 0x000000400200780c */ /* 0x040fe40003f44270 */
[----:B------:R-:W-:Y:S01]  /*1680*/  ISETP.GT.AND P6, PT, R2, 0x1a0, PT ;  /* 0x000001a00200780c */ /* 0x000fe20003fc4270 */
[----:B0-----:R-:W-:-:S09]  /*1690*/  ULEA UR4, UR5, UR4, 0x18 ;  /* 0x0000000405047291 */ /* 0x001fd2000f8ec0ff */
[----:B------:R-:W0:Y:S04]  /*16a0*/  LDS.64 R20, [UR4+0x18] ;  /* 0x00001804ff147984 */ /* 0x000e280008000a00 */
[----:B-1----:R-:W1:Y:S04]  /*16b0*/  LDS.128 R4, [UR4+0x20] ;  /* 0x00002004ff047984 */ /* 0x002e680008000c00 */
[----:B------:R-:W2:Y:S04]  /*16c0*/  LDS.128 R16, [UR4+0x30] ;  /* 0x00003004ff107984 */ /* 0x000ea80008000c00 */
[----:B------:R-:W3:Y:S04]  /*16d0*/  LDS.128 R8, [UR4+0x40] ;  /* 0x00004004ff087984 */ /* 0x000ee80008000c00 */
[----:B------:R-:W4:Y:S04]  /*16e0*/  LDS.128 R12, [UR4+0x50] ;  /* 0x00005004ff0c7984 */ /* 0x000f280008000c00 */
[----:B------:R-:W-:Y:S01]  /*16f0*/  LDS.128 R24, [UR4+0x70] ;  /* 0x00007004ff187984 */ /* 0x000fe20008000c00 */
[----:B0-----:R-:W-:-:S02]  /*1700*/  SEL R22, R20, RZ, P1 ;  /* 0x000000ff14167207 */ /* 0x001fc40000800000 */
[----:B------:R-:W-:Y:S02]  /*1710*/  SEL R20, R21, RZ, P1 ;  /* 0x000000ff15147207 */ /* 0x000fe40000800000 */
[----:B-1----:R-:W-:Y:S02]  /*1720*/  SEL R23, R4, RZ, P2 ;  /* 0x000000ff04177207 */ /* 0x002fe40001000000 */
[----:B------:R-:W-:Y:S02]  /*1730*/  SEL R4, R5, RZ, P2 ;  /* 0x000000ff05047207 */ /* 0x000fe40001000000 */
[C---:B------:R-:W-:Y:S02]  /*1740*/  ISETP.GT.AND P1, PT, R2.reuse, 0x60, PT ;  /* 0x000000600200780c */ /* 0x040fe40003f24270 */
[----:B------:R-:W-:Y:S02]  /*1750*/  IADD3 R22, P3, P4, R23, R22, R0 ;  /* 0x0000001617167210 */ /* 0x000fe40007c7e000 */
[----:B------:R-:W-:-:S02]  /*1760*/  ISETP.GT.AND P2, PT, R2, 0x80, PT ;  /* 0x000000800200780c */ /* 0x000fc40003f44270 */
[----:B------:R-:W-:Y:S02]  /*1770*/  SEL R21, R6, RZ, P1 ;  /* 0x000000ff06157207 */ /* 0x000fe40000800000 */
[----:B------:R-:W-:Y:S02]  /*1780*/  SEL R0, R7, RZ, P1 ;  /* 0x000000ff07007207 */ /* 0x000fe40000800000 */
[----:B------:R-:W-:Y:S02]  /*1790*/  IADD3.X R3, PT, PT, R4, R20, R3, P3, P4 ;  /* 0x0000001404037210 */ /* 0x000fe40001fe8403 */
[----:B------:R-:W0:Y:S01]  /*17a0*/  LDS.128 R4, [UR4+0x60] ;  /* 0x00006004ff047984 */ /* 0x000e220008000c00 */
[----:B--2---:R-:W-:Y:S02]  /*17b0*/  SEL R16, R16, RZ, P2 ;  /* 0x000000ff10107207 */ /* 0x004fe40001000000 */
[----:B------:R-:W-:Y:S02]  /*17c0*/  SEL R20, R17, RZ, P2 ;  /* 0x000000ff11147207 */ /* 0x000fe40001000000 */
[----:B------:R-:W-:-:S02]  /*17d0*/  IADD3 R16, P3, P4, R16, R22, R21 ;  /* 0x0000001610107210 */ /* 0x000fc40007c7e015 */
[----:B------:R-:W-:Y:S02]  /*17e0*/  ISETP.GT.AND P2, PT, R2, 0xa0, PT ;  /* 0x000000a00200780c */ /* 0x000fe40003f44270 */
[----:B------:R-:W-:Y:S02]  /*17f0*/  IADD3.X R3, PT, PT, R20, R3, R0, P3, P4 ;  /* 0x0000000314037210 */ /* 0x000fe40001fe8400 */
[----:B------:R-:W1:Y:S01]  /*1800*/  LDS.128 R20, [UR4+0x80] ;  /* 0x00008004ff147984 */ /* 0x000e620008000c00 */
[----:B------:R-:W-:Y:S02]  /*1810*/  ISETP.GT.AND P1, PT, R2, 0xc0, PT ;  /* 0x000000c00200780c */ /* 0x000fe40003f24270 */
[----:B------:R-:W-:Y:S02]  /*1820*/  SEL R17, R18, RZ, P2 ;  /* 0x000000ff12117207 */ /* 0x000fe40001000000 */
[----:B---3--:R-:W-:Y:S02]  /*1830*/  SEL R8, R8, RZ, P1 ;  /* 0x000000ff08087207 */ /* 0x008fe40000800000 */
[----:B------:R-:W-:-:S02]  /*1840*/  SEL R18, R19, RZ, P2 ;  /* 0x000000ff13127207 */ /* 0x000fc40001000000 */
[C---:B------:R-:W-:Y:S02]  /*1850*/  ISETP.GT.AND P2, PT, R2.reuse, 0xe0, PT ;  /* 0x000000e00200780c */ /* 0x040fe40003f44270 */
[----:B------:R-:W-:Y:S02]  /*1860*/  ISETP.GT.AND P3, PT, R2, 0x100, PT ;  /* 0x000001000200780c */ /* 0x000fe40003f64270 */
[----:B------:R-:W-:Y:S02]  /*1870*/  IADD3 R0, P4, P5, R8, R16, R17 ;  /* 0x0000001008007210 */ /* 0x000fe40007d9e011 */
[----:B------:R-:W-:Y:S02]  /*1880*/  SEL R16, R9, RZ, P1 ;  /* 0x000000ff09107207 */ /* 0x000fe40000800000 */
[----:B------:R-:W-:Y:S02]  /*1890*/  SEL R8, R10, RZ, P2 ;  /* 0x000000ff0a087207 */ /* 0x000fe40001000000 */
[----:B----4-:R-:W-:-:S02]  /*18a0*/  SEL R9, R12, RZ, P3 ;  /* 0x000000ff0c097207 */ /* 0x010fc40001800000 */
[----:B------:R-:W-:Y:S02]  /*18b0*/  ISETP.GT.AND P1, PT, R2, 0x120, PT ;  /* 0x000001200200780c */ /* 0x000fe40003f24270 */
[----:B------:R-:W-:Y:S02]  /*18c0*/  SEL R11, R11, RZ, P2 ;  /* 0x000000ff0b0b7207 */ /* 0x000fe40001000000 */
[----:B------:R-:W-:Y:S02]  /*18d0*/  IADD3.X R3, PT, PT, R16, R3, R18, P4, P5 ;  /* 0x0000000310037210 */ /* 0x000fe400027ea412 */
[----:B------:R-:W-:Y:S02]  /*18e0*/  SEL R10, R13, RZ, P3 ;  /* 0x000000ff0d0a7207 */ /* 0x000fe40001800000 */
[----:B------:R-:W-:Y:S02]  /*18f0*/  IADD3 R8, P3, P4, R9, R0, R8 ;  /* 0x0000000009087210 */ /* 0x000fe40007c7e008 */
[----:B------:R-:W-:-:S02]  /*1900*/  ISETP.GT.AND P2, PT, R2, 0x140, PT ;  /* 0x000001400200780c */ /* 0x000fc40003f44270 */
[----:B------:R-:W-:Y:S02]  /*1910*/  SEL R9, R14, RZ, P1 ;  /* 0x000000ff0e097207 */ /* 0x000fe40000800000 */
[----:B------:R-:W-:Y:S02]  /*1920*/  SEL R14, R15, RZ, P1 ;  /* 0x000000ff0f0e7207 */ /* 0x000fe40000800000 */
[----:B------:R-:W-:Y:S02]  /*1930*/  ISETP.GT.AND P1, PT, R2, 0x160, PT ;  /* 0x000001600200780c */ /* 0x000fe40003f24270 */
[----:B0-----:R-:W-:Y:S02]  /*1940*/  SEL R0, R4, RZ, P2 ;  /* 0x000000ff04007207 */ /* 0x001fe40001000000 */
[----:B------:R-:W-:Y:S02]  /*1950*/  ISETP.GT.AND P5, PT, R2, 0x180, PT ;  /* 0x000001800200780c */ /* 0x000fe40003fa4270 */
[----:B------:R-:W-:-:S02]  /*1960*/  IADD3.X R10, PT, PT, R10, R3, R11, P3, P4 ;  /* 0x000000030a0a7210 */ /* 0x000fc40001fe840b */
[----:B------:R-:W-:Y:S02]  /*1970*/  SEL R3, R6, RZ, P1 ;  /* 0x000000ff06037207 */ /* 0x000fe40000800000 */
[----:B------:R-:W-:Y:S02]  /*1980*/  SEL R7, R7, RZ, P1 ;  /* 0x000000ff07077207 */ /* 0x000fe40000800000 */
[----:B------:R-:W-:Y:S02]  /*1990*/  SEL R5, R5, RZ, P2 ;  /* 0x000000ff05057207 */ /* 0x000fe40001000000 */
[----:B------:R-:W-:Y:S02]  /*19a0*/  IADD3 R0, P1, P3, R0, R8, R9 ;  /* 0x0000000800007210 */ /* 0x000fe40007b3e009 */
[----:B------:R-:W-:Y:S02]  /*19b0*/  SEL R4, R24, RZ, P5 ;  /* 0x000000ff18047207 */ /* 0x000fe40002800000 */
[----:B------:R-:W-:-:S02]  /*19c0*/  ISETP.GT.AND P2, PT, R2, 0x1c0, PT ;  /* 0x000001c00200780c */ /* 0x000fc40003f44270 */
[----:B------:R-:W-:Y:S02]  /*19d0*/  IADD3.X R5, PT, PT, R5, R10, R14, P1, P3 ;  /* 0x0000000a05057210 */ /* 0x000fe40000fe640e */
[----:B------:R-:W-:Y:S02]  /*19e0*/  IADD3 R4, P3, P4, R4, R0, R3 ;  /* 0x0000000004047210 */ /* 0x000fe40007c7e003 */
[----:B------:R-:W-:Y:S02]  /*19f0*/  SEL R0, R26, RZ, P6 ;  /* 0x000000ff1a007207 */ /* 0x000fe40003000000 */
[----:B-1----:R-:W-:Y:S02]  /*1a00*/  SEL R3, R20, RZ, P2 ;  /* 0x000000ff14037207 */ /* 0x002fe40001000000 */
[----:B------:R-:W-:Y:S02]  /*1a10*/  ISETP.GT.AND P1, PT, R2, 0x1e0, PT ;  /* 0x000001e00200780c */ /* 0x000fe40003f24270 */
[----:B------:R-:W-:-:S02]  /*1a20*/  SEL R24, R25, RZ, P5 ;  /* 0x000000ff19187207 */ /* 0x000fc40002800000 */
[----:B------:R-:W-:Y:S02]  /*1a30*/  SEL R27, R27, RZ, P6 ;  /* 0x000000ff1b1b7207 */ /* 0x000fe40003000000 */
[----:B------:R-:W-:Y:S02]  /*1a40*/  IADD3 R3, P5, P6, R3, R4, R0 ;  /* 0x0000000403037210 */ /* 0x000fe40007ebe000 */
[----:B------:R-:W-:Y:S02]  /*1a50*/  SEL R0, R22, RZ, P1 ;  /* 0x000000ff16007207 */ /* 0x000fe40000800000 */
[----:B------:R-:W-:Y:S02]  /*1a60*/  IADD3.X R4, PT, PT, R24, R5, R7, P3, P4 ;  /* 0x0000000518047210 */ /* 0x000fe40001fe8407 */
[----:B------:R-:W-:Y:S02]  /*1a70*/  SEL R2, R21, RZ, P2 ;  /* 0x000000ff15027207 */ /* 0x000fe40001000000 */
[----:B------:R-:W-:-:S02]  /*1a80*/  IADD3 R0, P2, PT, R0, R3, RZ ;  /* 0x0000000300007210 */ /* 0x000fc40007f5e0ff */
[----:B------:R-:W-:Y:S02]  /*1a90*/  SEL R3, R23, RZ, P1 ;  /* 0x000000ff17037207 */ /* 0x000fe40000800000 */
[----:B------:R-:W-:-:S05]  /*1aa0*/  IADD3.X R2, PT, PT, R2, R4, R27, P5, P6 ;  /* 0x0000000402027210 */ /* 0x000fca0002fec41b */
[----:B------:R-:W-:Y:S01]  /*1ab0*/  IMAD.X R3, R3, 0x1, R2, P2 ;  /* 0x0000000103037824 */ /* 0x000fe200010e0602 */
[----:B------:R-:W-:Y:S06]  /*1ac0*/  BRA `(.L_x_45) ;  /* 0x0000001400f47947 */ /* 0x000fec0003800000 */
.L_x_31:
[----:B------:R-:W0:Y:S01]  /*1ad0*/  S2R R4, SR_TID.X ;  /* 0x0000000000047919 */ /* 0x000e220000002100 */
[----:B------:R-:W1:Y:S01]  /*1ae0*/  LDC.64 R2, c[0x0][0x380] ;  /* 0x0000e000ff027b82 */ /* 0x000e620000000a00 */
[----:B------:R-:W2:Y:S01]  /*1af0*/  LDCU UR12, c[0x0][0x388] ;  /* 0x00007100ff0c77ac */ /* 0x000ea20008000800 */
[----:B0-----:R-:W-:-:S04]  /*1b00*/  VIADD R5, R4, UR9 ;  /* 0x0000000904057c36 */ /* 0x001fc80008000000 */
[----:B-1----:R-:W-:-:S05]  /*1b10*/  IMAD.WIDE.U32 R2, R5, 0x4, R2 ;  /* 0x0000000405027825 */ /* 0x002fca00078e0002 */
[----:B------:R-:W2:Y:S04]  /*1b20*/  LDG.E R12, desc[UR18][R2.64] ;  /* 0x00000012020c7981 */ /* 0x000ea8000c1e1900 */
[----:B------:R-:W3:Y:S04]  /*1b30*/  LDG.E R6, desc[UR18][R2.64+0x1800] ;  /* 0x0018001202067981 */ /* 0x000ee8000c1e1900 */
[----:B------:R-:W4:Y:S04]  /*1b40*/  LDG.E R0, desc[UR18][R2.64+0x800] ;  /* 0x0008001202007981 */ /* 0x000f28000c1e1900 */
[----:B------:R-:W5:Y:S04]  /*1b50*/  LDG.E R5, desc[UR18][R2.64+0x1000] ;  /* 0x0010001202057981 */ /* 0x000f68000c1e1900 */
[----:B------:R-:W5:Y:S04]  /*1b60*/  LDG.E R7, desc[UR18][R2.64+0x2000] ;  /* 0x0020001202077981 */ /* 0x000f68000c1e1900 */
[----:B------:R-:W5:Y:S04]  /*1b70*/  LDG.E R10, desc[UR18][R2.64+0x2800] ;  /* 0x00280012020a7981 */ /* 0x000f68000c1e1900 */
[----:B------:R0:W5:Y:S01]  /*1b80*/  LDG.E R11, desc[UR18][R2.64+0x3000] ;  /* 0x00300012020b7981 */ /* 0x000162000c1e1900 */
[----:B--2---:R-:W-:-:S04]  /*1b90*/  FSETP.NEU.AND P0, PT, R12, UR12, PT ;  /* 0x0000000c0c007c0b */ /* 0x004fc8000bf0d000 */
[----:B------:R-:W-:Y:S02]  /*1ba0*/  SEL R12, RZ, 0x1, P0 ;  /* 0x00000001ff0c7807 */ /* 0x000fe40000000000 */
[----:B---3--:R-:W-:Y:S02]  /*1bb0*/  FSETP.NEU.AND P0, PT, R6, UR12, PT ;  /* 0x0000000c06007c0b */ /* 0x008fe4000bf0d000 */
[----:B----4-:R-:W-:Y:S02]  /*1bc0*/  FSETP.NEU.AND P1, PT, R0, UR12, PT ;  /* 0x0000000c00007c0b */ /* 0x010fe4000bf2d000 */
[----:B0-----:R-:W-:Y:S02]  /*1bd0*/  SEL R2, RZ, 0x1, P0 ;  /* 0x00000001ff027807 */ /* 0x001fe40000000000 */
[----:B-----5:R-:W-:Y:S02]  /*1be0*/  FSETP.NEU.AND P2, PT, R5, UR12, PT ;  /* 0x0000000c05007c0b */ /* 0x020fe4000bf4d000 */
[----:B------:R-:W-:-:S02]  /*1bf0*/  ISETP.GE.U32.AND P0, PT, R13, UR5, PT ;  /* 0x000000050d007c0c */ /* 0x000fc4000bf06070 */
[----:B------:R-:W-:Y:S02]  /*1c00*/  SEL R5, RZ, 0x1, P1 ;  /* 0x00000001ff057807 */ /* 0x000fe40000800000 */
[----:B------:R-:W-:Y:S02]  /*1c10*/  SEL R0, RZ, 0x1, P2 ;  /* 0x00000001ff007807 */ /* 0x000fe40001000000 */
[----:B------:R-:W-:Y:S02]  /*1c20*/  FSETP.NEU.AND P3, PT, R7, UR12, PT ;  /* 0x0000000c07007c0b */ /* 0x000fe4000bf6d000 */
[----:B------:R-:W-:Y:S02]  /*1c30*/  ISETP.GE.U32.AND.EX P0, PT, R14, UR4, PT, P0 ;  /* 0x000000040e007c0c */ /* 0x000fe4000bf06100 */
[----:B------:R-:W-:Y:S02]  /*1c40*/  IADD3 R0, P1, P2, R0, R5, R12 ;  /* 0x0000000500007210 */ /* 0x000fe40007a3e00c */
[----:B------:R-:W-:-:S02]  /*1c50*/  SEL R3, RZ, 0x1, P3 ;  /* 0x00000001ff037807 */ /* 0x000fc40001800000 */
[----:B------:R-:W-:Y:S02]  /*1c60*/  FSETP.NEU.AND P5, PT, R10, UR12, PT ;  /* 0x0000000c0a007c0b */ /* 0x000fe4000bfad000 */
[----:B------:R-:W-:Y:S02]  /*1c70*/  FSETP.NEU.AND P6, PT, R11, UR12, PT ;  /* 0x0000000c0b007c0b */ /* 0x000fe4000bfcd000 */
[----:B------:R-:W-:Y:S02]  /*1c80*/  IADD3 R0, P3, P4, R3, R0, R2 ;  /* 0x0000000003007210 */ /* 0x000fe40007c7e002 */
[----:B------:R-:W-:Y:S02]  /*1c90*/  SEL R2, RZ, 0x1, P5 ;  /* 0x00000001ff027807 */ /* 0x000fe40002800000 */
[----:B------:R-:W-:Y:S02]  /*1ca0*/  SEL R3, RZ, 0x1, P6 ;  /* 0x00000001ff037807 */ /* 0x000fe40003000000 */
[----:B------:R-:W-:-:S02]  /*1cb0*/  IADD3.X R5, PT, PT, RZ, RZ, RZ, P1, P2 ;  /* 0x000000ffff057210 */ /* 0x000fc40000fe44ff */
[----:B------:R-:W-:Y:S02]  /*1cc0*/  IADD3 R0, P1, P2, R3, R0, R2 ;  /* 0x0000000003007210 */ /* 0x000fe40007a3e002 */
[----:B------:R-:W-:-:S04]  /*1cd0*/  IADD3.X R5, PT, PT, RZ, R5, RZ, P3, P4 ;  /* 0x00000005ff057210 */ /* 0x000fc80001fe84ff */
[----:B------:R-:W-:Y:S01]  /*1ce0*/  IADD3.X R5, PT, PT, RZ, R5, RZ, P1, P2 ;  /* 0x00000005ff057210 */ /* 0x000fe20000fe44ff */
[----:B------:R-:W-:Y:S06]  /*1cf0*/  @!P0 BRA `(.L_x_46) ;  /* 0x00000010003c8947 */ /* 0x000fec0003800000 */
[----:B------:R-:W-:Y:S01]  /*1d00*/  UIADD3 UR7, UP0, UPT, UR5, UR9, URZ ;  /* 0x0000000905077290 */ /* 0x000fe2000ff1e0ff */
[----:B------:R-:W-:Y:S01]  /*1d10*/  IADD3 R18, P2, PT, R8, -0xe00, RZ ;  /* 0xfffff20008127810 */ /* 0x000fe20007f5e0ff */
[----:B------:R-:W0:Y:S01]  /*1d20*/  LDCU.64 UR14, c[0x0][0x380] ;  /* 0x00007000ff0e77ac */ /* 0x000e220008000a00 */
[----:B------:R-:W-:Y:S02]  /*1d30*/  LOP3.LUT R3, RZ, R4, RZ, 0x33, !PT ;  /* 0x00000004ff037212 */ /* 0x000fe400078e33ff */
[----:B------:R-:W-:Y:S01]  /*1d40*/  IADD3.X R7, PT, PT, R9, -0x1, RZ, P2, !PT ;  /* 0xffffffff09077810 */ /* 0x000fe200017fe4ff */
[----:B------:R-:W-:Y:S01]  /*1d50*/  UIADD3.X UR8, UPT, UPT, URZ, UR4, URZ, UP0, !UPT ;  /* 0x00000004ff087290 */ /* 0x000fe200087fe4ff */
[----:B------:R-:W-:Y:S01]  /*1d60*/  ISETP.LT.U32.AND P0, PT, R18, UR7, PT ;  /* 0x0000000712007c0c */ /* 0x000fe2000bf01070 */
[----:B------:R-:W-:Y:S01]  /*1d70*/  UMOV UR6, UR5 ;  /* 0x0000000500067c82 */ /* 0x000fe20008000000 */
[----:B------:R-:W-:Y:S01]  /*1d80*/  IADD3 R10, P1, PT, R4, UR7, RZ ;  /* 0x00000007040a7c10 */ /* 0x000fe2000ff3e0ff */
[----:B------:R-:W-:Y:S01]  /*1d90*/  UMOV UR4, URZ ;  /* 0x000000ff00047c82 */ /* 0x000fe20008000000 */
[----:B------:R-:W-:Y:S01]  /*1da0*/  IADD3 R3, PT, PT, R8, -UR5, R3 ;  /* 0x8000000508037c10 */ /* 0x000fe2000fffe003 */
[----:B------:R-:W-:Y:S01]  /*1db0*/  IMAD.U32 R6, RZ, RZ, UR8 ;  /* 0x00000008ff067e24 */ /* 0x000fe2000f8e00ff */
[----:B------:R-:W-:Y:S01]  /*1dc0*/  UMOV UR10, UR8 ;  /* 0x00000008000a7c82 */ /* 0x000fe20008000000 */
[----:B------:R-:W-:-:S03]  /*1dd0*/  IMAD.X R11, RZ, RZ, UR8, P1 ;  /* 0x00000008ff0b7e24 */ /* 0x000fc600088e06ff */
[----:B------:R-:W-:Y:S01]  /*1de0*/  ISETP.GT.U32.AND.EX P0, PT, R6, R7, PT, P0 ;  /* 0x000000070600720c */ /* 0x000fe20003f04100 */
[----:B------:R-:W-:Y:S01]  /*1df0*/  VIADD R6, R3, -UR9 ;  /* 0x8000000903067c36 */ /* 0x000fe20008000000 */
[----:B------:R-:W-:Y:S01]  /*1e00*/  UMOV UR9, UR7 ;  /* 0x0000000700097c82 */ /* 0x000fe20008000000 */
[----:B0-----:R-:W-:-:S04]  /*1e10*/  LEA R2, P2, R10, UR14, 0x2 ;  /* 0x0000000e0a027c11 */ /* 0x001fc8000f8410ff */
[----:B------:R-:W-:Y:S02]  /*1e20*/  IADD3 R2, P1, PT, R2, 0x4000, RZ ;  /* 0x0000400002027810 */ /* 0x000fe40007f3e0ff */
[----:B------:R-:W-:-:S05]  /*1e30*/  LEA.HI.X R10, R10, UR15, R11, 0x2, P2 ;  /* 0x0000000f0a0a7c11 */ /* 0x000fca00090f140b */
[----:B------:R-:W-:Y:S01]  /*1e40*/  IMAD.X R3, RZ, RZ, R10, P1 ;  /* 0x000000ffff037224 */ /* 0x000fe200008e060a */
[----:B------:R-:W-:Y:S06]  /*1e50*/  @P0 BRA `(.L_x_47) ;  /* 0x0000000000f00947 */ /* 0x000fec0003800000 */
[----:B------:R-:W0:Y:S01]  /*1e60*/  LDC.64 R8, c[0x0][0x3c0] ;  /* 0x0000f000ff087b82 */ /* 0x000e220000000a00 */
[----:B------:R-:W1:Y:S01]  /*1e70*/  LDCU UR11, c[0x0][0x3c8] ;  /* 0x00007900ff0b77ac */ /* 0x000e620008000800 */
[----:B------:R-:W2:Y:S01]  /*1e80*/  LDCU UR12, c[0x0][0x388] ;  /* 0x00007100ff0c77ac */ /* 0x000ea20008000800 */
[----:B------:R-:W3:Y:S01]  /*1e90*/  LDCU.64 UR14, c[0x0][0x380] ;  /* 0x00007000ff0e77ac */ /* 0x000ee20008000a00 */
[----:B------:R-:W-:Y:S01]  /*1ea0*/  NOP ;  /* 0x0000000000007918 */ /* 0x000fe20000000000 */
.L_x_48:
[----:B------:R-:W-:-:S05]  /*1eb0*/  IADD3 R11, P0, PT, R4, UR7, RZ ;  /* 0x00000007040b7c10 */ /* 0x000fca000ff1e0ff */
[----:B------:R-:W-:Y:S01]  /*1ec0*/  IMAD.X R12, RZ, RZ, UR8, P0 ;  /* 0x00000008ff0c7e24 */ /* 0x000fe200080e06ff */
[----:B---3--:R-:W-:-:S04]  /*1ed0*/  LEA R10, P0, R11, UR14, 0x2 ;  /* 0x0000000e0b0a7c11 */ /* 0x008fc8000f8010ff */
[----:B------:R-:W-:-:S05]  /*1ee0*/  LEA.HI.X R11, R11, UR15, R12, 0x2, P0 ;  /* 0x0000000f0b0b7c11 */ /* 0x000fca00080f140c */
[----:B------:R-:W2:Y:S04]  /*1ef0*/  LDG.E R19, desc[UR18][R10.64] ;  /* 0x000000120a137981 */ /* 0x000ea8000c1e1900 */
[----:B------:R-:W3:Y:S04]  /*1f00*/  LDG.E R12, desc[UR18][R10.64+0x800] ;  /* 0x000800120a0c7981 */ /* 0x000ee8000c1e1900 */
[----:B------:R-:W4:Y:S04]  /*1f10*/  LDG.E R13, desc[UR18][R10.64+0x1000] ;  /* 0x001000120a0d7981 */ /* 0x000f28000c1e1900 */
[----:B------:R-:W5:Y:S04]  /*1f20*/  LDG.E R14, desc[UR18][R10.64+0x1800] ;  /* 0x001800120a0e7981 */ /* 0x000f68000c1e1900 */
[----:B------:R-:W5:Y:S04]  /*1f30*/  LDG.E R15, desc[UR18][R10.64+0x2000] ;  /* 0x002000120a0f7981 */ /* 0x000f68000c1e1900 */
[----:B------:R-:W5:Y:S04]  /*1f40*/  LDG.E R16, desc[UR18][R10.64+0x2800] ;  /* 0x002800120a107981 */ /* 0x000f68000c1e1900 */
[----:B------:R0:W5:Y:S01]  /*1f50*/  LDG.E R17, desc[UR18][R10.64+0x3000] ;  /* 0x003000120a117981 */ /* 0x000162000c1e1900 */
[----:B-1----:R-:W-:-:S04]  /*1f60*/  UIMAD UR13, UR11, 0xe00, URZ ;  /* 0x00000e000b0d78a4 */ /* 0x002fc8000f8e02ff */
[----:B------:R-:W-:Y:S02]  /*1f70*/  USHF.R.S32.HI UR16, URZ, 0x1f, UR13 ;  /* 0x0000001fff107899 */ /* 0x000fe4000801140d */
[----:B------:R-:W-:Y:S01]  /*1f80*/  UIADD3 UR5, UP0, UPT, UR13, UR9, URZ ;  /* 0x000000090d057290 */ /* 0x000fe2000ff1e0ff */
[----:B0-----:R-:W-:-:S03]  /*1f90*/  IADD3 R10, P3, PT, R8, -UR7, RZ ;  /* 0x80000007080a7c10 */ /* 0x001fc6000ff7e0ff */
[----:B------:R-:W-:Y:S01]  /*1fa0*/  UIADD3.X UR6, UPT, UPT, UR16, UR10, URZ, UP0, !UPT ;  /* 0x0000000a10067290 */ /* 0x000fe200087fe4ff */
[----:B--2---:R-:W-:Y:S02]  /*1fb0*/  FSETP.NEU.AND P0, PT, R19, UR12, PT ;  /* 0x0000000c13007c0b */ /* 0x004fe4000bf0d000 */
[----:B---3--:R-:W-:Y:S02]  /*1fc0*/  FSETP.NEU.AND P1, PT, R12, UR12, PT ;  /* 0x0000000c0c007c0b */ /* 0x008fe4000bf2d000 */
[----:B------:R-:W-:Y:S02]  /*1fd0*/  SEL R12, RZ, 0x1, P0 ;  /* 0x00000001ff0c7807 */ /* 0x000fe40000000000 */
[----:B------:R-:W-:Y:S02]  /*1fe0*/  SEL R19, RZ, 0x1, P1 ;  /* 0x00000001ff137807 */ /* 0x000fe40000800000 */
[----:B----4-:R-:W-:Y:S02]  /*1ff0*/  FSETP.NEU.AND P0, PT, R13, UR12, PT ;  /* 0x0000000c0d007c0b */ /* 0x010fe4000bf0d000 */
[----:B-----5:R-:W-:-:S02]  /*2000*/  FSETP.NEU.AND P5, PT, R14, UR12, PT ;  /* 0x0000000c0e007c0b */ /* 0x020fc4000bfad000 */
[----:B------:R-:W-:Y:S02]  /*2010*/  IADD3 R0, P2, P1, R19, R0, R12 ;  /* 0x0000000013007210 */ /* 0x000fe4000795e00c */
[----:B------:R-:W-:Y:S02]  /*2020*/  FSETP.NEU.AND P4, PT, R15, UR12, PT ;  /* 0x0000000c0f007c0b */ /* 0x000fe4000bf8d000 */
[----:B------:R-:W-:Y:S02]  /*2030*/  SEL R12, RZ, 0x1, P0 ;  /* 0x00000001ff0c7807 */ /* 0x000fe40000000000 */
[----:B------:R-:W-:Y:S02]  /*2040*/  SEL R11, RZ, 0x1, P5 ;  /* 0x00000001ff0b7807 */ /* 0x000fe40002800000 */
[----:B------:R-:W-:Y:S02]  /*2050*/  FSETP.NEU.AND P6, PT, R16, UR12, PT ;  /* 0x0000000c10007c0b */ /* 0x000fe4000bfcd000 */
[----:B------:R-:W-:-:S02]  /*2060*/  ISETP.GE.U32.AND P0, PT, R10, UR13, PT ;  /* 0x0000000d0a007c0c */ /* 0x000fc4000bf06070 */
[----:B------:R-:W-:Y:S02]  /*2070*/  SEL R10, RZ, 0x1, P4 ;  /* 0x00000001ff0a7807 */ /* 0x000fe40002000000 */
[----:B------:R-:W-:Y:S02]  /*2080*/  IADD3 R0, P4, P5, R11, R0, R12 ;  /* 0x000000000b007210 */ /* 0x000fe40007d9e00c */
[----:B------:R-:W-:Y:S02]  /*2090*/  SEL R11, RZ, 0x1, P6 ;  /* 0x00000001ff0b7807 */ /* 0x000fe40003000000 */
[----:B------:R-:W-:Y:S02]  /*20a0*/  IADD3.X R5, PT, PT, RZ, R5, RZ, P2, P1 ;  /* 0x00000005ff057210 */ /* 0x000fe400017e24ff */
[----:B------:R-:W-:Y:S02]  /*20b0*/  IADD3 R0, P1, P2, R11, R0, R10 ;  /* 0x000000000b007210 */ /* 0x000fe40007a3e00a */
[----:B------:R-:W-:-:S02]  /*20c0*/  IADD3.X R10, PT, PT, R9, ~UR8, RZ, P3, !PT ;  /* 0x80000008090a7c10 */ /* 0x000fc40009ffe4ff */
[----:B------:R-:W-:Y:S02]  /*20d0*/  FSETP.NEU.AND P6, PT, R17, UR12, PT ;  /* 0x0000000c11007c0b */ /* 0x000fe4000bfcd000 */
[----:B------:R-:W-:Y:S02]  /*20e0*/  ISETP.GE.U32.AND.EX P0, PT, R10, UR16, PT, P0 ;  /* 0x000000100a007c0c */ /* 0x000fe4000bf06100 */
[----:B------:R-:W-:Y:S02]  /*20f0*/  SEL R11, RZ, 0x1, P6 ;  /* 0x00000001ff0b7807 */ /* 0x000fe40003000000 */
[----:B------:R-:W-:Y:S02]  /*2100*/  IADD3.X R5, PT, PT, RZ, R5, RZ, P4, P5 ;  /* 0x00000005ff057210 */ /* 0x000fe400027ea4ff */
[----:B------:R-:W-:Y:S02]  /*2110*/  IADD3 R0, P3, PT, R0, R11, RZ ;  /* 0x0000000b00007210 */ /* 0x000fe40007f7e0ff */
[----:B------:R-:W-:-:S05]  /*2120*/  IADD3.X R5, PT, PT, RZ, R5, RZ, P1, P2 ;  /* 0x00000005ff057210 */ /* 0x000fca0000fe44ff */
[----:B------:R-:W-:Y:S01]  /*2130*/  IMAD.X R5, RZ, RZ, R5, P3 ;  /* 0x000000ffff057224 */ /* 0x000fe200018e0605 */
[----:B------:R-:W-:Y:S06]  /*2140*/  @!P0 BRA `(.L_x_46) ;  /* 0x0000000c00288947 */ /* 0x000fec0003800000 */
[----:B------:R-:W-:Y:S02]  /*2150*/  UIADD3 UR7, UP0, UPT, UR13, UR7, URZ ;  /* 0x000000070d077290 */ /* 0x000fe4000ff1e0ff */
[----:B------:R-:W-:Y:S01]  /*2160*/  IMAD.U32 R11, RZ, RZ, UR13 ;  /* 0x0000000dff0b7e24 */ /* 0x000fe2000f8e00ff */
[----:B------:R-:W-:Y:S01]  /*2170*/  UIADD3 UR4, UPT, UPT, UR4, 0x1, URZ ;  /* 0x0000000104047890 */ /* 0x000fe2000fffe0ff */
[----:B------:R-:W-:Y:S01]  /*2180*/  VIADD R6, R6, -UR13 ;  /* 0x8000000d06067c36 */ /* 0x000fe20008000000 */
[----:B------:R-:W-:Y:S01]  /*2190*/  UIADD3.X UR8, UPT, UPT, UR16, UR8, URZ, UP0, !UPT ;  /* 0x0000000810087290 */ /* 0x000fe200087fe4ff */
[----:B------:R-:W-:Y:S01]  /*21a0*/  IMAD.WIDE R2, R11, 0x4, R2 ;  /* 0x000000040b027825 */ /* 0x000fe200078e0202 */
[----:B------:R-:W-:Y:S01]  /*21b0*/  ISETP.LT.U32.AND P0, PT, R18, UR7, PT ;  /* 0x0000000712007c0c */ /* 0x000fe2000bf01070 */
[----:B------:R-:W-:Y:S01]  /*21c0*/  UMOV UR9, UR5 ;  /* 0x0000000500097c82 */ /* 0x000fe20008000000 */
[----:B------:R-:W-:Y:S02]  /*21d0*/  UMOV UR10, UR6 ;  /* 0x00000006000a7c82 */ /* 0x000fe40008000000 */
[----:B------:R-:W-:-:S05]  /*21e0*/  IMAD.U32 R10, RZ, RZ, UR8 ;  /* 0x00000008ff0a7e24 */ /* 0x000fca000f8e00ff */
[----:B------:R-:W-:-:S13]  /*21f0*/  ISETP.GT.U32.AND.EX P0, PT, R10, R7, PT, P0 ;  /* 0x000000070a00720c */ /* 0x000fda0003f04100 */
[----:B------:R-:W-:Y:S05]  /*2200*/  @!P0 BRA `(.L_x_48) ;  /* 0xfffffffc00288947 */ /* 0x000fea000383ffff */
[----:B------:R-:W-:-:S05]  /*2210*/  UMOV UR6, UR13 ;  /* 0x0000000d00067c82 */ /* 0x000fca0008000000 */
.L_x_47:
[C---:B------:R-:W-:Y:S01]  /*2220*/  VIADD R7, R8.reuse, -UR7 ;  /* 0x8000000708077c36 */ /* 0x040fe20008000000 */
[----:B------:R-:W-:Y:S01]  /*2230*/  ISETP.LE.U32.AND P1, PT, R8, UR7, PT ;  /* 0x0000000708007c0c */ /* 0x000fe2000bf23070 */
[----:B------:R-:W-:Y:S01]  /*2240*/  IMAD.U32 R10, RZ, RZ, UR8 ;  /* 0x00000008ff0a7e24 */ /* 0x000fe2000f8e00ff */
[----:B------:R-:W-:Y:S02]  /*2250*/  BSSY.RECONVERGENT B1, `(.L_x_46) ;  /* 0x00000b9000017945 */ /* 0x000fe40003800200 */
[----:B------:R-:W-:-:S04]  /*2260*/  ISETP.GE.AND P0, PT, R4, R7, PT ;  /* 0x000000070400720c */ /* 0x000fc80003f06270 */
[----:B------:R-:W-:-:S13]  /*2270*/  ISETP.GE.U32.OR.EX P0, PT, R10, R9, P0, P1 ;  /* 0x000000090a00720c */ /* 0x000fda0000706510 */
[----:B------:R-:W-:Y:S05]  /*2280*/  @P0 BRA `(.L_x_49) ;  /* 0x0000000800d40947 */ /* 0x000fea0003800000 */
[----:B------:R-:W-:Y:S01]  /*2290*/  UIMAD UR5, UR17, 0xe00, URZ ;  /* 0x00000e00110578a4 */ /* 0x000fe2000f8e02ff */
[----:B------:R-:W-:Y:S01]  /*22a0*/  LOP3.LUT R7, RZ, R4, RZ, 0x33, !PT ;  /* 0x00000004ff077212 */ /* 0x000fe200078e33ff */
[----:B------:R-:W-:Y:S01]  /*22b0*/  UIMAD UR13, UR4, UR11, URZ ;  /* 0x0000000b040d72a4 */ /* 0x000fe2000f8e02ff */
[----:B------:R-:W-:Y:S01]  /*22c0*/  BSSY.RECONVERGENT B2, `(.L_x_50) ;  /* 0x0000055000027945 */ /* 0x000fe20003800200 */
[----:B------:R-:W-:-:S04]  /*22d0*/  UIADD3 UR5, UPT, UPT, UR5, UR6, URZ ;  /* 0x0000000605057290 */ /* 0x000fc8000fffe0ff */
[----:B------:R-:W-:Y:S02]  /*22e0*/  IMAD.U32 R9, RZ, RZ, UR13 ;  /* 0x0000000dff097e24 */ /* 0x000fe4000f8e00ff */
[----:B------:R-:W-:Y:S01]  /*22f0*/  IADD3 R8, PT, PT, R8, -UR5, R7 ;  /* 0x8000000508087c10 */ /* 0x000fe2000fffe007 */
[----:B------:R-:W-:-:S04]  /*2300*/  IMAD.MOV.U32 R7, RZ, RZ, R4 ;  /* 0x000000ffff077224 */ /* 0x000fc800078e0004 */
[----:B------:R-:W-:-:S05]  /*2310*/  IMAD R8, R9, -0xe00, R8 ;  /* 0xfffff20009087824 */ /* 0x000fca00078e0208 */
[C---:B------:R-:W-:Y:S02]  /*2320*/  ISETP.GE.U32.AND P1, PT, R8.reuse, 0x1e00, PT ;  /* 0x00001e000800780c */ /* 0x040fe40003f26070 */
[----:B------:R-:W-:-:S04]  /*2330*/  LEA.HI R22, R8, 0x1, RZ, 0x17 ;  /* 0x0000000108167811 */ /* 0x000fc800078fb8ff */
[----:B------:R-:W-:-:S04]  /*2340*/  LOP3.LUT R24, R22, 0xf, RZ, 0xc0, !PT ;  /* 0x0000000f16187812 */ /* 0x000fc800078ec0ff */
[----:B------:R-:W-:-:S03]  /*2350*/  ISETP.NE.AND P0, PT, R24, RZ, PT ;  /* 0x000000ff1800720c */ /* 0x000fc60003f05270 */
[----:B------:R-:W-:Y:S10]  /*2360*/  @!P1 BRA `(.L_x_51) ;  /* 0x0000000400289947 */ /* 0x000ff40003800000 */
[----:B------:R-:W-:-:S04]  /*2370*/  LEA.HI R7, R6, 0x1, RZ, 0x17 ;  /* 0x0000000106077811 */ /* 0x000fc800078fb8ff */
[----:B------:R-:W-:Y:S01]  /*2380*/  LOP3.LUT R8, R7, 0xfffff0, RZ, 0xc0, !PT ;  /* 0x00fffff007087812 */ /* 0x000fe200078ec0ff */
[----:B------:R-:W-:-:S04]  /*2390*/  IMAD.MOV.U32 R7, RZ, RZ, R4 ;  /* 0x000000ffff077224 */ /* 0x000fc800078e0004 */
[----:B------:R-:W-:-:S07]  /*23a0*/  IMAD.MOV R8, RZ, RZ, -R8 ;  /* 0x000000ffff087224 */ /* 0x000fce00078e0a08 */
.L_x_52:
        /* <DEDUP_REMOVED lines=21> */
[----:B----4-:R-:W-:Y:S02]  /*2500*/  FSETP.NEU.AND P3, PT, R23, UR12, PT ;  /* 0x0000000c17007c0b */ /* 0x010fe4000bf6d000 */
[----:B------:R-:W-:Y:S02]  /*2510*/  SEL R23, RZ, 0x1, P2 ;  /* 0x00000001ff177807 */ /* 0x000fe40001000000 */
        /* <DEDUP_REMOVED lines=47> */
.L_x_51:
[----:B------:R-:W-:Y:S05]  /*2810*/  BSYNC.RECONVERGENT B2 ;  /* 0x0000000000027941 */ /* 0x000fea0003800200 */
.L_x_50:
[----:B------:R-:W-:Y:S05]  /*2820*/  @!P0 BRA `(.L_x_49) ;  /* 0x00000004006c8947 */ /* 0x000fea0003800000 */
[----:B------:R-:W-:Y:S01]  /*2830*/  ISETP.GE.U32.AND P1, PT, R24, 0x8, PT ;  /* 0x000000081800780c */ /* 0x000fe20003f26070 */
[----:B------:R-:W-:Y:S01]  /*2840*/  BSSY.RECONVERGENT B2, `(.L_x_53) ;  /* 0x0000029000027945 */ /* 0x000fe20003800200 */
[----:B------:R-:W-:-:S04]  /*2850*/  LOP3.LUT R15, R22, 0x7, RZ, 0xc0, !PT ;  /* 0x00000007160f7812 */ /* 0x000fc800078ec0ff */
[----:B------:R-:W-:-:S07]  /*2860*/  ISETP.NE.AND P0, PT, R15, RZ, PT ;  /* 0x000000ff0f00720c */ /* 0x000fce0003f05270 */
[----:B------:R-:W-:Y:S06]  /*2870*/  @!P1 BRA `(.L_x_54) ;  /* 0x0000000000949947 */ /* 0x000fec0003800000 */
[----:B------:R-:W-:-:S05]  /*2880*/  IADD3 R3, P1, PT, R7, UR7, RZ ;  /* 0x0000000707037c10 */ /* 0x000fca000ff3e0ff */
[----:B------:R-:W-:Y:S01]  /*2890*/  IMAD.X R8, RZ, RZ, UR8, P1 ;  /* 0x00000008ff087e24 */ /* 0x000fe200088e06ff */
[----:B------:R-:W-:-:S04]  /*28a0*/  LEA R2, P1, R3, UR14, 0x2 ;  /* 0x0000000e03027c11 */ /* 0x000fc8000f8210ff */
[----:B------:R-:W-:-:S05]  /*28b0*/  LEA.HI.X R3, R3, UR15, R8, 0x2, P1 ;  /* 0x0000000f03037c11 */ /* 0x000fca00088f1408 */
[----:B------:R-:W2:Y:S04]  /*28c0*/  LDG.E R16, desc[UR18][R2.64] ;  /* 0x0000001202107981 */ /* 0x000ea8000c1e1900 */
[----:B------:R-:W3:Y:S04]  /*28d0*/  LDG.E R8, desc[UR18][R2.64+0x800] ;  /* 0x0008001202087981 */ /* 0x000ee8000c1e1900 */
[----:B------:R-:W4:Y:S04]  /*28e0*/  LDG.E R9, desc[UR18][R2.64+0x1000] ;  /* 0x0010001202097981 */ /* 0x000f28000c1e1900 */
[----:B------:R-:W5:Y:S04]  /*28f0*/  LDG.E R10, desc[UR18][R2.64+0x1800] ;  /* 0x00180012020a7981 */ /* 0x000f68000c1e1900 */
[----:B------:R-:W5:Y:S04]  /*2900*/  LDG.E R11, desc[UR18][R2.64+0x2000] ;  /* 0x00200012020b7981 */ /* 0x000f68000c1e1900 */
[----:B------:R-:W5:Y:S04]  /*2910*/  LDG.E R12, desc[UR18][R2.64+0x2800] ;  /* 0x00280012020c7981 */ /* 0x000f68000c1e1900 */
[----:B------:R-:W5:Y:S04]  /*2920*/  LDG.E R13, desc[UR18][R2.64+0x3000] ;  /* 0x00300012020d7981 */ /* 0x000f68000c1e1900 */
[----:B------:R0:W5:Y:S01]  /*2930*/  LDG.E R14, desc[UR18][R2.64+0x3800] ;  /* 0x00380012020e7981 */ /* 0x000162000c1e1900 */
[----:B------:R-:W-:Y:S01]  /*2940*/  VIADD R7, R7, 0x1000 ;  /* 0x0000100007077836 */ /* 0x000fe20000000000 */
[----:B--2---:R-:W-:-:S02]  /*2950*/  FSETP.NEU.AND P1, PT, R16, UR12, PT ;  /* 0x0000000c10007c0b */ /* 0x004fc4000bf2d000 */
[----:B---3--:R-:W-:Y:S02]  /*2960*/  FSETP.NEU.AND P2, PT, R8, UR12, PT ;  /* 0x0000000c08007c0b */ /* 0x008fe4000bf4d000 */
[----:B------:R-:W-:Y:S02]  /*2970*/  SEL R8, RZ, 0x1, P1 ;  /* 0x00000001ff087807 */ /* 0x000fe40000800000 */
[----:B------:R-:W-:Y:S02]  /*2980*/  SEL R17, RZ, 0x1, P2 ;  /* 0x00000001ff117807 */ /* 0x000fe40001000000 */
[----:B----4-:R-:W-:Y:S02]  /*2990*/  FSETP.NEU.AND P1, PT, R9, UR12, PT ;  /* 0x0000000c09007c0b */ /* 0x010fe4000bf2d000 */
[----:B-----5:R-:W-:Y:S02]  /*29a0*/  FSETP.NEU.AND P2, PT, R10, UR12, PT ;  /* 0x0000000c0a007c0b */ /* 0x020fe4000bf4d000 */
[----:B------:R-:W-:-:S02]  /*29b0*/  IADD3 R8, P5, P6, R17, R0, R8 ;  /* 0x0000000011087210 */ /* 0x000fc40007ebe008 */
[----:B------:R-:W-:Y:S02]  /*29c0*/  SEL R9, RZ, 0x1, P1 ;  /* 0x00000001ff097807 */ /* 0x000fe40000800000 */
[----:B------:R-:W-:Y:S02]  /*29d0*/  SEL R0, RZ, 0x1, P2 ;  /* 0x00000001ff007807 */ /* 0x000fe40001000000 */
[----:B------:R-:W-:Y:S02]  /*29e0*/  FSETP.NEU.AND P3, PT, R11, UR12, PT ;  /* 0x0000000c0b007c0b */ /* 0x000fe4000bf6d000 */
[----:B------:R-:W-:Y:S02]  /*29f0*/  FSETP.NEU.AND P4, PT, R12, UR12, PT ;  /* 0x0000000c0c007c0b */ /* 0x000fe4000bf8d000 */
[----:B------:R-:W-:Y:S02]  /*2a00*/  IADD3 R0, P1, P2, R0, R8, R9 ;  /* 0x0000000800007210 */ /* 0x000fe40007a3e009 */
[----:B0-----:R-:W-:-:S02]  /*2a10*/  SEL R3, RZ, 0x1, P3 ;  /* 0x00000001ff037807 */ /* 0x001fc40001800000 */
        /* <DEDUP_REMOVED lines=11> */
.L_x_54:
[----:B------:R-:W-:Y:S05]  /*2ad0*/  BSYNC.RECONVERGENT B2 ;  /* 0x0000000000027941 */ /* 0x000fea0003800200 */
.L_x_53:
[----:B------:R-:W-:Y:S05]  /*2ae0*/  @!P0 BRA `(.L_x_49) ;  /* 0x0000000000bc8947 */ /* 0x000fea0003800000 */
[----:B------:R-:W-:Y:S01]  /*2af0*/  ISETP.GE.U32.AND P1, PT, R15, 0x4, PT ;  /* 0x000000040f00780c */ /* 0x000fe20003f26070 */
[----:B------:R-:W-:Y:S01]  /*2b00*/  BSSY.RECONVERGENT B2, `(.L_x_55) ;  /* 0x0000018000027945 */ /* 0x000fe20003800200 */
[----:B------:R-:W-:-:S11]  /*2b10*/  LOP3.LUT P0, RZ, R22, 0x3, RZ, 0xc0, !PT ;  /* 0x0000000316ff7812 */ /* 0x000fd6000780c0ff */
[----:B------:R-:W-:Y:S05]  /*2b20*/  @!P1 BRA `(.L_x_56) ;  /* 0x0000000000549947 */ /* 0x000fea0003800000 */
[----:B------:R-:W-:-:S05]  /*2b30*/  IADD3 R3, P1, PT, R7, UR7, RZ ;  /* 0x0000000707037c10 */ /* 0x000fca000ff3e0ff */
[----:B------:R-:W-:Y:S01]  /*2b40*/  IMAD.X R8, RZ, RZ, UR8, P1 ;  /* 0x00000008ff087e24 */ /* 0x000fe200088e06ff */
[----:B------:R-:W-:-:S04]  /*2b50*/  LEA R2, P1, R3, UR14, 0x2 ;  /* 0x0000000e03027c11 */ /* 0x000fc8000f8210ff */
[----:B------:R-:W-:-:S05]  /*2b60*/  LEA.HI.X R3, R3, UR15, R8, 0x2, P1 ;  /* 0x0000000f03037c11 */ /* 0x000fca00088f1408 */
[----:B------:R-:W2:Y:S04]  /*2b70*/  LDG.E R11, desc[UR18][R2.64] ;  /* 0x00000012020b7981 */ /* 0x000ea8000c1e1900 */
[----:B------:R-:W3:Y:S04]  /*2b80*/  LDG.E R8, desc[UR18][R2.64+0x800] ;  /* 0x0008001202087981 */ /* 0x000ee8000c1e1900 */
[----:B------:R-:W4:Y:S04]  /*2b90*/  LDG.E R9, desc[UR18][R2.64+0x1000] ;  /* 0x0010001202097981 */ /* 0x000f28000c1e1900 */
[----:B------:R-:W5:Y:S01]  /*2ba0*/  LDG.E R10, desc[UR18][R2.64+0x1800] ;  /* 0x00180012020a7981 */ /* 0x000f62000c1e1900 */
[----:B------:R-:W-:Y:S01]  /*2bb0*/  VIADD R7, R7, 0x800 ;  /* 0x0000080007077836 */ /* 0x000fe20000000000 */
[----:B--2---:R-:W-:-:S02]  /*2bc0*/  FSETP.NEU.AND P1, PT, R11, UR12, PT ;  /* 0x0000000c0b007c0b */ /* 0x004fc4000bf2d000 */
[----:B---3--:R-:W-:Y:S02]  /*2bd0*/  FSETP.NEU.AND P2, PT, R8, UR12, PT ;  /* 0x0000000c08007c0b */ /* 0x008fe4000bf4d000 */
[----:B----4-:R-:W-:Y:S02]  /*2be0*/  FSETP.NEU.AND P3, PT, R9, UR12, PT ;  /* 0x0000000c09007c0b */ /* 0x010fe4000bf6d000 */
[----:B------:R-:W-:Y:S02]  /*2bf0*/  SEL R9, RZ, 0x1, P1 ;  /* 0x00000001ff097807 */ /* 0x000fe40000800000 */
[----:B-----5:R-:W-:Y:S02]  /*2c00*/  FSETP.NEU.AND P4, PT, R10, UR12, PT ;  /* 0x0000000c0a007c0b */ /* 0x020fe4000bf8d000 */
[----:B------:R-:W-:Y:S02]  /*2c10*/  SEL R8, RZ, 0x1, P2 ;  /* 0x00000001ff087807 */ /* 0x000fe40001000000 */
[----:B------:R-:W-:-:S02]  /*2c20*/  SEL R11, RZ, 0x1, P3 ;  /* 0x00000001ff0b7807 */ /* 0x000fc40001800000 */
[----:B------:R-:W-:Y:S02]  /*2c30*/  SEL R10, RZ, 0x1, P4 ;  /* 0x00000001ff0a7807 */ /* 0x000fe40002000000 */
[----:B------:R-:W-:-:S04]  /*2c40*/  IADD3 R0, P1, P2, R8, R0, R9 ;  /* 0x0000000008007210 */ /* 0x000fc80007a3e009 */
[----:B------:R-:W-:Y:S02]  /*2c50*/  IADD3 R0, P3, P4, R10, R0, R11 ;  /* 0x000000000a007210 */ /* 0x000fe40007c7e00b */
[----:B------:R-:W-:-:S04]  /*2c60*/  IADD3.X R5, PT, PT, RZ, R5, RZ, P1, P2 ;  /* 0x00000005ff057210 */ /* 0x000fc80000fe44ff */
[----:B------:R-:W-:-:S07]  /*2c70*/  IADD3.X R5, PT, PT, RZ, R5, RZ, P3, P4 ;  /* 0x00000005ff057210 */ /* 0x000fce0001fe84ff */
.L_x_56:
[----:B------:R-:W-:Y:S05]  /*2c80*/  BSYNC.RECONVERGENT B2 ;  /* 0x0000000000027941 */ /* 0x000fea0003800200 */
.L_x_55:
[----:B------:R-:W-:Y:S05]  /*2c90*/  @!P0 BRA `(.L_x_49) ;  /* 0x0000000000508947 */ /* 0x000fea0003800000 */
[----:B------:R-:W-:Y:S02]  /*2ca0*/  LOP3.LUT R2, R6, 0xffff, RZ, 0xc0, !PT ;  /* 0x0000ffff06027812 */ /* 0x000fe400078ec0ff */
[----:B------:R-:W-:Y:S02]  /*2cb0*/  IADD3 R9, P0, PT, R7, UR9, RZ ;  /* 0x0000000907097c10 */ /* 0x000fe4000ff1e0ff */
[----:B------:R-:W-:Y:S02]  /*2cc0*/  LEA.HI R2, R2, 0x1, RZ, 0x17 ;  /* 0x0000000102027811 */ /* 0x000fe400078fb8ff */
[----:B------:R-:W-:Y:S01]  /*2cd0*/  LEA R8, P1, R9, UR14, 0x2 ;  /* 0x0000000e09087c11 */ /* 0x000fe2000f8210ff */
[----:B------:R-:W-:Y:S01]  /*2ce0*/  IMAD.X R6, RZ, RZ, UR10, P0 ;  /* 0x0000000aff067e24 */ /* 0x000fe200080e06ff */
[----:B------:R-:W-:-:S04]  /*2cf0*/  LOP3.LUT R2, R2, 0x3, RZ, 0xc0, !PT ;  /* 0x0000000302027812 */ /* 0x000fc800078ec0ff */
[----:B------:R-:W-:Y:S01]  /*2d00*/  LEA.HI.X R9, R9, UR15, R6, 0x2, P1 ;  /* 0x0000000f09097c11 */ /* 0x000fe200088f1406 */
[----:B------:R-:W-:-:S07]  /*2d10*/  IMAD.MOV R6, RZ, RZ, -R2 ;  /* 0x000000ffff067224 */ /* 0x000fce00078e0a02 */
.L_x_57:
[----:B------:R-:W-:Y:S02]  /*2d20*/  IMAD.MOV.U32 R2, RZ, RZ, R8 ;  /* 0x000000ffff027224 */ /* 0x000fe400078e0008 */
[----:B------:R-:W-:-:S05]  /*2d30*/  IMAD.MOV.U32 R3, RZ, RZ, R9 ;  /* 0x000000ffff037224 */ /* 0x000fca00078e0009 */
[----:B------:R-:W2:Y:S01]  /*2d40*/  LDG.E R2, desc[UR18][R2.64] ;  /* 0x0000001202027981 */ /* 0x000ea2000c1e1900 */
[----:B------:R-:W-:Y:S01]  /*2d50*/  VIADD R6, R6, 0x1 ;  /* 0x0000000106067836 */ /* 0x000fe20000000000 */
[----:B------:R-:W-:-:S05]  /*2d60*/  IADD3 R8, P2, PT, R8, 0x800, RZ ;  /* 0x0000080008087810 */ /* 0x000fca0007f5e0ff */
[----:B------:R-:W-:Y:S01]  /*2d70*/  IMAD.X R9, RZ, RZ, R9, P2 ;  /* 0x000000ffff097224 */ /* 0x000fe200010e0609 */
[----:B--2---:R-:W-:-:S04]  /*2d80*/  FSETP.NEU.AND P0, PT, R2, UR12, PT ;  /* 0x0000000c02007c0b */ /* 0x004fc8000bf0d000 */
[----:B------:R-:W-:Y:S02]  /*2d90*/  SEL R7, RZ, 0x1, P0 ;  /* 0x00000001ff077807 */ /* 0x000fe40000000000 */
[----:B------:R-:W-:Y:S02]  /*2da0*/  ISETP.NE.AND P0, PT, R6, RZ, PT ;  /* 0x000000ff0600720c */ /* 0x000fe40003f05270 */
[----:B------:R-:W-:-:S05]  /*2db0*/  IADD3 R0, P1, PT, R0, R7, RZ ;  /* 0x0000000700007210 */ /* 0x000fca0007f3e0ff */
[----:B------:R-:W-:-:S06]  /*2dc0*/  IMAD.X R5, RZ, RZ, R5, P1 ;  /* 0x000000ffff057224 */ /* 0x000fcc00008e0605 */
[----:B------:R-:W-:Y:S05]  /*2dd0*/  @P0 BRA `(.L_x_57) ;  /* 0xfffffffc00d00947 */ /* 0x000fea000383ffff */
.L_x_49:
[----:B------:R-:W-:Y:S05]  /*2de0*/  BSYNC.RECONVERGENT B1 ;  /* 0x0000000000017941 */ /* 0x000fea0003800200 */
.L_x_46:
        /* <DEDUP_REMOVED lines=18> */
[----:B------:R-:W-:Y:S01]  /*2f10*/  IMAD.X R5, R3, 0x1, R6, P0 ;  /* 0x0000000103057824 */ /* 0x000fe200000e0606 */
[----:B------:R-:W-:-:S04]  /*2f20*/  @!P2 MOV R6, 0x400 ;  /* 0x000004000006a802 */ /* 0x000fc80000000f00 */
[----:B------:R-:W1:Y:S01]  /*2f30*/  SHFL.DOWN PT, R2, R5, 0x4, 0x1f ;  /* 0x08801f0005027f89 */ /* 0x000e6200000e0000 */
[----:B--2---:R-:W-:Y:S02]  /*2f40*/  @!P2 LEA R11, R11, R6, 0x18 ;  /* 0x000000060b0ba211 */ /* 0x004fe400078ec0ff */
        /* <DEDUP_REMOVED lines=9> */
[----:B------:R-:W-:Y:S02]  /*2fe0*/  @!P2 SHF.R.U32.HI R3, RZ, 0x2, R4 ;  /* 0x00000002ff03a819 */ /* 0x000fe40000011604 */
[----:B-1----:R-:W-:Y:S01]  /*2ff0*/  SEL R2, R2, RZ, !P1 ;  /* 0x000000ff02027207 */ /* 0x002fe20004800000 */
[----:B------:R-:W0:Y:S01]  /*3000*/  SHFL.DOWN PT, R0, R5, 0x10, 0x1f ;  /* 0x0a001f0005007f89 */ /* 0x000e2200000e0000 */
[----:B------:R-:W-:Y:S02]  /*3010*/  ISETP.GT.AND P1, PT, R8, 0xf, PT ;  /* 0x0000000f0800780c */ /* 0x000fe40003f24270 */
[----:B------:R-:W-:Y:S01]  /*3020*/  @!P2 LOP3.LUT R6, R3, 0xf8, RZ, 0xc0, !PT ;  /* 0x000000f80306a812 */ /* 0x000fe200078ec0ff */
[----:B------:R-:W-:-:S04]  /*3030*/  IMAD.X R7, R2, 0x1, R9, P0 ;  /* 0x0000000102077824 */ /* 0x000fc800000e0609 */
[----:B------:R-:W-:Y:S01]  /*3040*/  @!P2 IMAD.IADD R11, R6, 0x1, R11 ;  /* 0x00000001060ba824 */ /* 0x000fe200078e020b */
[----:B------:R-:W1:Y:S01]  /*3050*/  SHFL.DOWN PT, R2, R7, 0x10, 0x1f ;  /* 0x0a001f0007027f89 */ /* 0x000e6200000e0000 */
[----:B0-----:R-:W-:-:S04]  /*3060*/  SEL R0, R0, RZ, !P1 ;  /* 0x000000ff00007207 */ /* 0x001fc80004800000 */
[----:B------:R-:W-:Y:S02]  /*3070*/  IADD3 R0, P0, PT, R0, R5, RZ ;  /* 0x0000000500007210 */ /* 0x000fe40007f1e0ff */
[----:B-1----:R-:W-:-:S05]  /*3080*/  SEL R2, R2, RZ, !P1 ;  /* 0x000000ff02027207 */ /* 0x002fca0004800000 */
[----:B------:R-:W-:Y:S01]  /*3090*/  IMAD.X R3, R2, 0x1, R7, P0 ;  /* 0x0000000102037824 */ /* 0x000fe200000e0607 */
[----:B------:R-:W-:Y:S01]  /*30a0*/  ISETP.NE.AND P0, PT, R4, RZ, PT ;  /* 0x000000ff0400720c */ /* 0x000fe20003f05270 */
[----:B------:R-:W-:-:S05]  /*30b0*/  @!P2 IMAD.MOV.U32 R2, RZ, RZ, R0 ;  /* 0x000000ffff02a224 */ /* 0x000fca00078e0000 */
[----:B------:R0:W-:Y:S01]  /*30c0*/  @!P2 STS.64 [R11+0x10], R2 ;  /* 0x000010020b00a388 */ /* 0x0001e20000000a00 */
[----:B------:R-:W-:Y:S06]  /*30d0*/  BAR.SYNC.DEFER_BLOCKING 0x0 ;  /* 0x0000000000007b1d */ /* 0x000fec0000010000 */
[----:B------:R-:W-:Y:S05]  /*30e0*/  @P0 BRA `(.L_x_45) ;  /* 0x00000000006c0947 */ /* 0x000fea0003800000 */
[----:B------:R-:W1:Y:S01]  /*30f0*/  S2UR UR5, SR_CgaCtaId ;  /* 0x00000000000579c3 */ /* 0x000e620000008800 */
[----:B------:R-:W-:Y:S02]  /*3100*/  UMOV UR4, 0x400 ;  /* 0x0000040000047882 */ /* 0x000fe40000000000 */
[----:B-1----:R-:W-:-:S09]  /*3110*/  ULEA UR4, UR5, UR4, 0x18 ;  /* 0x0000000405047291 */ /* 0x002fd2000f8ec0ff */
[----:B------:R-:W-:Y:S04]  /*3120*/  LDS.64 R8, [UR4+0x18] ;  /* 0x00001804ff087984 */ /* 0x000fe80008000a00 */
[----:B------:R-:W0:Y:S04]  /*3130*/  LDS.128 R24, [UR4+0x20] ;  /* 0x00002004ff187984 */ /* 0x000e280008000c00 */
[----:B------:R-:W1:Y:S04]  /*3140*/  LDS.128 R4, [UR4+0x30] ;  /* 0x00003004ff047984 */ /* 0x000e680008000c00 */
        /* <DEDUP_REMOVED lines=20> */
[----:B------:R-:W-:-:S07]  /*3290*/  IMAD.X R3, R3, 0x1, R27, P3 ;  /* 0x0000000103037824 */ /* 0x000fce00018e061b */
.L_x_45:
[----:B------:R-:W-:Y:S05]  /*32a0*/  BSYNC.RECONVERGENT B0 ;  /* 0x0000000000007941 */ /* 0x000fea0003800200 */
.L_x_30:
[----:B------:R-:W-:Y:S05]  /*32b0*/  @P0 EXIT ;  /* 0x000000000000094d */ /* 0x000fea0003800000 */
[----:B------:R-:W3:Y:S01]  /*32c0*/  LDCU.64 UR4, c[0x0][0x390] ;  /* 0x00007200ff0477ac */ /* 0x000ee20008000a00 */
[----:B0-2---:R-:W-:Y:S01]  /*32d0*/  IMAD.MOV.U32 R2, RZ, RZ, R0 ;  /* 0x000000ffff027224 */ /* 0x005fe200078e0000 */
[----:B---3--:R-:W-:-:S06]  /*32e0*/  UIMAD.WIDE.U32 UR4, UR17, 0x8, UR4 ;  /* 0x00000008110478a5 */ /* 0x008fcc000f8e0004 */
[----:B-1----:R-:W-:Y:S02]  /*32f0*/  IMAD.U32 R4, RZ, RZ, UR4 ;  /* 0x00000004ff047e24 */ /* 0x002fe4000f8e00ff */
[----:B------:R-:W-:-:S05]  /*3300*/  IMAD.U32 R5, RZ, RZ, UR5 ;  /* 0x00000005ff057e24 */ /* 0x000fca000f8e00ff */
[----:B------:R-:W-:Y:S01]  /*3310*/  STG.E.64 desc[UR18][R4.64], R2 ;  /* 0x0000000204007986 */ /* 0x000fe2000c101b12 */
[----:B------:R-:W-:Y:S05]  /*3320*/  EXIT ;  /* 0x000000000000794d */ /* 0x000fea0003800000 */
.L_x_58:
        /* <DEDUP_REMOVED lines=13> */
.L_x_187:


//--------------------- .text._ZN3cub18CUB_300001_SM_10006detail6reduce28DeviceReduceSingleTileKernelINS2_10policy_hubIlyN4cuda3std3__44plusIlEEE10Policy1000EN6thrust24THRUST_300001_SM_1000_NS18transform_iteratorINSD_6detail14equal_to_valueIfEENSF_15normal_iteratorINSD_10device_ptrIfEEEEllEEPlyS9_llNS7_10__identityEEEvT0_T1_T2_T3_T4_T6_ --------------------------
	.section	.text._ZN3cub18CUB_300001_SM_10006detail6reduce28DeviceReduceSingleTileKernelINS2_10policy_hubIlyN4cuda3std3__44plusIlEEE10Policy1000EN6thrust24THRUST_300001_SM_1000_NS18transform_iteratorINSD_6detail14equal_to_valueIfEENSF_15normal_iteratorINSD_10device_ptrIfEEEEllEEPlyS9_llNS7_10__identityEEEvT0_T1_T2_T3_T4_T6_,"ax",@progbits
	.align	128
        .global         _ZN3cub18CUB_300001_SM_10006detail6reduce28DeviceReduceSingleTileKernelINS2_10policy_hubIlyN4cuda3std3__44plusIlEEE10Policy1000EN6thrust24THRUST_300001_SM_1000_NS18transform_iteratorINSD_6detail14equal_to_valueIfEENSF_15normal_iteratorINSD_10device_ptrIfEEEEllEEPlyS9_llNS7_10__identityEEEvT0_T1_T2_T3_T4_T6_
        .type           _ZN3cub18CUB_300001_SM_10006detail6reduce28DeviceReduceSingleTileKernelINS2_10policy_hubIlyN4cuda3std3__44plusIlEEE10Policy1000EN6thrust24THRUST_300001_SM_1000_NS18transform_iteratorINSD_6detail14equal_to_valueIfEENSF_15normal_iteratorINSD_10device_ptrIfEEEEllEEPlyS9_llNS7_10__identityEEEvT0_T1_T2_T3_T4_T6_,@function
        .size           _ZN3cub18CUB_300001_SM_10006detail6reduce28DeviceReduceSingleTileKernelINS2_10policy_hubIlyN4cuda3std3__44plusIlEEE10Policy1000EN6thrust24THRUST_300001_SM_1000_NS18transform_iteratorINSD_6detail14equal_to_valueIfEENSF_15normal_iteratorINSD_10device_ptrIfEEEEllEEPlyS9_llNS7_10__identityEEEvT0_T1_T2_T3_T4_T6_,(.L_x_188 - _ZN3cub18CUB_300001_SM_10006detail6reduce28DeviceReduceSingleTileKernelINS2_10policy_hubIlyN4cuda3std3__44plusIlEEE10Policy1000EN6thrust24THRUST_300001_SM_1000_NS18transform_iteratorINSD_6detail14equal_to_valueIfEENSF_15normal_iteratorINSD_10device_ptrIfEEEEllEEPlyS9_llNS7_10__identityEEEvT0_T1_T2_T3_T4_T6_)
        .other          _ZN3cub18CUB_300001_SM_10006detail6reduce28DeviceReduceSingleTileKernelINS2_10policy_hubIlyN4cuda3std3__44plusIlEEE10Policy1000EN6thrust24THRUST_300001_SM_1000_NS18transform_iteratorINSD_6detail14equal_to_valueIfEENSF_15normal_iteratorINSD_10device_ptrIfEEEEllEEPlyS9_llNS7_10__identityEEEvT0_T1_T2_T3_T4_T6_,@"STO_CUDA_ENTRY STV_DEFAULT"
_ZN3cub18CUB_300001_SM_10006detail6reduce28DeviceReduceSingleTileKernelINS2_10policy_hubIlyN4cuda3std3__44plusIlEEE10Policy1000EN6thrust24THRUST_300001_SM_1000_NS18transform_iteratorINSD_6detail14equal_to_valueIfEENSF_15normal_iteratorINSD_10device_ptrIfEEEEllEEPlyS9_llNS7_10__identityEEEvT0_T1_T2_T3_T4_T6_:
.text._ZN3cub18CUB_300001_SM_10006detail6reduce28DeviceReduceSingleTileKernelINS2_10policy_hubIlyN4cuda3std3__44plusIlEEE10Policy1000EN6thrust24THRUST_300001_SM_1000_NS18transform_iteratorINSD_6detail14equal_to_valueIfEENSF_15normal_iteratorINSD_10device_ptrIfEEEEllEEPlyS9_llNS7_10__identityEEEvT0_T1_T2_T3_T4_T6_:
[----:B------:R-:W-:Y:S01]  /*0000*/  LDC R1, c[0x0][0x37c] ;  /* 0x0000df00ff017b82 */ /* 0x000fe20000000800 */
[----:B------:R-:W0:Y:S01]  /*0010*/  LDCU.64 UR4, c[0x0][0x398] ;  /* 0x00007300ff0477ac */ /* 0x000e220008000a00 */
[----:B------:R-:W1:Y:S01]  /*0020*/  LDCU.64 UR6, c[0x0][0x358] ;  /* 0x00006b00ff0677ac */ /* 0x000e620008000a00 */
[----:B0-----:R-:W-:Y:S02]  /*0030*/  IMAD.U32 R16, RZ, RZ, UR4 ;  /* 0x00000004ff107e24 */ /* 0x001fe4000f8e00ff */
[----:B------:R-:W-:-:S03]  /*0040*/  IMAD.U32 R0, RZ, RZ, UR5 ;  /* 0x00000005ff007e24 */ /* 0x000fc6000f8e00ff */
[----:B------:R-:W-:-:S04]  /*0050*/  ISETP.NE.U32.AND P0, PT, R16, RZ, PT ;  /* 0x000000ff1000720c */ /* 0x000fc80003f05070 */
[----:B------:R-:W-:-:S13]  /*0060*/  ISETP.NE.AND.EX P0, PT, R0, RZ, PT, P0 ;  /* 0x000000ff0000720c */ /* 0x000fda0003f05300 */
        /* <DEDUP_REMOVED lines=8> */
.L_x_59:
[----:B------:R-:W-:Y:S01]  /*00f0*/  ISETP.GT.U32.AND P0, PT, R16, 0xdff, PT ;  /* 0x00000dff1000780c */ /* 0x000fe20003f04070 */
[----:B------:R-:W-:Y:S03]  /*0100*/  BSSY.RECONVERGENT B0, `(.L_x_60) ;  /* 0x00002f9000007945 */ /* 0x000fe60003800200 */
[----:B------:R-:W-:-:S13]  /*0110*/  ISETP.GT.U32.AND.EX P0, PT, R0, RZ, PT, P0 ;  /* 0x000000ff0000720c */ /* 0x000fda0003f04100 */
[----:B------:R-:W-:Y:S05]  /*0120*/  @P0 BRA `(.L_x_61) ;  /* 0x0000001800700947 */ /* 0x000fea0003800000 */
[----:B------:R-:W0:Y:S01]  /*0130*/  S2R R5, SR_TID.X ;  /* 0x0000000000057919 */ /* 0x000e220000002100 */
[----:B------:R-:W1:Y:S01]  /*0140*/  LDCU UR5, c[0x0][0x388] ;  /* 0x00007100ff0577ac */ /* 0x000e620008000800 */
[----:B------:R-:W-:Y:S01]  /*0150*/  BSSY.RECONVERGENT B1, `(.L_x_62) ;  /* 0x000000d000017945 */ /* 0x000fe20003800200 */
[----:B------:R-:W-:Y:S02]  /*0160*/  CS2R R2, SRZ ;  /* 0x0000000000027805 */ /* 0x000fe4000001ff00 */
[----:B0-----:R-:W-:Y:S01]  /*0170*/  ISETP.GE.U32.AND P0, PT, R5, R16, PT ;  /* 0x000000100500720c */ /* 0x001fe20003f06070 */
[----:B------:R-:W-:-:S12]  /*0180*/  IMAD.MOV.U32 R7, RZ, RZ, R5 ;  /* 0x000000ffff077224 */ /* 0x000fd800078e0005 */
[----:B-1----:R-:W-:Y:S05]  /*0190*/  @P0 BRA `(.L_x_63) ;  /* 0x0000000000200947 */ /* 0x002fea0003800000 */
[----:B------:R-:W0:Y:S01]  /*01a0*/  LDC.64 R8, c[0x0][0x380] ;  /* 0x0000e000ff087b82 */ /* 0x000e220000000a00 */
[----:B------:R-:W1:Y:S01]  /*01b0*/  LDCU UR4, c[0x0][0x388] ;  /* 0x00007100ff0477ac */ /* 0x000e620008000800 */
[----:B0-----:R-:W-:-:S06]  /*01c0*/  IMAD.WIDE.U32 R8, R5, 0x4, R8 ;  /* 0x0000000405087825 */ /* 0x001fcc00078e0008 */
[----:B------:R-:W1:Y:S01]  /*01d0*/  LDG.E R8, desc[UR6][R8.64] ;  /* 0x0000000608087981 */ /* 0x000e62000c1e1900 */
[----:B------:R-:W-:Y:S02]  /*01e0*/  VIADD R7, R5, 0x200 ;  /* 0x0000020005077836 */ /* 0x000fe40000000000 */
[----:B------:R-:W-:Y:S01]  /*01f0*/  IMAD.MOV.U32 R3, RZ, RZ, RZ ;  /* 0x000000ffff037224 */ /* 0x000fe200078e00ff */
[----:B-1----:R-:W-:-:S04]  /*0200*/  FSETP.NEU.AND P0, PT, R8, UR4, PT ;  /* 0x0000000408007c0b */ /* 0x002fc8000bf0d000 */
[----:B------:R-:W-:-:S09]  /*0210*/  SEL R2, RZ, 0x1, P0 ;  /* 0x00000001ff027807 */ /* 0x000fd20000000000 */
.L_x_63:
[----:B------:R-:W-:Y:S05]  /*0220*/  BSYNC.RECONVERGENT B1 ;  /* 0x0000000000017941 */ /* 0x000fea0003800200 */
.L_x_62:
[----:B------:R-:W-:Y:S01]  /*0230*/  ISETP.GE.U32.AND P0, PT, R7, R16, PT ;  /* 0x000000100700720c */ /* 0x000fe20003f06070 */
[----:B------:R-:W-:-:S12]  /*0240*/  BSSY.RECONVERGENT B1, `(.L_x_64) ;  /* 0x00000ab000017945 */ /* 0x000fd80003800200 */
[----:B------:R-:W-:Y:S05]  /*0250*/  @P0 BRA `(.L_x_65) ;  /* 0x0000000800a40947 */ /* 0x000fea0003800000 */
[----:B------:R-:W-:Y:S01]  /*0260*/  LOP3.LUT R9, RZ, R7, RZ, 0x33, !PT ;  /* 0x00000007ff097212 */ /* 0x000fe200078e33ff */
[----:B------:R-:W-:Y:S04]  /*0270*/  BSSY.RECONVERGENT B2, `(.L_x_66) ;  /* 0x0000053000027945 */ /* 0x000fe80003800200 */
[----:B------:R-:W-:-:S05]  /*0280*/  IMAD.IADD R9, R9, 0x1, R16 ;  /* 0x0000000109097824 */ /* 0x000fca00078e0210 */
[C---:B------:R-:W-:Y:S02]  /*0290*/  ISETP.GE.U32.AND P1, PT, R9.reuse, 0x1e00, PT ;  /* 0x00001e000900780c */ /* 0x040fe40003f26070 */
[----:B------:R-:W-:-:S04]  /*02a0*/  LEA.HI R4, R9, 0x1, RZ, 0x17 ;  /* 0x0000000109047811 */ /* 0x000fc800078fb8ff */
[----:B------:R-:W-:-:S04]  /*02b0*/  LOP3.LUT R26, R4, 0xf, RZ, 0xc0, !PT ;  /* 0x0000000f041a7812 */ /* 0x000fc800078ec0ff */
[----:B------:R-:W-:-:S03]  /*02c0*/  ISETP.NE.AND P0, PT, R26, RZ, PT ;  /* 0x000000ff1a00720c */ /* 0x000fc60003f05270 */
[----:B------:R-:W-:Y:S10]  /*02d0*/  @!P1 BRA `(.L_x_67) ;  /* 0x0000000400309947 */ /* 0x000ff40003800000 */
[----:B------:R-:W0:Y:S01]  /*02e0*/  LDC.64 R8, c[0x0][0x380] ;  /* 0x0000e000ff087b82 */ /* 0x000e220000000a00 */
[----:B------:R-:W-:-:S05]  /*02f0*/  LOP3.LUT R6, R4, 0xfffff0, RZ, 0xc0, !PT ;  /* 0x00fffff004067812 */ /* 0x000fca00078ec0ff */
[----:B------:R-:W-:Y:S02]  /*0300*/  IMAD.MOV R6, RZ, RZ, -R6 ;  /* 0x000000ffff067224 */ /* 0x000fe400078e0a06 */
[----:B0-----:R-:W-:-:S03]  /*0310*/  IMAD.WIDE.U32 R8, R7, 0x4, R8 ;  /* 0x0000000407087825 */ /* 0x001fc600078e0008 */
[----:B------:R-:W-:-:S05]  /*0320*/  IADD3 R8, P1, PT, R8, 0x4000, RZ ;  /* 0x0000400008087810 */ /* 0x000fca0007f3e0ff */
[----:B------:R-:W-:-:S08]  /*0330*/  IMAD.X R9, RZ, RZ, R9, P1 ;  /* 0x000000ffff097224 */ /* 0x000fd000008e0609 */
.L_x_68:
        /* <DEDUP_REMOVED lines=70> */
.L_x_67:
[----:B------:R-:W-:Y:S05]  /*07a0*/  BSYNC.RECONVERGENT B2 ;  /* 0x0000000000027941 */ /* 0x000fea0003800200 */
.L_x_66:
[----:B------:R-:W-:Y:S05]  /*07b0*/  @!P0 BRA `(.L_x_65) ;  /* 0x00000004004c8947 */ /* 0x000fea0003800000 */
[----:B------:R-:W-:Y:S01]  /*07c0*/  ISETP.GE.U32.AND P1, PT, R26, 0x8, PT ;  /* 0x000000081a00780c */ /* 0x000fe20003f26070 */
[----:B------:R-:W-:Y:S01]  /*07d0*/  BSSY.RECONVERGENT B2, `(.L_x_69) ;  /* 0x0000028000027945 */ /* 0x000fe20003800200 */
[----:B------:R-:W-:-:S04]  /*07e0*/  LOP3.LUT R18, R4, 0x7, RZ, 0xc0, !PT ;  /* 0x0000000704127812 */ /* 0x000fc800078ec0ff */
[----:B------:R-:W-:-:S07]  /*07f0*/  ISETP.NE.AND P0, PT, R18, RZ, PT ;  /* 0x000000ff1200720c */ /* 0x000fce0003f05270 */
[----:B------:R-:W-:Y:S06]  /*0800*/  @!P1 BRA `(.L_x_70) ;  /* 0x0000000000909947 */ /* 0x000fec0003800000 */
[----:B------:R-:W0:Y:S01]  /*0810*/  LDC.64 R8, c[0x0][0x380] ;  /* 0x0000e000ff087b82 */ /* 0x000e220000000a00 */
[----:B------:R-:W1:Y:S01]  /*0820*/  LDCU UR4, c[0x0][0x388] ;  /* 0x00007100ff0477ac */ /* 0x000e620008000800 */
[----:B0-----:R-:W-:-:S05]  /*0830*/  IMAD.WIDE R8, R7, 0x4, R8 ;  /* 0x0000000407087825 */ /* 0x001fca00078e0208 */
[----:B------:R-:W1:Y:S04]  /*0840*/  LDG.E R17, desc[UR6][R8.64] ;  /* 0x0000000608117981 */ /* 0x000e68000c1e1900 */
        /* <DEDUP_REMOVED lines=8> */
[----:B-1----:R-:W-:-:S02]  /*08d0*/  FSETP.NEU.AND P1, PT, R17, UR4, PT ;  /* 0x0000000411007c0b */ /* 0x002fc4000bf2d000 */
        /* <DEDUP_REMOVED lines=23> */
.L_x_70:
[----:B------:R-:W-:Y:S05]  /*0a50*/  BSYNC.RECONVERGENT B2 ;  /* 0x0000000000027941 */ /* 0x000fea0003800200 */
.L_x_69:
        /* <DEDUP_REMOVED lines=12> */
[----:B------:R-:W4:Y:S01]  /*0b20*/  LDG.E R10, desc[UR6][R8.64+0x1000] ;  /* 0x00100006080a7981 */ /* 0x000f22000c1e1900 */
[----:B------:R-:W-:Y:S01]  /*0b30*/  VIADD R7, R7, 0x800 ;  /* 0x0000080007077836 */ /* 0x000fe20000000000 */
[----:B-1----:R-:W-:-:S02]  /*0b40*/  FSETP.NEU.AND P1, PT, R12, UR4, PT ;  /* 0x000000040c007c0b */ /* 0x002fc4000bf2d000 */
        /* <DEDUP_REMOVED lines=11> */
.L_x_72:
[----:B------:R-:W-:Y:S05]  /*0c00*/  BSYNC.RECONVERGENT B2 ;  /* 0x0000000000027941 */ /* 0x000fea0003800200 */
.L_x_71:
[----:B------:R-:W-:Y:S05]  /*0c10*/  @!P0 BRA `(.L_x_65) ;  /* 0x0000000000348947 */ /* 0x000fea0003800000 */
[----:B------:R-:W0:Y:S01]  /*0c20*/  LDC.64 R10, c[0x0][0x380] ;  /* 0x0000e000ff0a7b82 */ /* 0x000e220000000a00 */
[----:B------:R-:W-:-:S07]  /*0c30*/  IMAD.MOV R4, RZ, RZ, -R4 ;  /* 0x000000ffff047224 */ /* 0x000fce00078e0a04 */
.L_x_73:
[C---:B0-----:R-:W-:Y:S01]  /*0c40*/  IMAD.WIDE R8, R7.reuse, 0x4, R10 ;  /* 0x0000000407087825 */ /* 0x041fe200078e020a */
        /* <DEDUP_REMOVED lines=10> */
.L_x_65:
[----:B------:R-:W-:Y:S05]  /*0cf0*/  BSYNC.RECONVERGENT B1 ;  /* 0x0000000000017941 */ /* 0x000fea0003800200 */
.L_x_64:
[----:B------:R-:W-:-:S04]  /*0d00*/  ISETP.GE.U32.AND P0, PT, R16, 0x200, PT ;  /* 0x000002001000780c */ /* 0x000fc80003f06070 */
[----:B------:R-:W-:-:S13]  /*0d10*/  ISETP.GE.U32.AND.EX P0, PT, R0, RZ, PT, P0 ;  /* 0x000000ff0000720c */ /* 0x000fda0003f06100 */
[----:B------:R-:W-:Y:S05]  /*0d20*/  @!P0 BRA `(.L_x_74) ;  /* 0x00000004002c8947 */ /* 0x000fea0003800000 */
[----:B------:R-:W0:Y:S01]  /*0d30*/  S2R R8, SR_LANEID ;  /* 0x0000000000087919 */ /* 0x000e220000000000 */
[----:B------:R-:W-:Y:S01]  /*0d40*/  ISETP.NE.AND P5, PT, R5, RZ, PT ;  /* 0x000000ff0500720c */ /* 0x000fe20003fa5270 */
        /* <DEDUP_REMOVED lines=39> */
[----:B-1----:R-:W-:-:S03]  /*0fc0*/  SEL R3, R3, RZ, !P0 ;  /* 0x000000ff03037207 */ /* 0x002fc60004000000 */
        /* <DEDUP_REMOVED lines=9> */
[----:B-1----:R-:W0:Y:S04]  /*1060*/  LDS.128 R4, [UR4+0x20] ;  /* 0x00002004ff047984 */ /* 0x002e280008000c00 */
[----:B------:R-:W1:Y:S04]  /*1070*/  LDS.128 R8, [UR4+0x30] ;  /* 0x00003004ff087984 */ /* 0x000e680008000c00 */
[----:B------:R-:W2:Y:S04]  /*1080*/  LDS.128 R12, [UR4+0x40] ;  /* 0x00004004ff0c7984 */ /* 0x000ea80008000c00 */
[----:B------:R-:W3:Y:S04]  /*1090*/  LDS.128 R16, [UR4+0x50] ;  /* 0x00005004ff107984 */ /* 0x000ee80008000c00 */
[----:B------:R-:W4:Y:S04]  /*10a0*/  LDS.128 R20, [UR4+0x60] ;  /* 0x00006004ff147984 */ /* 0x000f280008000c00 */
[----:B------:R-:W5:Y:S04]  /*10b0*/  LDS.128 R24, [UR4+0x70] ;  /* 0x00007004ff187984 */ /* 0x000f680008000c00 */
[----:B------:R-:W5:Y:S01]  /*10c0*/  LDS.128 R28, [UR4+0x80] ;  /* 0x00008004ff1c7984 */ /* 0x000f620008000c00 */
[----:B0-----:R-:W-:-:S04]  /*10d0*/  IADD3 R35, P0, P1, R4, R32, R2 ;  /* 0x0000002004237210 */ /* 0x001fc8000791e002 */
[----:B-1----:R-:W-:Y:S02]  /*10e0*/  IADD3 R35, P2, P3, R8, R35, R6 ;  /* 0x0000002308237210 */ /* 0x002fe40007b5e006 */
[----:B------:R-:W-:Y:S02]  /*10f0*/  IADD3.X R5, PT, PT, R5, R33, R3, P0, P1 ;  /* 0x0000002105057210 */ /* 0x000fe400007e2403 */
[----:B--2---:R-:W-:Y:S02]  /*1100*/  IADD3 R3, P0, P1, R12, R35, R10 ;  /* 0x000000230c037210 */ /* 0x004fe4000791e00a */
[----:B------:R-:W-:Y:S02]  /*1110*/  IADD3.X R7, PT, PT, R9, R5, R7, P2, P3 ;  /* 0x0000000509077210 */ /* 0x000fe400017e6407 */
[----:B---3--:R-:W-:Y:S02]  /*1120*/  IADD3 R3, P2, P3, R16, R3, R14 ;  /* 0x0000000310037210 */ /* 0x008fe40007b5e00e */
[----:B------:R-:W-:-:S02]  /*1130*/  IADD3.X R11, PT, PT, R13, R7, R11, P0, P1 ;  /* 0x000000070d0b7210 */ /* 0x000fc400007e240b */
[----:B----4-:R-:W-:Y:S02]  /*1140*/  IADD3 R3, P0, P1, R20, R3, R18 ;  /* 0x0000000314037210 */ /* 0x010fe4000791e012 */
[----:B------:R-:W-:Y:S02]  /*1150*/  IADD3.X R15, PT, PT, R17, R11, R15, P2, P3 ;  /* 0x0000000b110f7210 */ /* 0x000fe400017e640f */
[----:B-----5:R-:W-:Y:S02]  /*1160*/  IADD3 R3, P2, P3, R24, R3, R22 ;  /* 0x0000000318037210 */ /* 0x020fe40007b5e016 */
[----:B------:R-:W-:Y:S02]  /*1170*/  IADD3.X R19, PT, PT, R21, R15, R19, P0, P1 ;  /* 0x0000000f15137210 */ /* 0x000fe400007e2413 */
[----:B------:R-:W-:Y:S02]  /*1180*/  IADD3 R3, P0, P1, R28, R3, R26 ;  /* 0x000000031c037210 */ /* 0x000fe4000791e01a */
[----:B------:R-:W-:-:S02]  /*1190*/  IADD3.X R23, PT, PT, R25, R19, R23, P2, P3 ;  /* 0x0000001319177210 */ /* 0x000fc400017e6417 */
[----:B------:R-:W-:Y:S02]  /*11a0*/  IADD3 R2, P2, PT, R3, R30, RZ ;  /* 0x0000001e03027210 */ /* 0x000fe40007f5e0ff */
[----:B------:R-:W-:-:S05]  /*11b0*/  IADD3.X R3, PT, PT, R29, R23, R27, P0, P1 ;  /* 0x000000171d037210 */ /* 0x000fca00007e241b */
[----:B------:R-:W-:Y:S01]  /*11c0*/  IMAD.X R3, R3, 0x1, R31, P2 ;  /* 0x0000000103037824 */ /* 0x000fe200010e061f */
[----:B------:R-:W-:Y:S06]  /*11d0*/  BRA `(.L_x_75) ;  /* 0x0000001c00ac7947 */ /* 0x000fec0003800000 */
.L_x_74:
[C---:B------:R-:W-:Y:S02]  /*11e0*/  LOP3.LUT R4, R5.reuse, 0x3e0, RZ, 0xc0, !PT ;  /* 0x000003e005047812 */ /* 0x040fe400078ec0ff */
[----:B------:R-:W-:Y:S02]  /*11f0*/  ISETP.NE.AND P5, PT, R5, RZ, PT ;  /* 0x000000ff0500720c */ /* 0x000fe40003fa5270 */
[----:B------:R-:W-:Y:S01]  /*1200*/  LOP3.LUT R9, RZ, R4, RZ, 0x33, !PT ;  /* 0x00000004ff097212 */ /* 0x000fe200078e33ff */
[----:B------:R-:W-:Y:S02]  /*1210*/  VIADD R7, R4, 0x20 ;  /* 0x0000002004077836 */ /* 0x000fe40000000000 */
[----:B------:R-:W0:Y:S03]  /*1220*/  S2R R4, SR_LANEID ;  /* 0x0000000000047919 */ /* 0x000e260000000000 */
[----:B------:R-:W-:Y:S01]  /*1230*/  ISETP.GT.U32.AND P0, PT, R7, R16, PT ;  /* 0x000000100700720c */ /* 0x000fe20003f04070 */
        /* <DEDUP_REMOVED lines=46> */
[----:B-1----:R-:W-:-:S05]  /*1520*/  SEL R3, R3, RZ, !P0 ;  /* 0x000000ff03037207 */ /* 0x002fca0004000000 */
[----:B------:R-:W-:-:S05]  /*1530*/  IMAD.X R3, R3, 0x1, R8, P1 ;  /* 0x0000000103037824 */ /* 0x000fca00008e0608 */
[----:B------:R0:W-:Y:S01]  /*1540*/  @!P2 STS.64 [R9+0x10], R2 ;  /* 0x000010020900a388 */ /* 0x0001e20000000a00 */
[----:B------:R-:W-:Y:S06]  /*1550*/  BAR.SYNC.DEFER_BLOCKING 0x0 ;  /* 0x0000000000007b1d */ /* 0x000fec0000010000 */
[----:B------:R-:W-:Y:S05]  /*1560*/  @P5 BRA `(.L_x_75) ;  /* 0x0000001800c85947 */ /* 0x000fea0003800000 */
[----:B------:R-:W1:Y:S01]  /*1570*/  S2UR UR5, SR_CgaCtaId ;  /* 0x00000000000579c3 */ /* 0x000e620000008800 */
[----:B------:R-:W-:Y:S01]  /*1580*/  UMOV UR4, 0x400 ;  /* 0x0000040000047882 */ /* 0x000fe20000000000 */
[C---:B------:R-:W-:Y:S02]  /*1590*/  ISETP.GT.U32.AND P0, PT, R16.reuse, 0x20, PT ;  /* 0x000000201000780c */ /* 0x040fe40003f04070 */
[----:B------:R-:W-:Y:S02]  /*15a0*/  ISETP.GT.U32.AND P1, PT, R16, 0x40, PT ;  /* 0x000000401000780c */ /* 0x000fe40003f24070 */
[----:B------:R-:W-:Y:S02]  /*15b0*/  ISETP.GT.U32.AND.EX P0, PT, R0, RZ, PT, P0 ;  /* 0x000000ff0000720c */ /* 0x000fe40003f04100 */
[----:B------:R-:W-:Y:S02]  /*15c0*/  ISETP.GT.U32.AND P2, PT, R16, 0x60, PT ;  /* 0x000000601000780c */ /* 0x000fe40003f44070 */
[----:B------:R-:W-:-:S02]  /*15d0*/  ISETP.GT.U32.AND.EX P1, PT, R0, RZ, PT, P1 ;  /* 0x000000ff0000720c */ /* 0x000fc40003f24110 */
[----:B------:R-:W-:-:S04]  /*15e0*/  ISETP.GT.U32.AND P6, PT, R16, 0x140, PT ;  /* 0x000001401000780c */ /* 0x000fc80003fc4070 */
[----:B------:R-:W-:Y:S01]  /*15f0*/  ISETP.GT.U32.AND.EX P6, PT, R0, RZ, PT, P6 ;  /* 0x000000ff0000720c */ /* 0x000fe20003fc4160 */
[----:B-1----:R-:W-:-:S09]  /*1600*/  ULEA UR4, UR5, UR4, 0x18 ;  /* 0x0000000405047291 */ /* 0x002fd2000f8ec0ff */
[----:B------:R-:W1:Y:S04]  /*1610*/  LDS.64 R18, [UR4+0x18] ;  /* 0x00001804ff127984 */ /* 0x000e680008000a00 */
[----:B------:R-:W2:Y:S04]  /*1620*/  LDS.128 R20, [UR4+0x20] ;  /* 0x00002004ff147984 */ /* 0x000ea80008000c00 */
[----:B------:R-:W3:Y:S04]  /*1630*/  LDS.128 R4, [UR4+0x30] ;  /* 0x00003004ff047984 */ /* 0x000ee80008000c00 */
[----:B0-----:R-:W0:Y:S04]  /*1640*/  LDS.128 R8, [UR4+0x40] ;  /* 0x00004004ff087984 */ /* 0x001e280008000c00 */
[----:B------:R-:W4:Y:S01]  /*1650*/  LDS.128 R12, [UR4+0x50] ;  /* 0x00005004ff0c7984 */ /* 0x000f220008000c00 */
[----:B-1----:R-:W-:-:S02]  /*1660*/  SEL R25, R18, RZ, P0 ;  /* 0x000000ff12197207 */ /* 0x002fc40000000000 */
[----:B------:R-:W-:Y:S02]  /*1670*/  SEL R29, R19, RZ, P0 ;  /* 0x000000ff131d7207 */ /* 0x000fe40000000000 */
[----:B------:R-:W-:Y:S02]  /*1680*/  ISETP.GT.U32.AND.EX P0, PT, R0, RZ, PT, P2 ;  /* 0x000000ff0000720c */ /* 0x000fe40003f04120 */
[----:B--2---:R-:W-:Y:S02]  /*1690*/  SEL R19, R20, RZ, P1 ;  /* 0x000000ff14137207 */ /* 0x004fe40000800000 */
[----:B------:R-:W-:Y:S02]  /*16a0*/  SEL R24, R21, RZ, P1 ;  /* 0x000000ff15187207 */ /* 0x000fe40000800000 */
[----:B------:R-:W-:Y:S02]  /*16b0*/  ISETP.GT.U32.AND P1, PT, R16, 0x80, PT ;  /* 0x000000801000780c */ /* 0x000fe40003f24070 */
[----:B------:R-:W-:-:S02]  /*16c0*/  SEL R18, R22, RZ, P0 ;  /* 0x000000ff16127207 */ /* 0x000fc40000000000 */
[----:B------:R-:W-:Y:S02]  /*16d0*/  SEL R17, R23, RZ, P0 ;  /* 0x000000ff17117207 */ /* 0x000fe40000000000 */
[----:B------:R-:W-:Y:S01]  /*16e0*/  IADD3 R2, P2, P3, R19, R25, R2 ;  /* 0x0000001913027210 */ /* 0x000fe20007b5e002 */
[----:B------:R-:W1:Y:S01]  /*16f0*/  LDS.128 R20, [UR4+0x60] ;  /* 0x00006004ff147984 */ /* 0x000e620008000c00 */
[----:B------:R-:W-:Y:S02]  /*1700*/  ISETP.GT.U32.AND.EX P0, PT, R0, RZ, PT, P1 ;  /* 0x000000ff0000720c */ /* 0x000fe40003f04110 */
[----:B------:R-:W-:Y:S02]  /*1710*/  ISETP.GT.U32.AND P1, PT, R16, 0xa0, PT ;  /* 0x000000a01000780c */ /* 0x000fe40003f24070 */
[----:B------:R-:W-:Y:S02]  /*1720*/  IADD3.X R29, PT, PT, R24, R29, R3, P2, P3 ;  /* 0x0000001d181d7210 */ /* 0x000fe400017e6403 */
[----:B---3--:R-:W-:Y:S01]  /*1730*/  SEL R19, R4, RZ, P0 ;  /* 0x000000ff04137207 */ /* 0x008fe20000000000 */
[----:B------:R-:W2:Y:S01]  /*1740*/  LDS.128 R24, [UR4+0x70] ;  /* 0x00007004ff187984 */ /* 0x000ea20008000c00 */
[----:B------:R-:W-:-:S02]  /*1750*/  SEL R28, R5, RZ, P0 ;  /* 0x000000ff051c7207 */ /* 0x000fc40000000000 */
[----:B------:R-:W-:Y:S02]  /*1760*/  ISETP.GT.U32.AND.EX P0, PT, R0, RZ, PT, P1 ;  /* 0x000000ff0000720c */ /* 0x000fe40003f04110 */
[----:B------:R-:W-:Y:S02]  /*1770*/  IADD3 R19, P2, P3, R19, R2, R18 ;  /* 0x0000000213137210 */ /* 0x000fe40007b5e012 */
[----:B------:R-:W-:Y:S02]  /*1780*/  SEL R3, R6, RZ, P0 ;  /* 0x000000ff06037207 */ /* 0x000fe40000000000 */
[----:B------:R-:W-:Y:S02]  /*1790*/  SEL R18, R7, RZ, P0 ;  /* 0x000000ff07127207 */ /* 0x000fe40000000000 */
[----:B------:R-:W3:Y:S01]  /*17a0*/  LDS.128 R4, [UR4+0x80] ;  /* 0x00008004ff047984 */ /* 0x000ee20008000c00 */
[----:B------:R-:W-:Y:S02]  /*17b0*/  ISETP.GT.U32.AND P1, PT, R16, 0xc0, PT ;  /* 0x000000c01000780c */ /* 0x000fe40003f24070 */
[----:B------:R-:W-:-:S02]  /*17c0*/  IADD3.X R28, PT, PT, R28, R29, R17, P2, P3 ;  /* 0x0000001d1c1c7210 */ /* 0x000fc400017e6411 */
[----:B------:R-:W-:Y:S02]  /*17d0*/  ISETP.GT.U32.AND.EX P0, PT, R0, RZ, PT, P1 ;  /* 0x000000ff0000720c */ /* 0x000fe40003f04110 */
[C---:B------:R-:W-:Y:S02]  /*17e0*/  ISETP.GT.U32.AND P1, PT, R16.reuse, 0xe0, PT ;  /* 0x000000e01000780c */ /* 0x040fe40003f24070 */
[----:B------:R-:W-:Y:S02]  /*17f0*/  ISETP.GT.U32.AND P2, PT, R16, 0x100, PT ;  /* 0x000001001000780c */ /* 0x000fe40003f44070 */
[----:B0-----:R-:W-:Y:S02]  /*1800*/  SEL R2, R8, RZ, P0 ;  /* 0x000000ff08027207 */ /* 0x001fe40000000000 */
[----:B------:R-:W-:Y:S02]  /*1810*/  SEL R17, R9, RZ, P0 ;  /* 0x000000ff09117207 */ /* 0x000fe40000000000 */
[----:B------:R-:W-:-:S02]  /*1820*/  ISETP.GT.U32.AND.EX P0, PT, R0, RZ, PT, P1 ;  /* 0x000000ff0000720c */ /* 0x000fc40003f04110 */
[----:B------:R-:W-:Y:S02]  /*1830*/  ISETP.GT.U32.AND.EX P1, PT, R0, RZ, PT, P2 ;  /* 0x000000ff0000720c */ /* 0x000fe40003f24120 */
[----:B------:R-:W-:Y:S02]  /*1840*/  ISETP.GT.U32.AND P2, PT, R16, 0x120, PT ;  /* 0x000001201000780c */ /* 0x000fe40003f44070 */
[----:B------:R-:W-:Y:S02]  /*1850*/  IADD3 R2, P3, P4, R2, R19, R3 ;  /* 0x0000001302027210 */ /* 0x000fe40007c7e003 */
[----:B------:R-:W-:Y:S02]  /*1860*/  SEL R3, R10, RZ, P0 ;  /* 0x000000ff0a037207 */ /* 0x000fe40000000000 */
[----:B------:R-:W-:Y:S02]  /*1870*/  SEL R9, R11, RZ, P0 ;  /* 0x000000ff0b097207 */ /* 0x000fe40000000000 */
[----:B------:R-:W-:-:S02]  /*1880*/  ISETP.GT.U32.AND.EX P0, PT, R0, RZ, PT, P2 ;  /* 0x000000ff0000720c */ /* 0x000fc40003f04120 */
[----:B----4-:R-:W-:Y:S02]  /*1890*/  SEL R8, R12, RZ, P1 ;  /* 0x000000ff0c087207 */ /* 0x010fe40000800000 */
[----:B------:R-:W-:Y:S02]  /*18a0*/  IADD3.X R12, PT, PT, R17, R28, R18, P3, P4 ;  /* 0x0000001c110c7210 */ /* 0x000fe40001fe8412 */
[----:B------:R-:W-:Y:S02]  /*18b0*/  SEL R11, R14, RZ, P0 ;  /* 0x000000ff0e0b7207 */ /* 0x000fe40000000000 */
[----:B------:R-:W-:Y:S02]  /*18c0*/  ISETP.GT.U32.AND P4, PT, R16, 0x160, PT ;  /* 0x000001601000780c */ /* 0x000fe40003f84070 */
[----:B------:R-:W-:Y:S02]  /*18d0*/  SEL R10, R13, RZ, P1 ;  /* 0x000000ff0d0a7207 */ /* 0x000fe40000800000 */
[----:B------:R-:W-:-:S02]  /*18e0*/  SEL R14, R15, RZ, P0 ;  /* 0x000000ff0f0e7207 */ /* 0x000fc40000000000 */
[----:B------:R-:W-:Y:S02]  /*18f0*/  IADD3 R8, P1, P2, R8, R2, R3 ;  /* 0x0000000208087210 */ /* 0x000fe40007a3e003 */
[----:B------:R-:W-:Y:S02]  /*1900*/  ISETP.GT.U32.AND P0, PT, R16, 0x180, PT ;  /* 0x000001801000780c */ /* 0x000fe40003f04070 */
[----:B------:R-:W-:Y:S02]  /*1910*/  ISETP.GT.U32.AND.EX P4, PT, R0, RZ, PT, P4 ;  /* 0x000000ff0000720c */ /* 0x000fe40003f84140 */
[----:B-1----:R-:W-:Y:S02]  /*1920*/  SEL R2, R20, RZ, P6 ;  /* 0x000000ff14027207 */ /* 0x002fe40003000000 */
[----:B------:R-:W-:Y:S02]  /*1930*/  IADD3.X R10, PT, PT, R10, R12, R9, P1, P2 ;  /* 0x0000000c0a0a7210 */ /* 0x000fe40000fe4409 */
[----:B------:R-:W-:-:S02]  /*1940*/  ISETP.GT.U32.AND.EX P0, PT, R0, RZ, PT, P0 ;  /* 0x000000ff0000720c */ /* 0x000fc40003f04100 */
[C---:B------:R-:W-:Y:S02]  /*1950*/  ISETP.GT.U32.AND P3, PT, R16.reuse, 0x1a0, PT ;  /* 0x000001a01000780c */ /* 0x040fe40003f64070 */
[----:B------:R-:W-:Y:S02]  /*1960*/  ISETP.GT.U32.AND P1, PT, R16, 0x1c0, PT ;  /* 0x000001c01000780c */ /* 0x000fe40003f24070 */
[----:B------:R-:W-:Y:S02]  /*1970*/  SEL R9, R21, RZ, P6 ;  /* 0x000000ff15097207 */ /* 0x000fe40003000000 */
[----:B------:R-:W-:Y:S02]  /*1980*/  SEL R3, R22, RZ, P4 ;  /* 0x000000ff16037207 */ /* 0x000fe40002000000 */
[----:B------:R-:W-:Y:S02]  /*1990*/  SEL R23, R23, RZ, P4 ;  /* 0x000000ff17177207 */ /* 0x000fe40002000000 */
[----:B------:R-:W-:-:S02]  /*19a0*/  IADD3 R2, P6, P4, R2, R8, R11 ;  /* 0x0000000802027210 */ /* 0x000fc40007cde00b */
[----:B--2---:R-:W-:Y:S02]  /*19b0*/  SEL R8, R24, RZ, P0 ;  /* 0x000000ff18087207 */ /* 0x004fe40000000000 */
[C---:B------:R-:W-:Y:S02]  /*19c0*/  ISETP.GT.U32.AND.EX P3, PT, R0.reuse, RZ, PT, P3 ;  /* 0x000000ff0000720c */ /* 0x040fe40003f64130 */
[----:B------:R-:W-:Y:S02]  /*19d0*/  ISETP.GT.U32.AND.EX P1, PT, R0, RZ, PT, P1 ;  /* 0x000000ff0000720c */ /* 0x000fe40003f24110 */
[----:B------:R-:W-:Y:S02]  /*19e0*/  ISETP.GT.U32.AND P2, PT, R16, 0x1e0, PT ;  /* 0x000001e01000780c */ /* 0x000fe40003f44070 */
[----:B------:R-:W-:Y:S02]  /*19f0*/  IADD3.X R9, PT, PT, R9, R10, R14, P6, P4 ;  /* 0x0000000a09097210 */ /* 0x000fe400037e840e */
[----:B------:R-:W-:-:S02]  /*1a00*/  IADD3 R8, P6, P4, R8, R2, R3 ;  /* 0x0000000208087210 */ /* 0x000fc40007cde003 */
[----:B------:R-:W-:Y:S02]  /*1a10*/  SEL R2, R26, RZ, P3 ;  /* 0x000000ff1a027207 */ /* 0x000fe40001800000 */
[----:B---3--:R-:W-:Y:S02]  /*1a20*/  SEL R3, R4, RZ, P1 ;  /* 0x000000ff04037207 */ /* 0x008fe40000800000 */
[----:B------:R-:W-:Y:S02]  /*1a30*/  ISETP.GT.U32.AND.EX P2, PT, R0, RZ, PT, P2 ;  /* 0x000000ff0000720c */ /* 0x000fe40003f44120 */
[----:B------:R-:W-:Y:S02]  /*1a40*/  SEL R4, R25, RZ, P0 ;  /* 0x000000ff19047207 */ /* 0x000fe40000000000 */
[----:B------:R-:W-:Y:S02]  /*1a50*/  SEL R27, R27, RZ, P3 ;  /* 0x000000ff1b1b7207 */ /* 0x000fe40001800000 */
[----:B------:R-:W-:-:S02]  /*1a60*/  IADD3 R3, P0, P3, R3, R8, R2 ;  /* 0x0000000803037210 */ /* 0x000fc40007b1e002 */
[----:B------:R-:W-:Y:S02]  /*1a70*/  SEL R2, R6, RZ, P2 ;  /* 0x000000ff06027207 */ /* 0x000fe40001000000 */
[----:B------:R-:W-:Y:S02]  /*1a80*/  IADD3.X R4, PT, PT, R4, R9, R23, P6, P4 ;  /* 0x0000000904047210 */ /* 0x000fe400037e8417 */
[----:B------:R-:W-:Y:S02]  /*1a90*/  SEL R0, R5, RZ, P1 ;  /* 0x000000ff05007207 */ /* 0x000fe40000800000 */
[----:B------:R-:W-:Y:S02]  /*1aa0*/  IADD3 R2, P1, PT, R2, R3, RZ ;  /* 0x0000000302027210 */ /* 0x000fe40007f3e0ff */
[----:B------:R-:W-:Y:S02]  /*1ab0*/  SEL R3, R7, RZ, P2 ;  /* 0x000000ff07037207 */ /* 0x000fe40001000000 */
[----:B------:R-:W-:-:S05]  /*1ac0*/  IADD3.X R0, PT, PT, R0, R4, R27, P0, P3 ;  /* 0x0000000400007210 */ /* 0x000fca00007e641b */
[----:B------:R-:W-:Y:S01]  /*1ad0*/  IMAD.X R3, R3, 0x1, R0, P1 ;  /* 0x0000000103037824 */ /* 0x000fe200008e0600 */
[----:B------:R-:W-:Y:S06]  /*1ae0*/  BRA `(.L_x_75) ;  /* 0x0000001400687947 */ /* 0x000fec0003800000 */
.L_x_61:
[----:B------:R-:W0:Y:S01]  /*1af0*/  S2R R4, SR_TID.X ;  /* 0x0000000000047919 */ /* 0x000e220000002100 */
[----:B------:R-:W0:Y:S01]  /*1b00*/  LDC.64 R2, c[0x0][0x380] ;  /* 0x0000e000ff027b82 */ /* 0x000e220000000a00 */
[----:B------:R-:W1:Y:S01]  /*1b10*/  LDCU UR4, c[0x0][0x388] ;  /* 0x00007100ff0477ac */ /* 0x000e620008000800 */
[----:B0-----:R-:W-:-:S05]  /*1b20*/  IMAD.WIDE.U32 R2, R4, 0x4, R2 ;  /* 0x0000000404027825 */ /* 0x001fca00078e0002 */
[----:B------:R-:W1:Y:S04]  /*1b30*/  LDG.E R11, desc[UR6][R2.64] ;  /* 0x00000006020b7981 */ /* 0x000e68000c1e1900 */
[----:B------:R-:W2:Y:S04]  /*1b40*/  LDG.E R5, desc[UR6][R2.64+0x800] ;  /* 0x0008000602057981 */ /* 0x000ea8000c1e1900 */
[----:B------:R-:W3:Y:S04]  /*1b50*/  LDG.E R7, desc[UR6][R2.64+0x1800] ;  /* 0x0018000602077981 */ /* 0x000ee8000c1e1900 */
[----:B------:R-:W4:Y:S04]  /*1b60*/  LDG.E R8, desc[UR6][R2.64+0x2000] ;  /* 0x0020000602087981 */ /* 0x000f28000c1e1900 */
[----:B------:R-:W5:Y:S04]  /*1b70*/  LDG.E R9, desc[UR6][R2.64+0x2800] ;  /* 0x0028000602097981 */ /* 0x000f68000c1e1900 */
[----:B------:R-:W5:Y:S04]  /*1b80*/  LDG.E R6, desc[UR6][R2.64+0x1000] ;  /* 0x0010000602067981 */ /* 0x000f68000c1e1900 */
[----:B------:R-:W5:Y:S01]  /*1b90*/  LDG.E R10, desc[UR6][R2.64+0x3000] ;  /* 0x00300006020a7981 */ /* 0x000f62000c1e1900 */
[----:B-1----:R-:W-:-:S04]  /*1ba0*/  FSETP.NEU.AND P0, PT, R11, UR4, PT ;  /* 0x000000040b007c0b */ /* 0x002fc8000bf0d000 */
[----:B------:R-:W-:Y:S02]  /*1bb0*/  SEL R11, RZ, 0x1, P0 ;  /* 0x00000001ff0b7807 */ /* 0x000fe40000000000 */
[----:B--2---:R-:W-:Y:S02]  /*1bc0*/  FSETP.NEU.AND P1, PT, R5, UR4, PT ;  /* 0x0000000405007c0b */ /* 0x004fe4000bf2d000 */
[----:B---3--:R-:W-:Y:S02]  /*1bd0*/  FSETP.NEU.AND P0, PT, R7, UR4, PT ;  /* 0x0000000407007c0b */ /* 0x008fe4000bf0d000 */
[----:B------:R-:W-:Y:S02]  /*1be0*/  SEL R5, RZ, 0x1, P1 ;  /* 0x00000001ff057807 */ /* 0x000fe40000800000 */
[----:B------:R-:W-:Y:S02]  /*1bf0*/  SEL R7, RZ, 0x1, P0 ;  /* 0x00000001ff077807 */ /* 0x000fe40000000000 */
[----:B----4-:R-:W-:-:S02]  /*1c00*/  FSETP.NEU.AND P1, PT, R8, UR4, PT ;  /* 0x0000000408007c0b */ /* 0x010fc4000bf2d000 */
[----:B-----5:R-:W-:Y:S02]  /*1c10*/  FSETP.NEU.AND P0, PT, R9, UR4, PT ;  /* 0x0000000409007c0b */ /* 0x020fe4000bf0d000 */
[----:B------:R-:W-:Y:S02]  /*1c20*/  IADD3 R8, P5, PT, R16, -0xe00, RZ ;  /* 0xfffff20010087810 */ /* 0x000fe40007fbe0ff */
[----:B------:R-:W-:Y:S02]  /*1c30*/  FSETP.NEU.AND P2, PT, R6, UR4, PT ;  /* 0x0000000406007c0b */ /* 0x000fe4000bf4d000 */
[----:B------:R-:W-:Y:S02]  /*1c40*/  SEL R9, RZ, 0x1, P0 ;  /* 0x00000001ff097807 */ /* 0x000fe40000000000 */
[----:B------:R-:W-:Y:S02]  /*1c50*/  FSETP.NEU.AND P6, PT, R10, UR4, PT ;  /* 0x000000040a007c0b */ /* 0x000fe4000bfcd000 */
[----:B------:R-:W-:-:S02]  /*1c60*/  ISETP.GE.U32.AND P0, PT, R8, 0xe00, PT ;  /* 0x00000e000800780c */ /* 0x000fc40003f06070 */
[----:B------:R-:W-:Y:S02]  /*1c70*/  IADD3.X R10, PT, PT, R0, -0x1, RZ, P5, !PT ;  /* 0xffffffff000a7810 */ /* 0x000fe40002ffe4ff */
[----:B------:R-:W-:Y:S02]  /*1c80*/  SEL R6, RZ, 0x1, P2 ;  /* 0x00000001ff067807 */ /* 0x000fe40001000000 */
[----:B------:R-:W-:Y:S02]  /*1c90*/  ISETP.GE.U32.AND.EX P0, PT, R10, RZ, PT, P0 ;  /* 0x000000ff0a00720c */ /* 0x000fe40003f06100 */
[----:B------:R-:W-:Y:S02]  /*1ca0*/  IADD3 R6, P3, P4, R6, R5, R11 ;  /* 0x0000000506067210 */ /* 0x000fe40007c7e00b */
[----:B------:R-:W-:-:S04]  /*1cb0*/  SEL R5, RZ, 0x1, P1 ;  /* 0x00000001ff057807 */ /* 0x000fc80000800000 */
[----:B------:R-:W-:Y:S02]  /*1cc0*/  IADD3 R6, P1, P2, R5, R6, R7 ;  /* 0x0000000605067210 */ /* 0x000fe40007a3e007 */
[----:B------:R-:W-:Y:S02]  /*1cd0*/  SEL R7, RZ, 0x1, P6 ;  /* 0x00000001ff077807 */ /* 0x000fe40003000000 */
[----:B------:R-:W-:Y:S02]  /*1ce0*/  IADD3.X R5, PT, PT, RZ, RZ, RZ, P3, P4 ;  /* 0x000000ffff057210 */ /* 0x000fe40001fe84ff */
[----:B------:R-:W-:Y:S02]  /*1cf0*/  IADD3 R6, P3, P4, R7, R6, R9 ;  /* 0x0000000607067210 */ /* 0x000fe40007c7e009 */
[----:B------:R-:W-:Y:S01]  /*1d00*/  IADD3.X R5, PT, PT, RZ, R5, RZ, P1, P2 ;  /* 0x00000005ff057210 */ /* 0x000fe20000fe44ff */
[----:B------:R-:W-:Y:S02]  /*1d10*/  IMAD.MOV.U32 R7, RZ, RZ, 0xe00 ;  /* 0x00000e00ff077424 */ /* 0x000fe400078e00ff */
[----:B------:R-:W-:Y:S01]  /*1d20*/  IMAD.MOV.U32 R9, RZ, RZ, RZ ;  /* 0x000000ffff097224 */ /* 0x000fe200078e00ff */
[----:B------:R-:W-:Y:S01]  /*1d30*/  IADD3.X R5, PT, PT, RZ, R5, RZ, P3, P4 ;  /* 0x00000005ff057210 */ /* 0x000fe20001fe84ff */
[----:B------:R-:W-:Y:S06]  /*1d40*/  @!P0 BRA `(.L_x_76) ;  /* 0x0000000000b88947 */ /* 0x000fec0003800000 */
[----:B------:R-:W0:Y:S01]  /*1d50*/  LDC.64 R16, c[0x0][0x398] ;  /* 0x0000e600ff107b82 */ /* 0x000e220000000a00 */
[----:B------:R-:W-:Y:S01]  /*1d60*/  IMAD.MOV.U32 R7, RZ, RZ, 0xe00 ;  /* 0x00000e00ff077424 */ /* 0x000fe200078e00ff */
[----:B------:R-:W1:Y:S01]  /*1d70*/  LDCU UR4, c[0x0][0x388] ;  /* 0x00007100ff0477ac */ /* 0x000e620008000800 */
[----:B------:R-:W-:-:S07]  /*1d80*/  IMAD.MOV.U32 R9, RZ, RZ, RZ ;  /* 0x000000ffff097224 */ /* 0x000fce00078e00ff */
.L_x_78:
[----:B------:R-:W-:-:S04]  /*1d90*/  LEA R12, P0, R7, R2, 0x2 ;  /* 0x00000002070c7211 */ /* 0x000fc800078010ff */
[----:B------:R-:W-:-:S05]  /*1da0*/  LEA.HI.X R13, R7, R3, R9, 0x2, P0 ;  /* 0x00000003070d7211 */ /* 0x000fca00000f1409 */
[----:B------:R-:W1:Y:S04]  /*1db0*/  LDG.E R20, desc[UR6][R12.64] ;  /* 0x000000060c147981 */ /* 0x000e68000c1e1900 */
[----:B------:R-:W2:Y:S04]  /*1dc0*/  LDG.E R0, desc[UR6][R12.64+0x800] ;  /* 0x000800060c007981 */ /* 0x000ea8000c1e1900 */
[----:B------:R-:W3:Y:S04]  /*1dd0*/  LDG.E R11, desc[UR6][R12.64+0x1000] ;  /* 0x001000060c0b7981 */ /* 0x000ee8000c1e1900 */
[----:B------:R-:W4:Y:S04]  /*1de0*/  LDG.E R14, desc[UR6][R12.64+0x1800] ;  /* 0x001800060c0e7981 */ /* 0x000f28000c1e1900 */
[----:B------:R-:W5:Y:S04]  /*1df0*/  LDG.E R15, desc[UR6][R12.64+0x2000] ;  /* 0x002000060c0f7981 */ /* 0x000f68000c1e1900 */
[----:B------:R-:W5:Y:S04]  /*1e00*/  LDG.E R18, desc[UR6][R12.64+0x2800] ;  /* 0x002800060c127981 */ /* 0x000f68000c1e1900 */
[----:B------:R0:W5:Y:S02]  /*1e10*/  LDG.E R19, desc[UR6][R12.64+0x3000] ;  /* 0x003000060c137981 */ /* 0x000164000c1e1900 */
[----:B0-----:R-:W-:-:S02]  /*1e20*/  IADD3 R12, P3, PT, -R7, R16, RZ ;  /* 0x00000010070c7210 */ /* 0x001fc40007f7e1ff */
[----:B-1----:R-:W-:Y:S02]  /*1e30*/  FSETP.NEU.AND P0, PT, R20, UR4, PT ;  /* 0x0000000414007c0b */ /* 0x002fe4000bf0d000 */
[----:B--2---:R-:W-:Y:S02]  /*1e40*/  FSETP.NEU.AND P1, PT, R0, UR4, PT ;  /* 0x0000000400007c0b */ /* 0x004fe4000bf2d000 */
[----:B------:R-:W-:Y:S02]  /*1e50*/  SEL R0, RZ, 0x1, P0 ;  /* 0x00000001ff007807 */ /* 0x000fe40000000000 */
[----:B------:R-:W-:Y:S02]  /*1e60*/  SEL R21, RZ, 0x1, P1 ;  /* 0x00000001ff157807 */ /* 0x000fe40000800000 */
[----:B---3--:R-:W-:Y:S02]  /*1e70*/  FSETP.NEU.AND P0, PT, R11, UR4, PT ;  /* 0x000000040b007c0b */ /* 0x008fe4000bf0d000 */
[----:B----4-:R-:W-:-:S02]  /*1e80*/  FSETP.NEU.AND P5, PT, R14, UR4, PT ;  /* 0x000000040e007c0b */ /* 0x010fc4000bfad000 */
[----:B------:R-:W-:Y:S02]  /*1e90*/  IADD3 R6, P2, P1, R21, R6, R0 ;  /* 0x0000000615067210 */ /* 0x000fe4000795e000 */
[----:B-----5:R-:W-:Y:S02]  /*1ea0*/  FSETP.NEU.AND P4, PT, R15, UR4, PT ;  /* 0x000000040f007c0b */ /* 0x020fe4000bf8d000 */
[----:B------:R-:W-:Y:S02]  /*1eb0*/  SEL R0, RZ, 0x1, P0 ;  /* 0x00000001ff007807 */ /* 0x000fe40000000000 */
[----:B------:R-:W-:Y:S02]  /*1ec0*/  SEL R11, RZ, 0x1, P5 ;  /* 0x00000001ff0b7807 */ /* 0x000fe40002800000 */
[----:B------:R-:W-:Y:S02]  /*1ed0*/  FSETP.NEU.AND P6, PT, R18, UR4, PT ;  /* 0x0000000412007c0b */ /* 0x000fe4000bfcd000 */
[----:B------:R-:W-:-:S02]  /*1ee0*/  ISETP.GE.U32.AND P0, PT, R12, 0xe00, PT ;  /* 0x00000e000c00780c */ /* 0x000fc40003f06070 */
[----:B------:R-:W-:Y:S02]  /*1ef0*/  SEL R12, RZ, 0x1, P4 ;  /* 0x00000001ff0c7807 */ /* 0x000fe40002000000 */
[----:B------:R-:W-:Y:S01]  /*1f00*/  IADD3 R6, P4, P5, R11, R6, R0 ;  /* 0x000000060b067210 */ /* 0x000fe20007d9e000 */
[----:B------:R-:W-:Y:S01]  /*1f10*/  IMAD.MOV.U32 R0, RZ, RZ, R17 ;  /* 0x000000ffff007224 */ /* 0x000fe200078e0011 */
[----:B------:R-:W-:Y:S02]  /*1f20*/  SEL R11, RZ, 0x1, P6 ;  /* 0x00000001ff0b7807 */ /* 0x000fe40003000000 */
[----:B------:R-:W-:Y:S02]  /*1f30*/  IADD3.X R5, PT, PT, RZ, R5, RZ, P2, P1 ;  /* 0x00000005ff057210 */ /* 0x000fe400017e24ff */
[----:B------:R-:W-:Y:S01]  /*1f40*/  IADD3 R6, P1, P2, R11, R6, R12 ;  /* 0x000000060b067210 */ /* 0x000fe20007a3e00c */
[----:B------:R-:W-:Y:S01]  /*1f50*/  IMAD.X R12, R0, 0x1, ~R9, P3 ;  /* 0x00000001000c7824 */ /* 0x000fe200018e0e09 */
[----:B------:R-:W-:-:S02]  /*1f60*/  FSETP.NEU.AND P6, PT, R19, UR4, PT ;  /* 0x0000000413007c0b */ /* 0x000fc4000bfcd000 */
[----:B------:R-:W-:Y:S02]  /*1f70*/  IADD3.X R5, PT, PT, RZ, R5, RZ, P4, P5 ;  /* 0x00000005ff057210 */ /* 0x000fe400027ea4ff */
[----:B------:R-:W-:Y:S02]  /*1f80*/  ISETP.GE.U32.AND.EX P0, PT, R12, RZ, PT, P0 ;  /* 0x000000ff0c00720c */ /* 0x000fe40003f06100 */
[----:B------:R-:W-:Y:S02]  /*1f90*/  SEL R11, RZ, 0x1, P6 ;  /* 0x00000001ff0b7807 */ /* 0x000fe40003000000 */
[----:B------:R-:W-:Y:S02]  /*1fa0*/  IADD3.X R5, PT, PT, RZ, R5, RZ, P1, P2 ;  /* 0x00000005ff057210 */ /* 0x000fe40000fe44ff */
[----:B------:R-:W-:-:S05]  /*1fb0*/  IADD3 R6, P3, PT, R6, R11, RZ ;  /* 0x0000000b06067210 */ /* 0x000fca0007f7e0ff */
[----:B------:R-:W-:Y:S02]  /*1fc0*/  IMAD.X R5, RZ, RZ, R5, P3 ;  /* 0x000000ffff057224 */ /* 0x000fe400018e0605 */
[----:B------:R-:W-:Y:S06]  /*1fd0*/  @!P0 BRA `(.L_x_77) ;  /* 0x0000000c00048947 */ /* 0x000fec0003800000 */
[----:B------:R-:W-:-:S05]  /*1fe0*/  IADD3 R7, P0, PT, R7, 0xe00, RZ ;  /* 0x00000e0007077810 */ /* 0x000fca0007f1e0ff */
[----:B------:R-:W-:Y:S01]  /*1ff0*/  IMAD.X R9, RZ, RZ, R9, P0 ;  /* 0x000000ffff097224 */ /* 0x000fe200000e0609 */
[----:B------:R-:W-:-:S04]  /*2000*/  ISETP.GT.U32.AND P0, PT, R7, R8, PT ;  /* 0x000000080700720c */ /* 0x000fc80003f04070 */
[----:B------:R-:W-:-:S13]  /*2010*/  ISETP.GT.U32.AND.EX P0, PT, R9, R10, PT, P0 ;  /* 0x0000000a0900720c */ /* 0x000fda0003f04100 */
[----:B------:R-:W-:Y:S05]  /*2020*/  @!P0 BRA `(.L_x_78) ;  /* 0xfffffffc00588947 */ /* 0x000fea000383ffff */
.L_x_76:
[----:B------:R-:W-:Y:S01]  /*2030*/  IMAD.IADD R3, R16, 0x1, -R7 ;  /* 0x0000000110037824 */ /* 0x000fe200078e0a07 */
[----:B------:R-:W-:Y:S01]  /*2040*/  ISETP.GE.U32.AND P1, PT, R7, R16, PT ;  /* 0x000000100700720c */ /* 0x000fe20003f26070 */
[----:B------:R-:W-:Y:S03]  /*2050*/  BSSY.RECONVERGENT B1, `(.L_x_77) ;  /* 0x00000b9000017945 */ /* 0x000fe60003800200 */
[----:B------:R-:W-:-:S04]  /*2060*/  ISETP.GE.AND P0, PT, R4, R3, PT ;  /* 0x000000030400720c */ /* 0x000fc80003f06270 */
[----:B------:R-:W-:-:S13]  /*2070*/  ISETP.GE.U32.OR.EX P0, PT, R9, R0, P0, P1 ;  /* 0x000000000900720c */ /* 0x000fda0000706510 */
[----:B------:R-:W-:Y:S05]  /*2080*/  @P0 BRA `(.L_x_79) ;  /* 0x0000000800d40947 */ /* 0x000fea0003800000 */
[----:B------:R-:W-:Y:S01]  /*2090*/  LOP3.LUT R0, RZ, R4, RZ, 0x33, !PT ;  /* 0x00000004ff007212 */ /* 0x000fe200078e33ff */
[----:B------:R-:W-:Y:S03]  /*20a0*/  BSSY.RECONVERGENT B2, `(.L_x_80) ;  /* 0x0000058000027945 */ /* 0x000fe60003800200 */
[----:B------:R-:W-:-:S04]  /*20b0*/  IADD3 R0, PT, PT, -R7, R16, R0 ;  /* 0x0000001007007210 */ /* 0x000fc80007ffe100 */
[C---:B------:R-:W-:Y:S02]  /*20c0*/  ISETP.GE.U32.AND P1, PT, R0.reuse, 0x1e00, PT ;  /* 0x00001e000000780c */ /* 0x040fe40003f26070 */
[----:B------:R-:W-:Y:S01]  /*20d0*/  LEA.HI R8, R0, 0x1, RZ, 0x17 ;  /* 0x0000000100087811 */ /* 0x000fe200078fb8ff */
[----:B------:R-:W-:-:S03]  /*20e0*/  IMAD.MOV.U32 R0, RZ, RZ, R4 ;  /* 0x000000ffff007224 */ /* 0x000fc600078e0004 */
[----:B------:R-:W-:-:S04]  /*20f0*/  LOP3.LUT R26, R8, 0xf, RZ, 0xc0, !PT ;  /* 0x0000000f081a7812 */ /* 0x000fc800078ec0ff */
[----:B------:R-:W-:-:S03]  /*2100*/  ISETP.NE.AND P0, PT, R26, RZ, PT ;  /* 0x000000ff1a00720c */ /* 0x000fc60003f05270 */
[----:B------:R-:W-:Y:S10]  /*2110*/  @!P1 BRA `(.L_x_81) ;  /* 0x0000000400409947 */ /* 0x000ff40003800000 */
[----:B------:R-:W0:Y:S01]  /*2120*/  LDCU.64 UR8, c[0x0][0x380] ;  /* 0x00007000ff0877ac */ /* 0x000e220008000a00 */
[----:B------:R-:W-:Y:S02]  /*2130*/  IADD3 R3, P1, PT, R4, R7, RZ ;  /* 0x0000000704037210 */ /* 0x000fe40007f3e0ff */
[----:B------:R-:W-:-:S03]  /*2140*/  LOP3.LUT R10, R8, 0xfffff0, RZ, 0xc0, !PT ;  /* 0x00fffff0080a7812 */ /* 0x000fc600078ec0ff */
[----:B------:R-:W-:Y:S02]  /*2150*/  IMAD.X R0, RZ, RZ, R9, P1 ;  /* 0x000000ffff007224 */ /* 0x000fe400008e0609 */
[----:B------:R-:W-:Y:S01]  /*2160*/  IMAD.MOV R10, RZ, RZ, -R10 ;  /* 0x000000ffff0a7224 */ /* 0x000fe200078e0a0a */
[----:B0-----:R-:W-:-:S04]  /*2170*/  LEA R2, P2, R3, UR8, 0x2 ;  /* 0x0000000803027c11 */ /* 0x001fc8000f8410ff */
[----:B------:R-:W-:Y:S02]  /*2180*/  IADD3 R2, P1, PT, R2, 0x4000, RZ ;  /* 0x0000400002027810 */ /* 0x000fe40007f3e0ff */
[----:B------:R-:W-:Y:S01]  /*2190*/  LEA.HI.X R3, R3, UR9, R0, 0x2, P2 ;  /* 0x0000000903037c11 */ /* 0x000fe200090f1400 */
[----:B------:R-:W-:-:S04]  /*21a0*/  IMAD.MOV.U32 R0, RZ, RZ, R4 ;  /* 0x000000ffff007224 */ /* 0x000fc800078e0004 */
[----:B------:R-:W-:-:S07]  /*21b0*/  IMAD.X R3, RZ, RZ, R3, P1 ;  /* 0x000000ffff037224 */ /* 0x000fce00008e0603 */
.L_x_82:
        /* <DEDUP_REMOVED lines=70> */
.L_x_81:
[----:B------:R-:W-:Y:S05]  /*2620*/  BSYNC.RECONVERGENT B2 ;  /* 0x0000000000027941 */ /* 0x000fea0003800200 */
.L_x_80:
[----:B------:R-:W-:Y:S05]  /*2630*/  @!P0 BRA `(.L_x_79) ;  /* 0x0000000400688947 */ /* 0x000fea0003800000 */
[----:B------:R-:W-:Y:S01]  /*2640*/  ISETP.GE.U32.AND P1, PT, R26, 0x8, PT ;  /* 0x000000081a00780c */ /* 0x000fe20003f26070 */
[----:B------:R-:W-:Y:S01]  /*2650*/  BSSY.RECONVERGENT B2, `(.L_x_83) ;  /* 0x000002a000027945 */ /* 0x000fe20003800200 */
[----:B------:R-:W-:-:S04]  /*2660*/  LOP3.LUT R18, R8, 0x7, RZ, 0xc0, !PT ;  /* 0x0000000708127812 */ /* 0x000fc800078ec0ff */
[----:B------:R-:W-:-:S07]  /*2670*/  ISETP.NE.AND P0, PT, R18, RZ, PT ;  /* 0x000000ff1200720c */ /* 0x000fce0003f05270 */
[----:B------:R-:W-:Y:S06]  /*2680*/  @!P1 BRA `(.L_x_84) ;  /* 0x0000000000989947 */ /* 0x000fec0003800000 */
[----:B------:R-:W0:Y:S01]  /*2690*/  LDCU.64 UR8, c[0x0][0x380] ;  /* 0x00007000ff0877ac */ /* 0x000e220008000a00 */
[----:B------:R-:W-:-:S05]  /*26a0*/  IADD3 R3, P1, PT, R0, R7, RZ ;  /* 0x0000000700037210 */ /* 0x000fca0007f3e0ff */
[----:B------:R-:W-:Y:S01]  /*26b0*/  IMAD.X R10, RZ, RZ, R9, P1 ;  /* 0x000000ffff0a7224 */ /* 0x000fe200008e0609 */
[----:B0-----:R-:W-:-:S04]  /*26c0*/  LEA R2, P1, R3, UR8, 0x2 ;  /* 0x0000000803027c11 */ /* 0x001fc8000f8210ff */
        /* <DEDUP_REMOVED lines=34> */
.L_x_84:
[----:B------:R-:W-:Y:S05]  /*28f0*/  BSYNC.RECONVERGENT B2 ;  /* 0x0000000000027941 */ /* 0x000fea0003800200 */
.L_x_83:
        /* <DEDUP_REMOVED lines=28> */
.L_x_86:
[----:B------:R-:W-:Y:S05]  /*2ac0*/  BSYNC.RECONVERGENT B2 ;  /* 0x0000000000027941 */ /* 0x000fea0003800200 */
.L_x_85:
[----:B------:R-:W-:Y:S05]  /*2ad0*/  @!P0 BRA `(.L_x_79) ;  /* 0x0000000000408947 */ /* 0x000fea0003800000 */
[----:B------:R-:W0:Y:S01]  /*2ae0*/  LDCU.64 UR8, c[0x0][0x380] ;  /* 0x00007000ff0877ac */ /* 0x000e220008000a00 */
[----:B------:R-:W-:Y:S01]  /*2af0*/  IADD3 R3, P0, PT, R0, R7, RZ ;  /* 0x0000000700037210 */ /* 0x000fe20007f1e0ff */
[----:B------:R-:W-:-:S04]  /*2b00*/  IMAD.MOV R0, RZ, RZ, -R10 ;  /* 0x000000ffff007224 */ /* 0x000fc800078e0a0a */
[----:B------:R-:W-:Y:S01]  /*2b10*/  IMAD.X R8, RZ, RZ, R9, P0 ;  /* 0x000000ffff087224 */ /* 0x000fe200000e0609 */
[----:B0-----:R-:W-:-:S04]  /*2b20*/  LEA R2, P1, R3, UR8, 0x2 ;  /* 0x0000000803027c11 */ /* 0x001fc8000f8210ff */
[----:B------:R-:W-:-:S09]  /*2b30*/  LEA.HI.X R3, R3, UR9, R8, 0x2, P1 ;  /* 0x0000000903037c11 */ /* 0x000fd200088f1408 */
.L_x_87:
[----:B------:R0:W2:Y:S01]  /*2b40*/  LDG.E R7, desc[UR6][R2.64] ;  /* 0x0000000602077981 */ /* 0x0000a2000c1e1900 */
[----:B------:R-:W-:Y:S01]  /*2b50*/  VIADD R0, R0, 0x1 ;  /* 0x0000000100007836 */ /* 0x000fe20000000000 */
[----:B0-----:R-:W-:-:S05]  /*2b60*/  IADD3 R2, P2, PT, R2, 0x800, RZ ;  /* 0x0000080002027810 */ /* 0x001fca0007f5e0ff */
[----:B------:R-:W-:Y:S01]  /*2b70*/  IMAD.X R3, RZ, RZ, R3, P2 ;  /* 0x000000ffff037224 */ /* 0x000fe200010e0603 */
[----:B--2---:R-:W-:-:S04]  /*2b80*/  FSETP.NEU.AND P0, PT, R7, UR4, PT ;  /* 0x0000000407007c0b */ /* 0x004fc8000bf0d000 */
[----:B------:R-:W-:Y:S02]  /*2b90*/  SEL R7, RZ, 0x1, P0 ;  /* 0x00000001ff077807 */ /* 0x000fe40000000000 */
[----:B------:R-:W-:Y:S02]  /*2ba0*/  ISETP.NE.AND P0, PT, R0, RZ, PT ;  /* 0x000000ff0000720c */ /* 0x000fe40003f05270 */
[----:B------:R-:W-:-:S05]  /*2bb0*/  IADD3 R6, P1, PT, R6, R7, RZ ;  /* 0x0000000706067210 */ /* 0x000fca0007f3e0ff */
[----:B------:R-:W-:-:S06]  /*2bc0*/  IMAD.X R5, RZ, RZ, R5, P1 ;  /* 0x000000ffff057224 */ /* 0x000fcc00008e0605 */
[----:B------:R-:W-:Y:S05]  /*2bd0*/  @P0 BRA `(.L_x_87) ;  /* 0xfffffffc00d80947 */ /* 0x000fea000383ffff */
.L_x_79:
[----:B------:R-:W-:Y:S05]  /*2be0*/  BSYNC.RECONVERGENT B1 ;  /* 0x0000000000017941 */ /* 0x000fea0003800200 */
.L_x_77:
[----:B------:R-:W0:Y:S01]  /*2bf0*/  S2R R8, SR_LANEID ;  /* 0x0000000000087919 */ /* 0x000e220000000000 */
[----:B------:R-:W-:Y:S01]  /*2c00*/  ISETP.NE.AND P5, PT, R4, RZ, PT ;  /* 0x000000ff0400720c */ /* 0x000fe20003fa5270 */
        /* <DEDUP_REMOVED lines=33> */
[----:B------:R-:W-:Y:S01]  /*2e20*/  IMAD.X R6, R2, 0x1, R9, P0 ;  /* 0x0000000102067824 */ /* 0x000fe200000e0609 */
[----:B------:R-:W-:-:S04]  /*2e30*/  @!P2 MOV R2, 0x400 ;  /* 0x000004000002a802 */ /* 0x000fc80000000f00 */
[----:B------:R-:W1:Y:S01]  /*2e40*/  SHFL.DOWN PT, R3, R6, 0x10, 0x1f ;  /* 0x0a001f0006037f89 */ /* 0x000e6200000e0000 */
[----:B--2---:R-:W-:-:S05]  /*2e50*/  @!P2 LEA R8, R11, R2, 0x18 ;  /* 0x000000020b08a211 */ /* 0x004fca00078ec0ff */
        /* <DEDUP_REMOVED lines=12> */
[----:B--2---:R-:W0:Y:S04]  /*2f20*/  LDS.128 R4, [UR4+0x20] ;  /* 0x00002004ff047984 */ /* 0x004e280008000c00 */
        /* <DEDUP_REMOVED lines=21> */
[----:B------:R-:W-:-:S07]  /*3080*/  IMAD.X R3, R3, 0x1, R31, P2 ;  /* 0x0000000103037824 */ /* 0x000fce00010e061f */
.L_x_75:
[----:B------:R-:W-:Y:S05]  /*3090*/  BSYNC.RECONVERGENT B0 ;  /* 0x0000000000007941 */ /* 0x000fea0003800200 */
.L_x_60:
[----:B------:R-:W-:Y:S05]  /*30a0*/  @P5 EXIT ;  /* 0x000000000000594d */ /* 0x000fea0003800000 */
[----:B------:R-:W0:Y:S01]  /*30b0*/  LDCU.64 UR4, c[0x0][0x3a8] ;  /* 0x00007500ff0477ac */ /* 0x000e220008000a00 */
[----:B------:R-:W3:Y:S01]  /*30c0*/  LDC.64 R4, c[0x0][0x390] ;  /* 0x0000e400ff047b82 */ /* 0x000ee20000000a00 */
[----:B012---:R-:W-:-:S04]  /*30d0*/  IADD3 R2, P0, PT, R2, UR4, RZ ;  /* 0x0000000402027c10 */ /* 0x007fc8000ff1e0ff */
[----:B------:R-:W-:-:S05]  /*30e0*/  IADD3.X R3, PT, PT, R3, UR5, RZ, P0, !PT ;  /* 0x0000000503037c10 */ /* 0x000fca00087fe4ff */
[----:B---3--:R-:W-:Y:S01]  /*30f0*/  STG.E.64 desc[UR6][R4.64], R2 ;  /* 0x0000000204007986 */ /* 0x008fe2000c101b06 */
[----:B------:R-:W-:Y:S05]  /*3100*/  EXIT ;  /* 0x000000000000794d */ /* 0x000fea0003800000 */
.L_x_88:
        /* <DEDUP_REMOVED lines=15> */
.L_x_188:


//--------------------- .text._ZN3cub18CUB_300001_SM_10006detail6reduce28DeviceReduceSingleTileKernelINS2_10policy_hubIljN4cuda3std3__44plusIlEEE10Policy1000EPlSC_iS9_llNS7_10__identityEEEvT0_T1_T2_T3_T4_T6_ --------------------------
	.section	.text._ZN3cub18CUB_300001_SM_10006detail6reduce28DeviceReduceSingleTileKernelINS2_10policy_hubIljN4cuda3std3__44plusIlEEE10Policy1000EPlSC_iS9_llNS7_10__identityEEEvT0_T1_T2_T3_T4_T6_,"ax",@progbits
	.align	128
        .global         _ZN3cub18CUB_300001_SM_10006detail6reduce28DeviceReduceSingleTileKernelINS2_10policy_hubIljN4cuda3std3__44plusIlEEE10Policy1000EPlSC_iS9_llNS7_10__identityEEEvT0_T1_T2_T3_T4_T6_
        .type           _ZN3cub18CUB_300001_SM_10006detail6reduce28DeviceReduceSingleTileKernelINS2_10policy_hubIljN4cuda3std3__44plusIlEEE10Policy1000EPlSC_iS9_llNS7_10__identityEEEvT0_T1_T2_T3_T4_T6_,@function
        .size           _ZN3cub18CUB_300001_SM_10006detail6reduce28DeviceReduceSingleTileKernelINS2_10policy_hubIljN4cuda3std3__44plusIlEEE10Policy1000EPlSC_iS9_llNS7_10__identityEEEvT0_T1_T2_T3_T4_T6_,(.L_x_189 - _ZN3cub18CUB_300001_SM_10006detail6reduce28DeviceReduceSingleTileKernelINS2_10policy_hubIljN4cuda3std3__44plusIlEEE10Policy1000EPlSC_iS9_llNS7_10__identityEEEvT0_T1_T2_T3_T4_T6_)
        .other          _ZN3cub18CUB_300001_SM_10006detail6reduce28DeviceReduceSingleTileKernelINS2_10policy_hubIljN4cuda3std3__44plusIlEEE10Policy1000EPlSC_iS9_llNS7_10__identityEEEvT0_T1_T2_T3_T4_T6_,@"STO_CUDA_ENTRY STV_DEFAULT"
_ZN3cub18CUB_300001_SM_10006detail6reduce28DeviceReduceSingleTileKernelINS2_10policy_hubIljN4cuda3std3__44plusIlEEE10Policy1000EPlSC_iS9_llNS7_10__identityEEEvT0_T1_T2_T3_T4_T6_:
.text._ZN3cub18CUB_300001_SM_10006detail6reduce28DeviceReduceSingleTileKernelINS2_10policy_hubIljN4cuda3std3__44plusIlEEE10Policy1000EPlSC_iS9_llNS7_10__identityEEEvT0_T1_T2_T3_T4_T6_:
        /* <DEDUP_REMOVED lines=13> */
.L_x_89:
        /* <DEDUP_REMOVED lines=13> */
.L_x_93:
[----:B------:R-:W-:Y:S05]  /*01a0*/  BSYNC.RECONVERGENT B1 ;  /* 0x0000000000017941 */ /* 0x000fea0003800200 */
.L_x_92:
        /* <DEDUP_REMOVED lines=17> */
.L_x_98:
        /* <DEDUP_REMOVED lines=11> */
.L_x_97:
[----:B------:R-:W-:Y:S05]  /*0370*/  BSYNC.RECONVERGENT B2 ;  /* 0x0000000000027941 */ /* 0x000fea0003800200 */
.L_x_96:
        /* <DEDUP_REMOVED lines=8> */
.L_x_101:
        /* <DEDUP_REMOVED lines=43> */
.L_x_100:
[----:B------:R-:W-:Y:S05]  /*06b0*/  BSYNC.RECONVERGENT B2 ;  /* 0x0000000000027941 */ /* 0x000fea0003800200 */
.L_x_99:
        /* <DEDUP_REMOVED lines=26> */
.L_x_103:
[----:B------:R-:W-:Y:S05]  /*0860*/  BSYNC.RECONVERGENT B2 ;  /* 0x0000000000027941 */ /* 0x000fea0003800200 */
.L_x_102:
        /* <DEDUP_REMOVED lines=12> */
.L_x_95:
[----:B------:R-:W-:Y:S05]  /*0930*/  BSYNC.RECONVERGENT B1 ;  /* 0x0000000000017941 */ /* 0x000fea0003800200 */
.L_x_94:
        /* <DEDUP_REMOVED lines=77> */
.L_x_104:
        /* <DEDUP_REMOVED lines=130> */
.L_x_91:
        /* <DEDUP_REMOVED lines=25> */
.L_x_108:
        /* <DEDUP_REMOVED lines=24> */
.L_x_106:
        /* <DEDUP_REMOVED lines=19> */
.L_x_112:
        /* <DEDUP_REMOVED lines=9> */
.L_x_111:
[----:B------:R-:W-:Y:S05]  /*1b00*/  BSYNC.RECONVERGENT B2 ;  /* 0x0000000000027941 */ /* 0x000fea0003800200 */
.L_x_110:
        /* <DEDUP_REMOVED lines=16> */
.L_x_115:
        /* <DEDUP_REMOVED lines=45> */
.L_x_114:
[----:B------:R-:W-:Y:S05]  /*1ee0*/  BSYNC.RECONVERGENT B2 ;  /* 0x0000000000027941 */ /* 0x000fea0003800200 */
.L_x_113:
        /* <DEDUP_REMOVED lines=30> */
.L_x_117:
[----:B------:R-:W-:Y:S05]  /*20d0*/  BSYNC.RECONVERGENT B2 ;  /* 0x0000000000027941 */ /* 0x000fea0003800200 */
.L_x_116:
        /* <DEDUP_REMOVED lines=11> */
.L_x_109:
[----:B------:R-:W-:Y:S05]  /*2190*/  BSYNC.RECONVERGENT B1 ;  /* 0x0000000000017941 */ /* 0x000fea0003800200 */
.L_x_107:
        /* <DEDUP_REMOVED lines=74> */
.L_x_105:
[----:B------:R-:W-:Y:S05]  /*2640*/  BSYNC.RECONVERGENT B0 ;  /* 0x0000000000007941 */ /* 0x000fea0003800200 */
.L_x_90:
[----:B------:R-:W-:Y:S05]  /*2650*/  @P0 EXIT ;  /* 0x000000000000094d */ /* 0x000fea0003800000 */
[----:B------:R-:W0:Y:S01]  /*2660*/  LDCU.64 UR4, c[0x0][0x398] ;  /* 0x00007300ff0477ac */ /* 0x000e220008000a00 */
[----:B------:R-:W3:Y:S01]  /*2670*/  LDC.64 R4, c[0x0][0x388] ;  /* 0x0000e200ff047b82 */ /* 0x000ee20000000a00 */
[----:B012---:R-:W-:-:S04]  /*2680*/  IADD3 R2, P0, PT, R2, UR4, RZ ;  /* 0x0000000402027c10 */ /* 0x007fc8000ff1e0ff */
[----:B------:R-:W-:-:S05]  /*2690*/  IADD3.X R3, PT, PT, R3, UR5, RZ, P0, !PT ;  /* 0x0000000503037c10 */ /* 0x000fca00087fe4ff */
[----:B---3--:R-:W-:Y:S01]  /*26a0*/  STG.E.64 desc[UR6][R4.64], R2 ;  /* 0x0000000204007986 */ /* 0x008fe2000c101b06 */
[----:B------:R-:W-:Y:S05]  /*26b0*/  EXIT ;  /* 0x000000000000794d */ /* 0x000fea0003800000 */
.L_x_118:
        /* <DEDUP_REMOVED lines=12> */
.L_x_189:


//--------------------- .text._ZN3cub18CUB_300001_SM_10006detail6reduce18DeviceReduceKernelINS2_10policy_hubIljN4cuda3std3__44plusIlEEE10Policy1000EN6thrust24THRUST_300001_SM_1000_NS18transform_iteratorINSD_6detail14equal_to_valueIfEENSF_15normal_iteratorINSD_10device_ptrIfEEEEllEEjS9_lNS7_10__identityEEEvT0_PT3_T1_NS0_13GridEvenShareISR_EET2_T4_ --------------------------
	.section	.text._ZN3cub18CUB_300001_SM_10006detail6reduce18DeviceReduceKernelINS2_10policy_hubIljN4cuda3std3__44plusIlEEE10Policy1000EN6thrust24THRUST_300001_SM_1000_NS18transform_iteratorINSD_6detail14equal_to_valueIfEENSF_15normal_iteratorINSD_10device_ptrIfEEEEllEEjS9_lNS7_10__identityEEEvT0_PT3_T1_NS0_13GridEvenShareISR_EET2_T4_,"ax",@progbits
	.align	128
        .global         _ZN3cub18CUB_300001_SM_10006detail6reduce18DeviceReduceKernelINS2_10policy_hubIljN4cuda3std3__44plusIlEEE10Policy1000EN6thrust24THRUST_300001_SM_1000_NS18transform_iteratorINSD_6detail14equal_to_valueIfEENSF_15normal_iteratorINSD_10device_ptrIfEEEEllEEjS9_lNS7_10__identityEEEvT0_PT3_T1_NS0_13GridEvenShareISR_EET2_T4_
        .type           _ZN3cub18CUB_300001_SM_10006detail6reduce18DeviceReduceKernelINS2_10policy_hubIljN4cuda3std3__44plusIlEEE10Policy1000EN6thrust24THRUST_300001_SM_1000_NS18transform_iteratorINSD_6detail14equal_to_valueIfEENSF_15normal_iteratorINSD_10device_ptrIfEEEEllEEjS9_lNS7_10__identityEEEvT0_PT3_T1_NS0_13GridEvenShareISR_EET2_T4_,@function
        .size           _ZN3cub18CUB_300001_SM_10006detail6reduce18DeviceReduceKernelINS2_10policy_hubIljN4cuda3std3__44plusIlEEE10Policy1000EN6thrust24THRUST_300001_SM_1000_NS18transform_iteratorINSD_6detail14equal_to_valueIfEENSF_15normal_iteratorINSD_10device_ptrIfEEEEllEEjS9_lNS7_10__identityEEEvT0_PT3_T1_NS0_13GridEvenShareISR_EET2_T4_,(.L_x_190 - _ZN3cub18CUB_300001_SM_10006detail6reduce18DeviceReduceKernelINS2_10policy_hubIljN4cuda3std3__44plusIlEEE10Policy1000EN6thrust24THRUST_300001_SM_1000_NS18transform_iteratorINSD_6detail14equal_to_valueIfEENSF_15normal_iteratorINSD_10device_ptrIfEEEEllEEjS9_lNS7_10__identityEEEvT0_PT3_T1_NS0_13GridEvenShareISR_EET2_T4_)
        .other          _ZN3cub18CUB_300001_SM_10006detail6reduce18DeviceReduceKernelINS2_10policy_hubIljN4cuda3std3__44plusIlEEE10Policy1000EN6thrust24THRUST_300001_SM_1000_NS18transform_iteratorINSD_6detail14equal_to_valueIfEENSF_15normal_iteratorINSD_10device_ptrIfEEEEllEEjS9_lNS7_10__identityEEEvT0_PT3_T1_NS0_13GridEvenShareISR_EET2_T4_,@"STO_CUDA_ENTRY STV_DEFAULT"
_ZN3cub18CUB_300001_SM_10006detail6reduce18DeviceReduceKernelINS2_10policy_hubIljN4cuda3std3__44plusIlEEE10Policy1000EN6thrust24THRUST_300001_SM_1000_NS18transform_iteratorINSD_6detail14equal_to_valueIfEENSF_15normal_iteratorINSD_10device_ptrIfEEEEllEEjS9_lNS7_10__identityEEEvT0_PT3_T1_NS0_13GridEvenShareISR_EET2_T4_:
.text._ZN3cub18CUB_300001_SM_10006detail6reduce18DeviceReduceKernelINS2_10policy_hubIljN4cuda3std3__44plusIlEEE10Policy1000EN6thrust24THRUST_300001_SM_1000_NS18transform_iteratorINSD_6detail14equal_to_valueIfEENSF_15normal_iteratorINSD_10device_ptrIfEEEEllEEjS9_lNS7_10__identityEEEvT0_PT3_T1_NS0_13GridEvenShareISR_EET2_T4_:
[----:B------:R-:W-:Y:S01]  /*0000*/  LDC R1, c[0x0][0x37c] ;  /* 0x0000df00ff017b82 */ /* 0x000fe20000000800 */
[----:B------:R-:W0:Y:S07]  /*0010*/  S2R R0, SR_CTAID.X ;  /* 0x0000000000007919 */ /* 0x000e2e0000002500 */
[----:B------:R-:W1:Y:S01]  /*0020*/  LDC.64 R6, c[0x0][0x3b0] ;  /* 0x0000ec00ff067b82 */ /* 0x000e620000000a00 */
[----:B------:R-:W2:Y:S01]  /*0030*/  LDCU.64 UR8, c[0x0][0x358] ;  /* 0x00006b00ff0877ac */ /* 0x000ea20008000a00 */
[----:B------:R-:W-:Y:S01]  /*0040*/  BSSY.RECONVERGENT B0, `(.L_x_119) ;  /* 0x000035c000007945 */ /* 0x000fe20003800200 */
[----:B-1----:R-:W-:-:S02]  /*0050*/  IMAD R2, R7, 0xe00, RZ ;  /* 0x00000e0007027824 */ /* 0x002fc400078e02ff */
[----:B0-----:R-:W-:-:S05]  /*0060*/  IMAD R28, R0, -0xe00, R6 ;  /* 0xfffff200001c7824 */ /* 0x001fca00078e0206 */
[----:B------:R-:W-:-:S13]  /*0070*/  ISETP.GT.U32.AND P0, PT, R28, 0xdff, PT ;  /* 0x00000dff1c00780c */ /* 0x000fda0003f04070 */
[----:B--2---:R-:W-:Y:S05]  /*0080*/  @P0 BRA `(.L_x_120) ;  /* 0x0000001c00180947 */ /* 0x004fea0003800000 */
[----:B------:R-:W0:Y:S01]  /*0090*/  S2R R5, SR_TID.X ;  /* 0x0000000000057919 */ /* 0x000e220000002100 */
[----:B------:R-:W1:Y:S01]  /*00a0*/  LDCU UR5, c[0x0][0x388] ;  /* 0x00007100ff0577ac */ /* 0x000e620008000800 */
[----:B------:R-:W-:Y:S01]  /*00b0*/  BSSY.RECONVERGENT B1, `(.L_x_121) ;  /* 0x000000f000017945 */ /* 0x000fe20003800200 */
[----:B------:R-:W-:Y:S02]  /*00c0*/  IMAD.MOV.U32 R22, RZ, RZ, RZ ;  /* 0x000000ffff167224 */ /* 0x000fe400078e00ff */
[----:B------:R-:W-:Y:S01]  /*00d0*/  IMAD.MOV.U32 R25, RZ, RZ, RZ ;  /* 0x000000ffff197224 */ /* 0x000fe200078e00ff */
[----:B0-----:R-:W-:Y:S01]  /*00e0*/  ISETP.GE.U32.AND P0, PT, R5, R28, PT ;  /* 0x0000001c0500720c */ /* 0x001fe20003f06070 */
[----:B------:R-:W-:-:S12]  /*00f0*/  IMAD.MOV.U32 R7, RZ, RZ, R5 ;  /* 0x000000ffff077224 */ /* 0x000fd800078e0005 */
[----:B-1----:R-:W-:Y:S05]  /*0100*/  @P0 BRA `(.L_x_122) ;  /* 0x0000000000240947 */ /* 0x002fea0003800000 */
[----:B------:R-:W0:Y:S01]  /*0110*/  LDC.64 R2, c[0x0][0x380] ;  /* 0x0000e000ff027b82 */ /* 0x000e220000000a00 */
[----:B------:R-:W-:Y:S01]  /*0120*/  IMAD R7, R0, 0xe00, R5 ;  /* 0x00000e0000077824 */ /* 0x000fe200078e0205 */
[----:B------:R-:W1:Y:S03]  /*0130*/  LDCU UR4, c[0x0][0x388] ;  /* 0x00007100ff0477ac */ /* 0x000e660008000800 */
[----:B0-----:R-:W-:-:S06]  /*0140*/  IMAD.WIDE.U32 R2, R7, 0x4, R2 ;  /* 0x0000000407027825 */ /* 0x001fcc00078e0002 */
[----:B------:R-:W1:Y:S01]  /*0150*/  LDG.E R2, desc[UR8][R2.64] ;  /* 0x0000000802027981 */ /* 0x000e62000c1e1900 */
[----:B------:R-:W-:Y:S02]  /*0160*/  VIADD R7, R5, 0x200 ;  /* 0x0000020005077836 */ /* 0x000fe40000000000 */
[----:B------:R-:W-:Y:S01]  /*0170*/  IMAD.MOV.U32 R25, RZ, RZ, RZ ;  /* 0x000000ffff197224 */ /* 0x000fe200078e00ff */
[----:B-1----:R-:W-:-:S04]  /*0180*/  FSETP.NEU.AND P0, PT, R2, UR4, PT ;  /* 0x0000000402007c0b */ /* 0x002fc8000bf0d000 */
[----:B------:R-:W-:-:S09]  /*0190*/  SEL R22, RZ, 0x1, P0 ;  /* 0x00000001ff167807 */ /* 0x000fd20000000000 */
.L_x_122:
[----:B------:R-:W-:Y:S05]  /*01a0*/  BSYNC.RECONVERGENT B1 ;  /* 0x0000000000017941 */ /* 0x000fea0003800200 */
.L_x_121:
[----:B------:R-:W-:Y:S01]  /*01b0*/  ISETP.GE.U32.AND P0, PT, R7, R28, PT ;  /* 0x0000001c0700720c */ /* 0x000fe20003f06070 */
[----:B------:R-:W-:-:S12]  /*01c0*/  BSSY.RECONVERGENT B1, `(.L_x_123) ;  /* 0x00000e3000017945 */ /* 0x000fd80003800200 */
[----:B------:R-:W-:Y:S05]  /*01d0*/  @P0 BRA `(.L_x_124) ;  /* 0x0000000c00840947 */ /* 0x000fea0003800000 */
[----:B------:R-:W-:Y:S01]  /*01e0*/  LOP3.LUT R3, RZ, R7, RZ, 0x33, !PT ;  /* 0x00000007ff037212 */ /* 0x000fe200078e33ff */
[----:B------:R-:W-:Y:S04]  /*01f0*/  BSSY.RECONVERGENT B2, `(.L_x_125) ;  /* 0x0000073000027945 */ /* 0x000fe80003800200 */
[----:B------:R-:W-:-:S04]  /*0200*/  IMAD.IADD R3, R3, 0x1, R6 ;  /* 0x0000000103037824 */ /* 0x000fc800078e0206 */
[----:B------:R-:W-:-:S05]  /*0210*/  IMAD R3, R0, -0xe00, R3 ;  /* 0xfffff20000037824 */ /* 0x000fca00078e0203 */
[C---:B------:R-:W-:Y:S02]  /*0220*/  ISETP.GE.U32.AND P0, PT, R3.reuse, 0x1e00, PT ;  /* 0x00001e000300780c */ /* 0x040fe40003f06070 */
[----:B------:R-:W-:-:S04]  /*0230*/  LEA.HI R4, R3, 0x1, RZ, 0x17 ;  /* 0x0000000103047811 */ /* 0x000fc800078fb8ff */
[----:B------:R-:W-:-:S07]  /*0240*/  LOP3.LUT R6, R4, 0xf, RZ, 0xc0, !PT ;  /* 0x0000000f04067812 */ /* 0x000fce00078ec0ff */
[----:B------:R-:W-:Y:S05]  /*0250*/  @!P0 BRA `(.L_x_126) ;  /* 0x0000000400b08947 */ /* 0x000fea0003800000 */
[----:B------:R-:W0:Y:S01]  /*0260*/  LDC.64 R12, c[0x0][0x380] ;  /* 0x0000e000ff0c7b82 */ /* 0x000e220000000a00 */
[----:B------:R-:W-:Y:S01]  /*0270*/  LOP3.LUT R2, R4, 0xfffff0, RZ, 0xc0, !PT ;  /* 0x00fffff004027812 */ /* 0x000fe200078ec0ff */
[----:B------:R-:W-:Y:S01]  /*0280*/  BSSY.RECONVERGENT B3, `(.L_x_127) ;  /* 0x0000068000037945 */ /* 0x000fe20003800200 */
[----:B------:R-:W-:Y:S01]  /*0290*/  LOP3.LUT R8, R7, 0x1000, RZ, 0xfc, !PT ;  /* 0x0000100007087812 */ /* 0x000fe200078efcff */
[----:B------:R-:W-:Y:S02]  /*02a0*/  IMAD R7, R0, 0xe00, R7 ;  /* 0x00000e0000077824 */ /* 0x000fe400078e0207 */
[----:B------:R-:W-:-:S07]  /*02b0*/  IMAD.MOV R2, RZ, RZ, -R2 ;  /* 0x000000ffff027224 */ /* 0x000fce00078e0a02 */
.L_x_128:
[C---:B------:R-:W-:Y:S02]  /*02c0*/  VIADD R27, R7.reuse, 0x200 ;  /* 0x00000200071b7836 */ /* 0x040fe40000000000 */
[----:B0-----:R-:W-:-:S04]  /*02d0*/  IMAD.WIDE.U32 R14, R7, 0x4, R12 ;  /* 0x00000004070e7825 */ /* 0x001fc800078e000c */
[----:B------:R-:W-:Y:S01]  /*02e0*/  IMAD.WIDE.U32 R26, R27, 0x4, R12 ;  /* 0x000000041b1a7825 */ /* 0x000fe200078e000c */
[----:B------:R0:W2:Y:S04]  /*02f0*/  LDG.E R3, desc[UR8][R14.64] ;  /* 0x000000080e037981 */ /* 0x0000a8000c1e1900 */
[----:B------:R-:W3:Y:S01]  /*0300*/  LDG.E R17, desc[UR8][R26.64] ;  /* 0x000000081a117981 */ /* 0x000ee2000c1e1900 */
[----:B------:R-:W-:-:S04]  /*0310*/  VIADD R19, R7, 0x400 ;  /* 0x0000040007137836 */ /* 0x000fc80000000000 */
[----:B------:R-:W-:-:S05]  /*0320*/  IMAD.WIDE.U32 R18, R19, 0x4, R12 ;  /* 0x0000000413127825 */ /* 0x000fca00078e000c */
[----:B------:R1:W4:Y:S01]  /*0330*/  LDG.E R16, desc[UR8][R18.64] ;  /* 0x0000000812107981 */ /* 0x000322000c1e1900 */
[C---:B------:R-:W-:Y:S02]  /*0340*/  VIADD R11, R7.reuse, 0x600 ;  /* 0x00000600070b7836 */ /* 0x040fe40000000000 */
[----:B------:R-:W-:Y:S02]  /*0350*/  VIADD R21, R7, 0x800 ;  /* 0x0000080007157836 */ /* 0x000fe40000000000 */
[----:B------:R-:W-:-:S04]  /*0360*/  IMAD.WIDE.U32 R10, R11, 0x4, R12 ;  /* 0x000000040b0a7825 */ /* 0x000fc800078e000c */
[C---:B------:R-:W-:Y:S02]  /*0370*/  VIADD R23, R7.reuse, 0xc00 ;  /* 0x00000c0007177836 */ /* 0x040fe40000000000 */
[----:B------:R-:W-:Y:S01]  /*0380*/  VIADD R9, R7, 0xa00 ;  /* 0x00000a0007097836 */ /* 0x000fe20000000000 */
[----:B------:R5:W4:Y:S01]  /*0390*/  LDG.E R10, desc[UR8][R10.64] ;  /* 0x000000080a0a7981 */ /* 0x000b22000c1e1900 */
[----:B------:R-:W-:-:S04]  /*03a0*/  IMAD.WIDE.U32 R20, R21, 0x4, R12 ;  /* 0x0000000415147825 */ /* 0x000fc800078e000c */
[----:B0-----:R-:W-:-:S04]  /*03b0*/  IMAD.WIDE.U32 R14, R23, 0x4, R12 ;  /* 0x00000004170e7825 */ /* 0x001fc800078e000c */
[--C-:B-1----:R-:W-:Y:S01]  /*03c0*/  IMAD.WIDE.U32 R18, R9, 0x4, R12.reuse ;  /* 0x0000000409127825 */ /* 0x102fe200078e000c */
[----:B------:R-:W4:Y:S03]  /*03d0*/  LDG.E R24, desc[UR8][R14.64] ;  /* 0x000000080e187981 */ /* 0x000f26000c1e1900 */
[C---:B------:R-:W-:Y:S01]  /*03e0*/  VIADD R27, R7.reuse, 0xe00 ;  /* 0x00000e00071b7836 */ /* 0x040fe20000000000 */
[----:B------:R0:W4:Y:S01]  /*03f0*/  LDG.E R9, desc[UR8][R20.64] ;  /* 0x0000000814097981 */ /* 0x000122000c1e1900 */
[----:B-----5:R-:W-:Y:S02]  /*0400*/  VIADD R11, R7, 0x1200 ;  /* 0x00001200070b7836 */ /* 0x020fe40000000000 */
[----:B------:R-:W-:Y:S01]  /*0410*/  IMAD.WIDE.U32 R26, R27, 0x4, R12 ;  /* 0x000000041b1a7825 */ /* 0x000fe200078e000c */
[----:B------:R1:W5:Y:S05]  /*0420*/  LDG.E R23, desc[UR8][R18.64] ;  /* 0x0000000812177981 */ /* 0x00036a000c1e1900 */
[----:B------:R-:W5:Y:S01]  /*0430*/  LDG.E R26, desc[UR8][R26.64] ;  /* 0x000000081a1a7981 */ /* 0x000f62000c1e1900 */
[----:B0-----:R-:W-:-:S02]  /*0440*/  VIADD R21, R7, 0x1400 ;  /* 0x0000140007157836 */ /* 0x001fc40000000000 */
[----:B-1----:R-:W-:-:S04]  /*0450*/  IMAD.WIDE.U32 R18, R11, 0x4, R12 ;  /* 0x000000040b127825 */ /* 0x002fc800078e000c */
[----:B------:R-:W-:Y:S01]  /*0460*/  IMAD.WIDE.U32 R20, R21, 0x4, R12 ;  /* 0x0000000415147825 */ /* 0x000fe200078e000c */
[----:B------:R0:W5:Y:S04]  /*0470*/  LDG.E R11, desc[UR8][R18.64] ;  /* 0x00000008120b7981 */ /* 0x000168000c1e1900 */
[----:B------:R1:W5:Y:S01]  /*0480*/  LDG.E R27, desc[UR8][R20.64] ;  /* 0x00000008141b7981 */ /* 0x000362000c1e1900 */
[C---:B0-----:R-:W-:Y:S02]  /*0490*/  VIADD R19, R7.reuse, 0x1a00 ;  /* 0x00001a0007137836 */ /* 0x041fe40000000000 */
[----:B-1----:R-:W-:-:S04]  /*04a0*/  VIADD R21, R7, 0x1e00 ;  /* 0x00001e0007157836 */ /* 0x002fc80000000000 */
[----:B------:R-:W-:-:S06]  /*04b0*/  IMAD.WIDE.U32 R20, R21, 0x4, R12 ;  /* 0x0000000415147825 */ /* 0x000fcc00078e000c */
[----:B------:R-:W5:Y:S01]  /*04c0*/  LDG.E R20, desc[UR8][R20.64] ;  /* 0x0000000814147981 */ /* 0x000f62000c1e1900 */
[----:B--2---:R-:W-:Y:S01]  /*04d0*/  FSETP.NEU.AND P0, PT, R3, UR5, PT ;  /* 0x0000000503007c0b */ /* 0x004fe2000bf0d000 */
[----:B------:R-:W-:Y:S01]  /*04e0*/  VIADD R3, R7, 0x1000 ;  /* 0x0000100007037836 */ /* 0x000fe20000000000 */
[----:B---3--:R-:W-:Y:S02]  /*04f0*/  FSETP.NEU.AND P1, PT, R17, UR5, PT ;  /* 0x0000000511007c0b */ /* 0x008fe4000bf2d000 */
[----:B------:R-:W-:Y:S02]  /*0500*/  SEL R29, RZ, 0x1, P0 ;  /* 0x00000001ff1d7807 */ /* 0x000fe40000000000 */
[----:B------:R-:W-:Y:S01]  /*0510*/  SEL R17, RZ, 0x1, P1 ;  /* 0x00000001ff117807 */ /* 0x000fe20000800000 */
[----:B------:R-:W-:-:S03]  /*0520*/  IMAD.WIDE.U32 R14, R3, 0x4, R12 ;  /* 0x00000004030e7825 */ /* 0x000fc600078e000c */
[----:B------:R-:W-:Y:S01]  /*0530*/  IADD3 R22, P3, P2, R17, R22, R29 ;  /* 0x0000001611167210 */ /* 0x000fe20007a7e01d */
[----:B------:R-:W-:Y:S01]  /*0540*/  VIADD R17, R7, 0x1600 ;  /* 0x0000160007117836 */ /* 0x000fe20000000000 */
[----:B------:R0:W2:Y:S01]  /*0550*/  LDG.E R3, desc[UR8][R14.64] ;  /* 0x000000080e037981 */ /* 0x0000a2000c1e1900 */
[----:B----4-:R-:W-:Y:S02]  /*0560*/  FSETP.NEU.AND P1, PT, R16, UR5, PT ;  /* 0x0000000510007c0b */ /* 0x010fe4000bf2d000 */
[----:B0-----:R-:W-:-:S04]  /*0570*/  IMAD.WIDE.U32 R14, R17, 0x4, R12 ;  /* 0x00000004110e7825 */ /* 0x001fc800078e000c */
[----:B------:R-:W-:Y:S01]  /*0580*/  VIADD R17, R7, 0x1800 ;  /* 0x0000180007117836 */ /* 0x000fe20000000000 */
[----:B------:R0:W3:Y:S03]  /*0590*/  LDG.E R29, desc[UR8][R14.64] ;  /* 0x000000080e1d7981 */ /* 0x0000e6000c1e1900 */
[----:B0-----:R-:W-:-:S04]  /*05a0*/  IMAD.WIDE.U32 R14, R17, 0x4, R12 ;  /* 0x00000004110e7825 */ /* 0x001fc800078e000c */
[--C-:B------:R-:W-:Y:S02]  /*05b0*/  IMAD.WIDE.U32 R16, R19, 0x4, R12.reuse ;  /* 0x0000000413107825 */ /* 0x100fe400078e000c */
[----:B------:R0:W4:Y:S02]  /*05c0*/  LDG.E R14, desc[UR8][R14.64] ;  /* 0x000000080e0e7981 */ /* 0x000124000c1e1900 */
[----:B------:R-:W-:Y:S02]  /*05d0*/  VIADD R19, R7, 0x1c00 ;  /* 0x00001c0007137836 */ /* 0x000fe40000000000 */
[----:B------:R-:W4:Y:S02]  /*05e0*/  LDG.E R16, desc[UR8][R16.64] ;  /* 0x0000000810107981 */ /* 0x000f24000c1e1900 */
[----:B------:R-:W-:-:S06]  /*05f0*/  IMAD.WIDE.U32 R18, R19, 0x4, R12 ;  /* 0x0000000413127825 */ /* 0x000fcc00078e000c */
[----:B------:R-:W4:Y:S01]  /*0600*/  LDG.E R18, desc[UR8][R18.64] ;  /* 0x0000000812127981 */ /* 0x000f22000c1e1900 */
[----:B------:R-:W-:Y:S02]  /*0610*/  FSETP.NEU.AND P4, PT, R10, UR5, PT ;  /* 0x000000050a007c0b */ /* 0x000fe4000bf8d000 */
[----:B------:R-:W-:Y:S02]  /*0620*/  FSETP.NEU.AND P0, PT, R9, UR5, PT ;  /* 0x0000000509007c0b */ /* 0x000fe4000bf0d000 */
[----:B------:R-:W-:Y:S02]  /*0630*/  SEL R10, RZ, 0x1, P1 ;  /* 0x00000001ff0a7807 */ /* 0x000fe40000800000 */
[----:B------:R-:W-:Y:S02]  /*0640*/  SEL R9, RZ, 0x1, P4 ;  /* 0x00000001ff097807 */ /* 0x000fe40002000000 */
[----:B-----5:R-:W-:Y:S02]  /*0650*/  FSETP.NEU.AND P5, PT, R23, UR5, PT ;  /* 0x0000000517007c0b */ /* 0x020fe4000bfad000 */
[----:B0-----:R-:W-:-:S02]  /*0660*/  IADD3 R15, P4, P6, R9, R22, R10 ;  /* 0x00000016090f7210 */ /* 0x001fc40007e9e00a */
[----:B------:R-:W-:Y:S02]  /*0670*/  FSETP.NEU.AND P1, PT, R24, UR5, PT ;  /* 0x0000000518007c0b */ /* 0x000fe4000bf2d000 */
[----:B------:R-:W-:Y:S02]  /*0680*/  SEL R22, RZ, 0x1, P0 ;  /* 0x00000001ff167807 */ /* 0x000fe40000000000 */
[----:B------:R-:W-:Y:S02]  /*0690*/  SEL R9, RZ, 0x1, P5 ;  /* 0x00000001ff097807 */ /* 0x000fe40002800000 */
[----:B------:R-:W-:Y:S02]  /*06a0*/  FSETP.NEU.AND P5, PT, R26, UR5, PT ;  /* 0x000000051a007c0b */ /* 0x000fe4000bfad000 */
[----:B------:R-:W-:Y:S02]  /*06b0*/  SEL R10, RZ, 0x1, P1 ;  /* 0x00000001ff0a7807 */ /* 0x000fe40000800000 */
[----:B------:R-:W-:-:S02]  /*06c0*/  IADD3.X R25, PT, PT, RZ, R25, RZ, P3, P2 ;  /* 0x00000019ff197210 */ /* 0x000fc40001fe44ff */
[----:B------:R-:W-:Y:S02]  /*06d0*/  IADD3 R9, P1, P0, R9, R15, R22 ;  /* 0x0000000f09097210 */ /* 0x000fe4000783e016 */
[----:B------:R-:W-:Y:S02]  /*06e0*/  SEL R15, RZ, 0x1, P5 ;  /* 0x00000001ff0f7807 */ /* 0x000fe40002800000 */
[----:B------:R-:W-:Y:S02]  /*06f0*/  IADD3.X R25, PT, PT, RZ, R25, RZ, P4, P6 ;  /* 0x00000019ff197210 */ /* 0x000fe400027ec4ff */
[----:B------:R-:W-:Y:S02]  /*0700*/  FSETP.NEU.AND P6, PT, R11, UR5, PT ;  /* 0x000000050b007c0b */ /* 0x000fe4000bfcd000 */
[----:B------:R-:W-:Y:S02]  /*0710*/  IADD3 R15, P3, P2, R15, R9, R10 ;  /* 0x000000090f0f7210 */ /* 0x000fe40007a7e00a */
[----:B------:R-:W-:-:S02]  /*0720*/  FSETP.NEU.AND P4, PT, R27, UR5, PT ;  /* 0x000000051b007c0b */ /* 0x000fc4000bf8d000 */
[----:B------:R-:W-:Y:S02]  /*0730*/  SEL R9, RZ, 0x1, P6 ;  /* 0x00000001ff097807 */ /* 0x000fe40003000000 */
[----:B------:R-:W-:Y:S01]  /*0740*/  IADD3.X R25, PT, PT, RZ, R25, RZ, P1, P0 ;  /* 0x00000019ff197210 */ /* 0x000fe20000fe04ff */
[----:B------:R-:W-:-:S03]  /*0750*/  VIADD R2, R2, 0x10 ;  /* 0x0000001002027836 */ /* 0x000fc60000000000 */
[----:B------:R-:W-:Y:S02]  /*0760*/  IADD3.X R25, PT, PT, RZ, R25, RZ, P3, P2 ;  /* 0x00000019ff197210 */ /* 0x000fe40001fe44ff */
[----:B------:R-:W-:-:S04]  /*0770*/  FSETP.NEU.AND P2, PT, R20, UR5, PT ;  /* 0x0000000514007c0b */ /* 0x000fc8000bf4d000 */
[----:B------:R-:W-:Y:S01]  /*0780*/  SEL R22, RZ, 0x1, P2 ;  /* 0x00000001ff167807 */ /* 0x000fe20001000000 */
[----:B------:R-:W-:Y:S02]  /*0790*/  VIADD R8, R8, 0x2000 ;  /* 0x0000200008087836 */ /* 0x000fe40000000000 */
[----:B------:R-:W-:Y:S01]  /*07a0*/  VIADD R7, R7, 0x2000 ;  /* 0x0000200007077836 */ /* 0x000fe20000000000 */
[----:B--2---:R-:W-:-:S04]  /*07b0*/  FSETP.NEU.AND P5, PT, R3, UR5, PT ;  /* 0x0000000503007c0b */ /* 0x004fc8000bfad000 */
[----:B------:R-:W-:Y:S02]  /*07c0*/  SEL R10, RZ, 0x1, P5 ;  /* 0x00000001ff0a7807 */ /* 0x000fe40002800000 */
[----:B---3--:R-:W-:-:S04]  /*07d0*/  FSETP.NEU.AND P5, PT, R29, UR5, PT ;  /* 0x000000051d007c0b */ /* 0x008fc8000bfad000 */
[----:B------:R-:W-:Y:S02]  /*07e0*/  SEL R3, RZ, 0x1, P5 ;  /* 0x00000001ff037807 */ /* 0x000fe40002800000 */
[----:B----4-:R-:W-:Y:S02]  /*07f0*/  FSETP.NEU.AND P6, PT, R14, UR5, PT ;  /* 0x000000050e007c0b */ /* 0x010fe4000bfcd000 */
[----:B------:R-:W-:Y:S02]  /*0800*/  SEL R14, RZ, 0x1, P4 ;  /* 0x00000001ff0e7807 */ /* 0x000fe40002000000 */
[----:B------:R-:W-:Y:S02]  /*0810*/  IADD3 R9, P4, P5, R9, R15, R10 ;  /* 0x0000000f09097210 */ /* 0x000fe40007d9e00a */
[----:B------:R-:W-:Y:S02]  /*0820*/  FSETP.NEU.AND P0, PT, R16, UR5, PT ;  /* 0x0000000510007c0b */ /* 0x000fe4000bf0d000 */
[----:B------:R-:W-:-:S02]  /*0830*/  SEL R10, RZ, 0x1, P6 ;  /* 0x00000001ff0a7807 */ /* 0x000fc40003000000 */
[----:B------:R-:W-:Y:S02]  /*0840*/  IADD3 R3, P1, P6, R3, R9, R14 ;  /* 0x0000000903037210 */ /* 0x000fe40007e3e00e */
[----:B------:R-:W-:Y:S02]  /*0850*/  SEL R9, RZ, 0x1, P0 ;  /* 0x00000001ff097807 */ /* 0x000fe40000000000 */
[----:B------:R-:W-:Y:S02]  /*0860*/  FSETP.NEU.AND P0, PT, R18, UR5, PT ;  /* 0x0000000512007c0b */ /* 0x000fe4000bf0d000 */
[----:B------:R-:W-:Y:S02]  /*0870*/  IADD3.X R25, PT, PT, RZ, R25, RZ, P4, P5 ;  /* 0x00000019ff197210 */ /* 0x000fe400027ea4ff */
[----:B------:R-:W-:Y:S02]  /*0880*/  IADD3 R9, P3, P4, R9, R3, R10 ;  /* 0x0000000309097210 */ /* 0x000fe40007c7e00a */
[----:B------:R-:W-:-:S02]  /*0890*/  SEL R3, RZ, 0x1, P0 ;  /* 0x00000001ff037807 */ /* 0x000fc40000000000 */
[----:B------:R-:W-:Y:S02]  /*08a0*/  ISETP.NE.AND P0, PT, R2, RZ, PT ;  /* 0x000000ff0200720c */ /* 0x000fe40003f05270 */
[----:B------:R-:W-:Y:S02]  /*08b0*/  IADD3.X R25, PT, PT, RZ, R25, RZ, P1, P6 ;  /* 0x00000019ff197210 */ /* 0x000fe40000fec4ff */
[----:B------:R-:W-:Y:S02]  /*08c0*/  IADD3 R22, P1, P2, R22, R9, R3 ;  /* 0x0000000916167210 */ /* 0x000fe40007a3e003 */
[----:B------:R-:W-:-:S04]  /*08d0*/  IADD3.X R25, PT, PT, RZ, R25, RZ, P3, P4 ;  /* 0x00000019ff197210 */ /* 0x000fc80001fe84ff */
[----:B------:R-:W-:-:S03]  /*08e0*/  IADD3.X R25, PT, PT, RZ, R25, RZ, P1, P2 ;  /* 0x00000019ff197210 */ /* 0x000fc60000fe44ff */
[----:B------:R-:W-:Y:S05]  /*08f0*/  @P0 BRA `(.L_x_128) ;  /* 0xfffffff800700947 */ /* 0x000fea000383ffff */
[----:B------:R-:W-:Y:S05]  /*0900*/  BSYNC.RECONVERGENT B3 ;  /* 0x0000000000037941 */ /* 0x000fea0003800200 */
.L_x_127:
[----:B------:R-:W-:-:S07]  /*0910*/  VIADD R7, R8, 0xfffff000 ;  /* 0xfffff00008077836 */ /* 0x000fce0000000000 */
.L_x_126:
[----:B------:R-:W-:Y:S05]  /*0920*/  BSYNC.RECONVERGENT B2 ;  /* 0x0000000000027941 */ /* 0x000fea0003800200 */
.L_x_125:
[----:B------:R-:W-:-:S13]  /*0930*/  ISETP.NE.AND P0, PT, R6, RZ, PT ;  /* 0x000000ff0600720c */ /* 0x000fda0003f05270 */
[----:B------:R-:W-:Y:S05]  /*0940*/  @!P0 BRA `(.L_x_124) ;  /* 0x0000000400a88947 */ /* 0x000fea0003800000 */
[----:B------:R-:W-:Y:S01]  /*0950*/  ISETP.GE.U32.AND P1, PT, R6, 0x8, PT ;  /* 0x000000080600780c */ /* 0x000fe20003f26070 */
[----:B------:R-:W-:Y:S01]  /*0960*/  BSSY.RECONVERGENT B2, `(.L_x_129) ;  /* 0x0000037000027945 */ /* 0x000fe20003800200 */
[----:B------:R-:W-:-:S04]  /*0970*/  LOP3.LUT R20, R4, 0x7, RZ, 0xc0, !PT ;  /* 0x0000000704147812 */ /* 0x000fc800078ec0ff */
[----:B------:R-:W-:-:S07]  /*0980*/  ISETP.NE.AND P0, PT, R20, RZ, PT ;  /* 0x000000ff1400720c */ /* 0x000fce0003f05270 */
[----:B------:R-:W-:Y:S06]  /*0990*/  @!P1 BRA `(.L_x_130) ;  /* 0x0000000000cc9947 */ /* 0x000fec0003800000 */
[----:B------:R-:W0:Y:S01]  /*09a0*/  LDC.64 R2, c[0x0][0x380] ;  /* 0x0000e000ff027b82 */ /* 0x000e220000000a00 */
[----:B------:R-:W-:Y:S01]  /*09b0*/  IMAD R17, R0, 0xe00, R7 ;  /* 0x00000e0000117824 */ /* 0x000fe200078e0207 */
[----:B------:R-:W1:Y:S03]  /*09c0*/  LDCU UR4, c[0x0][0x388] ;  /* 0x00007100ff0477ac */ /* 0x000e660008000800 */
[C---:B------:R-:W-:Y:S02]  /*09d0*/  VIADD R15, R17.reuse, 0x200 ;  /* 0x00000200110f7836 */ /* 0x040fe40000000000 */
[C---:B------:R-:W-:Y:S02]  /*09e0*/  VIADD R27, R17.reuse, 0x400 ;  /* 0x00000400111b7836 */ /* 0x040fe40000000000 */
[C---:B------:R-:W-:Y:S02]  /*09f0*/  VIADD R9, R17.reuse, 0x600 ;  /* 0x0000060011097836 */ /* 0x040fe40000000000 */
[----:B------:R-:W-:-:S02]  /*0a00*/  VIADD R11, R17, 0x800 ;  /* 0x00000800110b7836 */ /* 0x000fc40000000000 */
[C---:B------:R-:W-:Y:S02]  /*0a10*/  VIADD R13, R17.reuse, 0xa00 ;  /* 0x00000a00110d7836 */ /* 0x040fe40000000000 */
[C---:B------:R-:W-:Y:S02]  /*0a20*/  VIADD R21, R17.reuse, 0xc00 ;  /* 0x00000c0011157836 */ /* 0x040fe40000000000 */
[----:B0-----:R-:W-:-:S04]  /*0a30*/  IMAD.WIDE.U32 R18, R17, 0x4, R2 ;  /* 0x0000000411127825 */ /* 0x001fc800078e0002 */
[--C-:B------:R-:W-:Y:S01]  /*0a40*/  IMAD.WIDE.U32 R14, R15, 0x4, R2.reuse ;  /* 0x000000040f0e7825 */ /* 0x100fe200078e0002 */
[----:B------:R-:W1:Y:S03]  /*0a50*/  LDG.E R6, desc[UR8][R18.64] ;  /* 0x0000000812067981 */ /* 0x000e66000c1e1900 */
[--C-:B------:R-:W-:Y:S01]  /*0a60*/  IMAD.WIDE.U32 R26, R27, 0x4, R2.reuse ;  /* 0x000000041b1a7825 */ /* 0x100fe200078e0002 */
[----:B------:R0:W2:Y:S03]  /*0a70*/  LDG.E R16, desc[UR8][R14.64] ;  /* 0x000000080e107981 */ /* 0x0000a6000c1e1900 */
[--C-:B------:R-:W-:Y:S02]  /*0a80*/  IMAD.WIDE.U32 R8, R9, 0x4, R2.reuse ;  /* 0x0000000409087825 */ /* 0x100fe400078e0002 */
[----:B------:R-:W3:Y:S02]  /*0a90*/  LDG.E R26, desc[UR8][R26.64] ;  /* 0x000000081a1a7981 */ /* 0x000ee4000c1e1900 */
[----:B------:R-:W-:-:S02]  /*0aa0*/  IMAD.WIDE.U32 R10, R11, 0x4, R2 ;  /* 0x000000040b0a7825 */ /* 0x000fc400078e0002 */
[----:B------:R4:W5:Y:S02]  /*0ab0*/  LDG.E R8, desc[UR8][R8.64] ;  /* 0x0000000808087981 */ /* 0x000964000c1e1900 */
[--C-:B------:R-:W-:Y:S02]  /*0ac0*/  IMAD.WIDE.U32 R12, R13, 0x4, R2.reuse ;  /* 0x000000040d0c7825 */ /* 0x100fe400078e0002 */
[----:B------:R-:W5:Y:S02]  /*0ad0*/  LDG.E R10, desc[UR8][R10.64] ;  /* 0x000000080a0a7981 */ /* 0x000f64000c1e1900 */
[----:B------:R-:W-:Y:S02]  /*0ae0*/  VIADD R17, R17, 0xe00 ;  /* 0x00000e0011117836 */ /* 0x000fe40000000000 */
[--C-:B0-----:R-:W-:Y:S01]  /*0af0*/  IMAD.WIDE.U32 R14, R21, 0x4, R2.reuse ;  /* 0x00000004150e7825 */ /* 0x101fe200078e0002 */
[----:B------:R-:W5:Y:S03]  /*0b00*/  LDG.E R12, desc[UR8][R12.64] ;  /* 0x000000080c0c7981 */ /* 0x000f66000c1e1900 */
[----:B------:R-:W-:-:S02]  /*0b10*/  IMAD.WIDE.U32 R2, R17, 0x4, R2 ;  /* 0x0000000411027825 */ /* 0x000fc400078e0002 */
[----:B------:R-:W5:Y:S04]  /*0b20*/  LDG.E R14, desc[UR8][R14.64] ;  /* 0x000000080e0e7981 */ /* 0x000f68000c1e1900 */
[----:B------:R0:W5:Y:S01]  /*0b30*/  LDG.E R2, desc[UR8][R2.64] ;  /* 0x0000000802027981 */ /* 0x000162000c1e1900 */
[----:B------:R-:W-:Y:S01]  /*0b40*/  VIADD R7, R7, 0x1000 ;  /* 0x0000100007077836 */ /* 0x000fe20000000000 */
[----:B-1----:R-:W-:Y:S02]  /*0b50*/  FSETP.NEU.AND P1, PT, R6, UR4, PT ;  /* 0x0000000406007c0b */ /* 0x002fe4000bf2d000 */
[----:B--2---:R-:W-:Y:S02]  /*0b60*/  FSETP.NEU.AND P2, PT, R16, UR4, PT ;  /* 0x0000000410007c0b */ /* 0x004fe4000bf4d000 */
[----:B------:R-:W-:-:S02]  /*0b70*/  SEL R6, RZ, 0x1, P1 ;  /* 0x00000001ff067807 */ /* 0x000fc40000800000 */
[----:B----4-:R-:W-:Y:S02]  /*0b80*/  SEL R9, RZ, 0x1, P2 ;  /* 0x00000001ff097807 */ /* 0x010fe40001000000 */
[----:B---3--:R-:W-:Y:S02]  /*0b90*/  FSETP.NEU.AND P1, PT, R26, UR4, PT ;  /* 0x000000041a007c0b */ /* 0x008fe4000bf2d000 */
[----:B-----5:R-:W-:Y:S02]  /*0ba0*/  FSETP.NEU.AND P2, PT, R8, UR4, PT ;  /* 0x0000000408007c0b */ /* 0x020fe4000bf4d000 */
[----:B------:R-:W-:Y:S02]  /*0bb0*/  IADD3 R22, P5, P6, R9, R22, R6 ;  /* 0x0000001609167210 */ /* 0x000fe40007ebe006 */
[----:B------:R-:W-:Y:S02]  /*0bc0*/  SEL R9, RZ, 0x1, P1 ;  /* 0x00000001ff097807 */ /* 0x000fe40000800000 */
[----:B------:R-:W-:-:S02]  /*0bd0*/  SEL R8, RZ, 0x1, P2 ;  /* 0x00000001ff087807 */ /* 0x000fc40001000000 */
[----:B------:R-:W-:Y:S02]  /*0be0*/  FSETP.NEU.AND P3, PT, R10, UR4, PT ;  /* 0x000000040a007c0b */ /* 0x000fe4000bf6d000 */
[----:B------:R-:W-:Y:S02]  /*0bf0*/  FSETP.NEU.AND P4, PT, R12, UR4, PT ;  /* 0x000000040c007c0b */ /* 0x000fe4000bf8d000 */
[----:B------:R-:W-:Y:S02]  /*0c00*/  IADD3 R8, P1, P2, R8, R22, R9 ;  /* 0x0000001608087210 */ /* 0x000fe40007a3e009 */
[----:B------:R-:W-:Y:S02]  /*0c10*/  SEL R6, RZ, 0x1, P3 ;  /* 0x00000001ff067807 */ /* 0x000fe40001800000 */
[----:B0-----:R-:W-:Y:S02]  /*0c20*/  SEL R3, RZ, 0x1, P4 ;  /* 0x00000001ff037807 */ /* 0x001fe40002000000 */
[----:B------:R-:W-:-:S02]  /*0c30*/  FSETP.NEU.AND P4, PT, R14, UR4, PT ;  /* 0x000000040e007c0b */ /* 0x000fc4000bf8d000 */
[----:B------:R-:W-:Y:S02]  /*0c40*/  FSETP.NEU.AND P3, PT, R2, UR4, PT ;  /* 0x0000000402007c0b */ /* 0x000fe4000bf6d000 */
[----:B------:R-:W-:Y:S02]  /*0c50*/  IADD3.X R25, PT, PT, RZ, R25, RZ, P5, P6 ;  /* 0x00000019ff197210 */ /* 0x000fe40002fec4ff */
[----:B------:R-:W-:Y:S02]  /*0c60*/  IADD3 R2, P5, P6, R3, R8, R6 ;  /* 0x0000000803027210 */ /* 0x000fe40007ebe006 */
[----:B------:R-:W-:Y:S02]  /*0c70*/  SEL R3, RZ, 0x1, P4 ;  /* 0x00000001ff037807 */ /* 0x000fe40002000000 */
[----:B------:R-:W-:Y:S02]  /*0c80*/  SEL R22, RZ, 0x1, P3 ;  /* 0x00000001ff167807 */ /* 0x000fe40001800000 */
[----:B------:R-:W-:-:S02]  /*0c90*/  IADD3.X R25, PT, PT, RZ, R25, RZ, P1, P2 ;  /* 0x00000019ff197210 */ /* 0x000fc40000fe44ff */
[----:B------:R-:W-:Y:S02]  /*0ca0*/  IADD3 R22, P1, P2, R22, R2, R3 ;  /* 0x0000000216167210 */ /* 0x000fe40007a3e003 */
[----:B------:R-:W-:-:S04]  /*0cb0*/  IADD3.X R25, PT, PT, RZ, R25, RZ, P5, P6 ;  /* 0x00000019ff197210 */ /* 0x000fc80002fec4ff */
[----:B------:R-:W-:-:S07]  /*0cc0*/  IADD3.X R25, PT, PT, RZ, R25, RZ, P1, P2 ;  /* 0x00000019ff197210 */ /* 0x000fce0000fe44ff */
.L_x_130:
[----:B------:R-:W-:Y:S05]  /*0cd0*/  BSYNC.RECONVERGENT B2 ;  /* 0x0000000000027941 */ /* 0x000fea0003800200 */
.L_x_129:
        /* <DEDUP_REMOVED lines=12> */
[----:B0-----:R-:W-:-:S04]  /*0da0*/  IMAD.WIDE.U32 R8, R9, 0x4, R2 ;  /* 0x0000000409087825 */ /* 0x001fc800078e0002 */
[--C-:B------:R-:W-:Y:S02]  /*0db0*/  IMAD.WIDE.U32 R10, R11, 0x4, R2.reuse ;  /* 0x000000040b0a7825 */ /* 0x100fe400078e0002 */
[----:B------:R-:W1:Y:S02]  /*0dc0*/  LDG.E R8, desc[UR8][R8.64] ;  /* 0x0000000808087981 */ /* 0x000e64000c1e1900 */
[--C-:B------:R-:W-:Y:S02]  /*0dd0*/  IMAD.WIDE.U32 R12, R13, 0x4, R2.reuse ;  /* 0x000000040d0c7825 */ /* 0x100fe400078e0002 */
[----:B------:R-:W2:Y:S02]  /*0de0*/  LDG.E R10, desc[UR8][R10.64] ;  /* 0x000000080a0a7981 */ /* 0x000ea4000c1e1900 */
[----:B------:R-:W-:Y:S02]  /*0df0*/  IMAD.WIDE.U32 R2, R15, 0x4, R2 ;  /* 0x000000040f027825 */ /* 0x000fe400078e0002 */
[----:B------:R-:W3:Y:S04]  /*0e00*/  LDG.E R12, desc[UR8][R12.64] ;  /* 0x000000080c0c7981 */ /* 0x000ee8000c1e1900 */
[----:B------:R-:W4:Y:S01]  /*0e10*/  LDG.E R2, desc[UR8][R2.64] ;  /* 0x0000000802027981 */ /* 0x000f22000c1e1900 */
[----:B------:R-:W-:Y:S01]  /*0e20*/  VIADD R7, R7, 0x800 ;  /* 0x0000080007077836 */ /* 0x000fe20000000000 */
[----:B-1----:R-:W-:-:S02]  /*0e30*/  FSETP.NEU.AND P1, PT, R8, UR4, PT ;  /* 0x0000000408007c0b */ /* 0x002fc4000bf2d000 */
[----:B--2---:R-:W-:Y:S02]  /*0e40*/  FSETP.NEU.AND P2, PT, R10, UR4, PT ;  /* 0x000000040a007c0b */ /* 0x004fe4000bf4d000 */
[----:B------:R-:W-:Y:S02]  /*0e50*/  SEL R15, RZ, 0x1, P1 ;  /* 0x00000001ff0f7807 */ /* 0x000fe40000800000 */
[----:B---3--:R-:W-:Y:S02]  /*0e60*/  FSETP.NEU.AND P3, PT, R12, UR4, PT ;  /* 0x000000040c007c0b */ /* 0x008fe4000bf6d000 */
[----:B------:R-:W-:Y:S02]  /*0e70*/  SEL R6, RZ, 0x1, P2 ;  /* 0x00000001ff067807 */ /* 0x000fe40001000000 */
[----:B----4-:R-:W-:Y:S02]  /*0e80*/  FSETP.NEU.AND P4, PT, R2, UR4, PT ;  /* 0x0000000402007c0b */ /* 0x010fe4000bf8d000 */
[----:B------:R-:W-:-:S02]  /*0e90*/  SEL R9, RZ, 0x1, P3 ;  /* 0x00000001ff097807 */ /* 0x000fc40001800000 */
[----:B------:R-:W-:Y:S02]  /*0ea0*/  SEL R8, RZ, 0x1, P4 ;  /* 0x00000001ff087807 */ /* 0x000fe40002000000 */
[----:B------:R-:W-:-:S04]  /*0eb0*/  IADD3 R6, P1, P2, R6, R22, R15 ;  /* 0x0000001606067210 */ /* 0x000fc80007a3e00f */
[----:B------:R-:W-:Y:S02]  /*0ec0*/  IADD3 R22, P3, P4, R8, R6, R9 ;  /* 0x0000000608167210 */ /* 0x000fe40007c7e009 */
[----:B------:R-:W-:-:S04]  /*0ed0*/  IADD3.X R25, PT, PT, RZ, R25, RZ, P1, P2 ;  /* 0x00000019ff197210 */ /* 0x000fc80000fe44ff */
[----:B------:R-:W-:-:S07]  /*0ee0*/  IADD3.X R25, PT, PT, RZ, R25, RZ, P3, P4 ;  /* 0x00000019ff197210 */ /* 0x000fce0001fe84ff */
.L_x_132:
[----:B------:R-:W-:Y:S05]  /*0ef0*/  BSYNC.RECONVERGENT B2 ;  /* 0x0000000000027941 */ /* 0x000fea0003800200 */
.L_x_131:
[----:B------:R-:W-:Y:S05]  /*0f00*/  @!P0 BRA `(.L_x_124) ;  /* 0x0000000000388947 */ /* 0x000fea0003800000 */
[----:B------:R-:W0:Y:S01]  /*0f10*/  LDC.64 R8, c[0x0][0x380] ;  /* 0x0000e000ff087b82 */ /* 0x000e220000000a00 */
[----:B------:R-:W-:Y:S02]  /*0f20*/  IMAD R7, R0, 0xe00, R7 ;  /* 0x00000e0000077824 */ /* 0x000fe400078e0207 */
[----:B------:R-:W-:-:S07]  /*0f30*/  IMAD.MOV R4, RZ, RZ, -R4 ;  /* 0x000000ffff047224 */ /* 0x000fce00078e0a04 */
.L_x_133:
[C---:B0-----:R-:W-:Y:S01]  /*0f40*/  IMAD.WIDE.U32 R2, R7.reuse, 0x4, R8 ;  /* 0x0000000407027825 */ /* 0x041fe200078e0008 */
        /* <DEDUP_REMOVED lines=10> */
.L_x_124:
[----:B------:R-:W-:Y:S05]  /*0ff0*/  BSYNC.RECONVERGENT B1 ;  /* 0x0000000000017941 */ /* 0x000fea0003800200 */
.L_x_123:
[----:B------:R-:W-:-:S13]  /*1000*/  ISETP.GE.U32.AND P0, PT, R28, 0x200, PT ;  /* 0x000002001c00780c */ /* 0x000fda0003f06070 */
        /* <DEDUP_REMOVED lines=23> */
[C---:B------:R-:W-:Y:S01]  /*1180*/  ISETP.GT.AND P0, PT, R10.reuse, 0x17, PT ;  /* 0x000000170a00780c */ /* 0x040fe20003f04270 */
[----:B------:R-:W-:Y:S01]  /*1190*/  IMAD.X R4, R3, 0x1, R6, P1 ;  /* 0x0000000103047824 */ /* 0x000fe200008e0606 */
[----:B------:R-:W-:-:S04]  /*11a0*/  ISETP.NE.AND P1, PT, R10, RZ, PT ;  /* 0x000000ff0a00720c */ /* 0x000fc80003f25270 */
[----:B------:R-:W1:Y:S09]  /*11b0*/  SHFL.DOWN PT, R3, R4, 0x8, 0x1f ;  /* 0x09001f0004037f89 */ /* 0x000e7200000e0000 */
[----:B------:R-:W2:Y:S01]  /*11c0*/  @!P1 S2R R7, SR_CgaCtaId ;  /* 0x0000000000079919 */ /* 0x000ea20000008800 */
[----:B------:R-:W-:-:S02]  /*11d0*/  @!P1 MOV R6, 0x400 ;  /* 0x0000040000069802 */ /* 0x000fc40000000f00 */
[----:B0-----:R-:W-:-:S04]  /*11e0*/  SEL R2, R2, RZ, !P0 ;  /* 0x000000ff02027207 */ /* 0x001fc80004000000 */
[----:B------:R-:W-:Y:S02]  /*11f0*/  IADD3 R9, P2, PT, R2, R11, RZ ;  /* 0x0000000b02097210 */ /* 0x000fe40007f5e0ff */
[----:B-1----:R-:W-:-:S03]  /*1200*/  SEL R3, R3, RZ, !P0 ;  /* 0x000000ff03037207 */ /* 0x002fc60004000000 */
[----:B------:R-:W0:Y:S01]  /*1210*/  SHFL.DOWN PT, R2, R9, 0x10, 0x1f ;  /* 0x0a001f0009027f89 */ /* 0x000e2200000e0000 */
[----:B------:R-:W-:Y:S01]  /*1220*/  ISETP.GT.AND P0, PT, R10, 0xf, PT ;  /* 0x0000000f0a00780c */ /* 0x000fe20003f04270 */
[----:B------:R-:W-:Y:S01]  /*1230*/  IMAD.X R8, R3, 0x1, R4, P2 ;  /* 0x0000000103087824 */ /* 0x000fe200010e0604 */
[----:B------:R-:W-:-:S04]  /*1240*/  @!P1 SHF.R.U32.HI R4, RZ, 0x2, R5 ;  /* 0x00000002ff049819 */ /* 0x000fc80000011605 */
[----:B------:R-:W1:Y:S01]  /*1250*/  SHFL.DOWN PT, R3, R8, 0x10, 0x1f ;  /* 0x0a001f0008037f89 */ /* 0x000e6200000e0000 */
[----:B------:R-:W-:Y:S02]  /*1260*/  @!P1 LOP3.LUT R4, R4, 0xf8, RZ, 0xc0, !PT ;  /* 0x000000f804049812 */ /* 0x000fe400078ec0ff */
[----:B--2---:R-:W-:-:S05]  /*1270*/  @!P1 LEA R7, R7, R6, 0x18 ;  /* 0x0000000607079211 */ /* 0x004fca00078ec0ff */
[----:B------:R-:W-:Y:S01]  /*1280*/  @!P1 IMAD.IADD R7, R4, 0x1, R7 ;  /* 0x0000000104079824 */ /* 0x000fe200078e0207 */
[----:B0-----:R-:W-:-:S04]  /*1290*/  SEL R2, R2, RZ, !P0 ;  /* 0x000000ff02027207 */ /* 0x001fc80004000000 */
[----:B------:R-:W-:Y:S02]  /*12a0*/  IADD3 R2, P2, PT, R2, R9, RZ ;  /* 0x0000000902027210 */ /* 0x000fe40007f5e0ff */
[----:B-1----:R-:W-:Y:S02]  /*12b0*/  SEL R3, R3, RZ, !P0 ;  /* 0x000000ff03037207 */ /* 0x002fe40004000000 */
[----:B------:R-:W-:-:S03]  /*12c0*/  ISETP.NE.AND P0, PT, R5, RZ, PT ;  /* 0x000000ff0500720c */ /* 0x000fc60003f05270 */
        /* <DEDUP_REMOVED lines=9> */
[----:B-1----:R-:W1:Y:S04]  /*1360*/  LDS.128 R4, [UR4+0x30] ;  /* 0x00003004ff047984 */ /* 0x002e680008000c00 */
        /* <DEDUP_REMOVED lines=22> */
.L_x_134:
[----:B------:R-:W-:-:S04]  /*14d0*/  LOP3.LUT R2, R5, 0x3e0, RZ, 0xc0, !PT ;  /* 0x000003e005027812 */ /* 0x000fc800078ec0ff */
[----:B------:R-:W-:Y:S01]  /*14e0*/  LOP3.LUT R7, RZ, R2, RZ, 0x33, !PT ;  /* 0x00000002ff077212 */ /* 0x000fe200078e33ff */
[----:B------:R-:W-:Y:S02]  /*14f0*/  VIADD R3, R2, 0x20 ;  /* 0x0000002002037836 */ /* 0x000fe40000000000 */
[----:B------:R-:W0:Y:S02]  /*1500*/  S2R R2, SR_LANEID ;  /* 0x0000000000027919 */ /* 0x000e240000000000 */
[----:B------:R-:W-:Y:S01]  /*1510*/  IMAD.IADD R7, R28, 0x1, R7 ;  /* 0x000000011c077824 */ /* 0x000fe200078e0207 */
[----:B------:R-:W-:-:S04]  /*1520*/  ISETP.GT.U32.AND P0, PT, R3, R28, PT ;  /* 0x0000001c0300720c */ /* 0x000fc80003f04070 */
        /* <DEDUP_REMOVED lines=11> */
[----:B------:R-:W-:Y:S01]  /*15e0*/  ISETP.GT.AND P0, PT, R6, R7, PT ;  /* 0x000000070600720c */ /* 0x000fe20003f04270 */
[----:B------:R-:W-:Y:S02]  /*15f0*/  VIADD R6, R2, 0x4 ;  /* 0x0000000402067836 */ /* 0x000fe40000000000 */
[----:B------:R-:W1:Y:S01]  /*1600*/  SHFL.DOWN PT, R4, R9, 0x2, R7 ;  /* 0x0840000009047989 */ /* 0x000e6200000e0007 */
[----:B0-----:R-:W-:-:S04]  /*1610*/  SEL R3, R3, RZ, !P0 ;  /* 0x000000ff03037207 */ /* 0x001fc80004000000 */
[----:B------:R-:W-:Y:S02]  /*1620*/  IADD3 R8, P1, PT, R3, R10, RZ ;  /* 0x0000000a03087210 */ /* 0x000fe40007f3e0ff */
[----:B-1----:R-:W-:Y:S02]  /*1630*/  SEL R4, R4, RZ, !P0 ;  /* 0x000000ff04047207 */ /* 0x002fe40004000000 */
[----:B------:R-:W-:Y:S01]  /*1640*/  ISETP.GT.AND P0, PT, R6, R7, PT ;  /* 0x000000070600720c */ /* 0x000fe20003f04270 */
[----:B------:R-:W0:Y:S01]  /*1650*/  SHFL.DOWN PT, R3, R8, 0x4, R7 ;  /* 0x0880000008037989 */ /* 0x000e2200000e0007 */
[----:B------:R-:W-:Y:S02]  /*1660*/  VIADD R6, R2, 0x8 ;  /* 0x0000000802067836 */ /* 0x000fe40000000000 */
[----:B------:R-:W-:Y:S02]  /*1670*/  IMAD.X R11, R4, 0x1, R9, P1 ;  /* 0x00000001040b7824 */ /* 0x000fe400008e0609 */
[----:B------:R-:W-:-:S03]  /*1680*/  VIADD R2, R2, 0x10 ;  /* 0x0000001002027836 */ /* 0x000fc60000000000 */
[----:B------:R-:W1:Y:S01]  /*1690*/  SHFL.DOWN PT, R4, R11, 0x4, R7 ;  /* 0x088000000b047989 */ /* 0x000e6200000e0007 */
[----:B0-----:R-:W-:-:S04]  /*16a0*/  SEL R3, R3, RZ, !P0 ;  /* 0x000000ff03037207 */ /* 0x001fc80004000000 */
[----:B------:R-:W-:Y:S02]  /*16b0*/  IADD3 R10, P1, PT, R3, R8, RZ ;  /* 0x00000008030a7210 */ /* 0x000fe40007f3e0ff */
[----:B-1----:R-:W-:-:S03]  /*16c0*/  SEL R4, R4, RZ, !P0 ;  /* 0x000000ff04047207 */ /* 0x002fc60004000000 */
[----:B------:R-:W0:Y:S01]  /*16d0*/  SHFL.DOWN PT, R3, R10, 0x8, R7 ;  /* 0x090000000a037989 */ /* 0x000e2200000e0007 */
[----:B------:R-:W-:Y:S01]  /*16e0*/  ISETP.GT.AND P0, PT, R6, R7, PT ;  /* 0x000000070600720c */ /* 0x000fe20003f04270 */
[----:B------:R-:W-:Y:S02]  /*16f0*/  IMAD.X R9, R4, 0x1, R11, P1 ;  /* 0x0000000104097824 */ /* 0x000fe400008e060b */
[----:B------:R-:W1:Y:S03]  /*1700*/  @!P2 S2R R11, SR_CgaCtaId ;  /* 0x00000000000ba919 */ /* 0x000e660000008800 */
[----:B------:R-:W2:Y:S01]  /*1710*/  SHFL.DOWN PT, R4, R9, 0x8, R7 ;  /* 0x0900000009047989 */ /* 0x000ea200000e0007 */
[----:B0-----:R-:W-:-:S04]  /*1720*/  SEL R3, R3, RZ, !P0 ;  /* 0x000000ff03037207 */ /* 0x001fc80004000000 */
[----:B------:R-:W-:-:S05]  /*1730*/  IADD3 R6, P1, PT, R3, R10, RZ ;  /* 0x0000000a03067210 */ /* 0x000fca0007f3e0ff */
[----:B------:R-:W0:Y:S01]  /*1740*/  SHFL.DOWN PT, R3, R6, 0x10, R7 ;  /* 0x0a00000006037989 */ /* 0x000e2200000e0007 */
[----:B--2---:R-:W-:Y:S02]  /*1750*/  SEL R4, R4, RZ, !P0 ;  /* 0x000000ff04047207 */ /* 0x004fe40004000000 */
[----:B------:R-:W-:Y:S02]  /*1760*/  ISETP.GT.AND P0, PT, R2, R7, PT ;  /* 0x000000070200720c */ /* 0x000fe40003f04270 */
[----:B------:R-:W-:Y:S01]  /*1770*/  @!P2 MOV R2, 0x400 ;  /* 0x000004000002a802 */ /* 0x000fe20000000f00 */
[----:B------:R-:W-:Y:S01]  /*1780*/  IMAD.X R8, R4, 0x1, R9, P1 ;  /* 0x0000000104087824 */ /* 0x000fe200008e0609 */
[----:B------:R-:W-:Y:S02]  /*1790*/  @!P2 SHF.R.U32.HI R9, RZ, 0x2, R5 ;  /* 0x00000002ff09a819 */ /* 0x000fe40000011605 */
[----:B-1----:R-:W-:Y:S02]  /*17a0*/  @!P2 LEA R10, R11, R2, 0x18 ;  /* 0x000000020b0aa211 */ /* 0x002fe400078ec0ff */
[----:B------:R-:W1:Y:S01]  /*17b0*/  SHFL.DOWN PT, R4, R8, 0x10, R7 ;  /* 0x0a00000008047989 */ /* 0x000e6200000e0007 */
[----:B------:R-:W-:-:S05]  /*17c0*/  @!P2 LOP3.LUT R9, R9, 0xf8, RZ, 0xc0, !PT ;  /* 0x000000f80909a812 */ /* 0x000fca00078ec0ff */
        /* <DEDUP_REMOVED lines=9> */
[----:B------:R-:W1:Y:S01]  /*1860*/  S2UR UR5, SR_CgaCtaId ;  /* 0x00000000000579c3 */ /* 0x000e620000008800 */
[----:B------:R-:W-:Y:S01]  /*1870*/  UMOV UR4, 0x400 ;  /* 0x0000040000047882 */ /* 0x000fe20000000000 */
[C---:B------:R-:W-:Y:S02]  /*1880*/  ISETP.GT.U32.AND P1, PT, R28.reuse, 0x20, PT ;  /* 0x000000201c00780c */ /* 0x040fe40003f24070 */
[C---:B------:R-:W-:Y:S02]  /*1890*/  ISETP.GT.U32.AND P2, PT, R28.reuse, 0x40, PT ;  /* 0x000000401c00780c */ /* 0x040fe40003f44070 */
[C---:B------:R-:W-:Y:S02]  /*18a0*/  ISETP.GT.U32.AND P3, PT, R28.reuse, 0x80, PT ;  /* 0x000000801c00780c */ /* 0x040fe40003f64070 */
[C---:B------:R-:W-:Y:S02]  /*18b0*/  ISETP.GT.U32.AND P5, PT, R28.reuse, 0x180, PT ;  /* 0x000001801c00780c */ /* 0x040fe40003fa4070 */
[----:B------:R-:W-:Y:S01]  /*18c0*/  ISETP.GT.U32.AND P6, PT, R28, 0x1a0, PT ;  /* 0x000001a01c00780c */ /* 0x000fe20003fc4070 */
[----:B-1----:R-:W-:-:S09]  /*18d0*/  ULEA UR4, UR5, UR4, 0x18 ;  /* 0x0000000405047291 */ /* 0x002fd2000f8ec0ff */
[----:B------:R-:W1:Y:S04]  /*18e0*/  LDS.64 R12, [UR4+0x18] ;  /* 0x00001804ff0c7984 */ /* 0x000e680008000a00 */
[----:B------:R-:W2:Y:S04]  /*18f0*/  LDS.128 R16, [UR4+0x20] ;  /* 0x00002004ff107984 */ /* 0x000ea80008000c00 */
[----:B------:R-:W3:Y:S04]  /*1900*/  LDS.128 R4, [UR4+0x30] ;  /* 0x00003004ff047984 */ /* 0x000ee80008000c00 */
[----:B0-----:R-:W0:Y:S04]  /*1910*/  LDS.128 R8, [UR4+0x40] ;  /* 0x00004004ff087984 */ /* 0x001e280008000c00 */
[----:B------:R-:W-:Y:S01]  /*1920*/  LDS.128 R24, [UR4+0x80] ;  /* 0x00008004ff187984 */ /* 0x000fe20008000c00 */
[----:B-1----:R-:W-:-:S02]  /*1930*/  SEL R22, R12, RZ, P1 ;  /* 0x000000ff0c167207 */ /* 0x002fc40000800000 */
[----:B------:R-:W-:Y:S02]  /*1940*/  SEL R23, R13, RZ, P1 ;  /* 0x000000ff0d177207 */ /* 0x000fe40000800000 */
[----:B--2---:R-:W-:Y:S01]  /*1950*/  SEL R21, R16, RZ, P2 ;  /* 0x000000ff10157207 */ /* 0x004fe20001000000 */
[----:B------:R-:W1:Y:S01]  /*1960*/  LDS.128 R12, [UR4+0x50] ;  /* 0x00005004ff0c7984 */ /* 0x000e620008000c00 */
[----:B------:R-:W-:Y:S02]  /*1970*/  ISETP.GT.U32.AND P1, PT, R28, 0x60, PT ;  /* 0x000000601c00780c */ /* 0x000fe40003f24070 */
[----:B------:R-:W-:Y:S02]  /*1980*/  SEL R20, R17, RZ, P2 ;  /* 0x000000ff11147207 */ /* 0x000fe40001000000 */
[----:B------:R-:W-:Y:S02]  /*1990*/  IADD3 R16, P2, P4, R21, R22, R2 ;  /* 0x0000001615107210 */ /* 0x000fe40007c5e002 */
[----:B------:R-:W-:-:S02]  /*19a0*/  SEL R17, R18, RZ, P1 ;  /* 0x000000ff12117207 */ /* 0x000fc40000800000 */
[----:B---3--:R-:W-:Y:S02]  /*19b0*/  SEL R4, R4, RZ, P3 ;  /* 0x000000ff04047207 */ /* 0x008fe40001800000 */
[----:B------:R-:W-:Y:S02]  /*19c0*/  IADD3.X R20, PT, PT, R20, R23, R3, P2, P4 ;  /* 0x0000001714147210 */ /* 0x000fe400017e8403 */
[----:B------:R-:W-:Y:S02]  /*19d0*/  SEL R3, R5, RZ, P3 ;  /* 0x000000ff05037207 */ /* 0x000fe40001800000 */
[----:B------:R-:W-:Y:S02]  /*19e0*/  SEL R2, R19, RZ, P1 ;  /* 0x000000ff13027207 */ /* 0x000fe40000800000 */
[----:B------:R-:W-:Y:S02]  /*19f0*/  IADD3 R4, P3, P4, R4, R16, R17 ;  /* 0x0000001004047210 */ /* 0x000fe40007c7e011 */
[----:B------:R-:W2:Y:S01]  /*1a00*/  LDS.128 R16, [UR4+0x60] ;  /* 0x00006004ff107984 */ /* 0x000ea20008000c00 */
[----:B------:R-:W-:-:S02]  /*1a10*/  ISETP.GT.U32.AND P1, PT, R28, 0xa0, PT ;  /* 0x000000a01c00780c */ /* 0x000fc40003f24070 */
[----:B------:R-:W-:Y:S02]  /*1a20*/  IADD3.X R3, PT, PT, R3, R20, R2, P3, P4 ;  /* 0x0000001403037210 */ /* 0x000fe40001fe8402 */
[----:B------:R-:W3:Y:S01]  /*1a30*/  LDS.128 R20, [UR4+0x70] ;  /* 0x00007004ff147984 */ /* 0x000ee20008000c00 */
[----:B------:R-:W-:Y:S02]  /*1a40*/  ISETP.GT.U32.AND P2, PT, R28, 0xc0, PT ;  /* 0x000000c01c00780c */ /* 0x000fe40003f44070 */
[----:B------:R-:W-:Y:S02]  /*1a50*/  SEL R5, R6, RZ, P1 ;  /* 0x000000ff06057207 */ /* 0x000fe40000800000 */
[----:B0-----:R-:W-:Y:S02]  /*1a60*/  SEL R2, R8, RZ, P2 ;  /* 0x000000ff08027207 */ /* 0x001fe40001000000 */
[----:B------:R-:W-:Y:S02]  /*1a70*/  SEL R7, R7, RZ, P1 ;  /* 0x000000ff07077207 */ /* 0x000fe40000800000 */
[----:B------:R-:W-:-:S02]  /*1a80*/  ISETP.GT.U32.AND P1, PT, R28, 0xe0, PT ;  /* 0x000000e01c00780c */ /* 0x000fc40003f24070 */
[----:B------:R-:W-:Y:S02]  /*1a90*/  IADD3 R2, P3, P4, R2, R4, R5 ;  /* 0x0000000402027210 */ /* 0x000fe40007c7e005 */
[----:B------:R-:W-:Y:S02]  /*1aa0*/  SEL R6, R9, RZ, P2 ;  /* 0x000000ff09067207 */ /* 0x000fe40001000000 */
[----:B------:R-:W-:Y:S02]  /*1ab0*/  ISETP.GT.U32.AND P2, PT, R28, 0x100, PT ;  /* 0x000001001c00780c */ /* 0x000fe40003f44070 */
[----:B------:R-:W-:Y:S02]  /*1ac0*/  SEL R4, R10, RZ, P1 ;  /* 0x000000ff0a047207 */ /* 0x000fe40000800000 */
[----:B------:R-:W-:Y:S02]  /*1ad0*/  SEL R10, R11, RZ, P1 ;  /* 0x000000ff0b0a7207 */ /* 0x000fe40000800000 */
[----:B------:R-:W-:-:S02]  /*1ae0*/  ISETP.GT.U32.AND P1, PT, R28, 0x120, PT ;  /* 0x000001201c00780c */ /* 0x000fc40003f24070 */
[----:B------:R-:W-:Y:S02]  /*1af0*/  IADD3.X R6, PT, PT, R6, R3, R7, P3, P4 ;  /* 0x0000000306067210 */ /* 0x000fe40001fe8407 */
[----:B-1----:R-:W-:Y:S02]  /*1b00*/  SEL R3, R12, RZ, P2 ;  /* 0x000000ff0c037207 */ /* 0x002fe40001000000 */
[----:B------:R-:W-:Y:S02]  /*1b10*/  SEL R7, R13, RZ, P2 ;  /* 0x000000ff0d077207 */ /* 0x000fe40001000000 */
[----:B------:R-:W-:Y:S02]  /*1b20*/  ISETP.GT.U32.AND P2, PT, R28, 0x140, PT ;  /* 0x000001401c00780c */ /* 0x000fe40003f44070 */
[----:B------:R-:W-:Y:S02]  /*1b30*/  SEL R5, R14, RZ, P1 ;  /* 0x000000ff0e057207 */ /* 0x000fe40000800000 */
[----:B------:R-:W-:-:S02]  /*1b40*/  SEL R15, R15, RZ, P1 ;  /* 0x000000ff0f0f7207 */ /* 0x000fc40000800000 */
[----:B------:R-:W-:Y:S02]  /*1b50*/  ISETP.GT.U32.AND P1, PT, R28, 0x160, PT ;  /* 0x000001601c00780c */ /* 0x000fe40003f24070 */
[----:B------:R-:W-:Y:S02]  /*1b60*/  IADD3 R4, P3, P4, R3, R2, R4 ;  /* 0x0000000203047210 */ /* 0x000fe40007c7e004 */
[----:B--2---:R-:W-:Y:S02]  /*1b70*/  SEL R2, R16, RZ, P2 ;  /* 0x000000ff10027207 */ /* 0x004fe40001000000 */
[----:B------:R-:W-:Y:S02]  /*1b80*/  SEL R3, R18, RZ, P1 ;  /* 0x000000ff12037207 */ /* 0x000fe40000800000 */
[----:B------:R-:W-:Y:S02]  /*1b90*/  IADD3.X R7, PT, PT, R7, R6, R10, P3, P4 ;  /* 0x0000000607077210 */ /* 0x000fe40001fe840a */
[----:B------:R-:W-:-:S02]  /*1ba0*/  SEL R18, R19, RZ, P1 ;  /* 0x000000ff13127207 */ /* 0x000fc40000800000 */
[----:B------:R-:W-:Y:S02]  /*1bb0*/  SEL R6, R17, RZ, P2 ;  /* 0x000000ff11067207 */ /* 0x000fe40001000000 */
[----:B------:R-:W-:Y:S02]  /*1bc0*/  IADD3 R2, P1, P3, R2, R4, R5 ;  /* 0x0000000402027210 */ /* 0x000fe40007b3e005 */
[----:B---3--:R-:W-:Y:S02]  /*1bd0*/  SEL R4, R20, RZ, P5 ;  /* 0x000000ff14047207 */ /* 0x008fe40002800000 */
[----:B------:R-:W-:Y:S02]  /*1be0*/  ISETP.GT.U32.AND P2, PT, R28, 0x1c0, PT ;  /* 0x000001c01c00780c */ /* 0x000fe40003f44070 */
[----:B------:R-:W-:Y:S02]  /*1bf0*/  IADD3.X R6, PT, PT, R6, R7, R15, P1, P3 ;  /* 0x0000000706067210 */ /* 0x000fe40000fe640f */
[----:B------:R-:W-:-:S02]  /*1c00*/  IADD3 R4, P3, P4, R4, R2, R3 ;  /* 0x0000000204047210 */ /* 0x000fc40007c7e003 */
[----:B------:R-:W-:Y:S02]  /*1c10*/  SEL R2, R22, RZ, P6 ;  /* 0x000000ff16027207 */ /* 0x000fe40003000000 */
[----:B------:R-:W-:Y:S02]  /*1c20*/  SEL R3, R24, RZ, P2 ;  /* 0x000000ff18037207 */ /* 0x000fe40001000000 */
[----:B------:R-:W-:Y:S02]  /*1c30*/  ISETP.GT.U32.AND P1, PT, R28, 0x1e0, PT ;  /* 0x000001e01c00780c */ /* 0x000fe40003f24070 */
        /* <DEDUP_REMOVED lines=11> */
.L_x_120:
[----:B------:R-:W0:Y:S01]  /*1cf0*/  S2R R5, SR_TID.X ;  /* 0x0000000000057919 */ /* 0x000e220000002100 */
[----:B------:R-:W1:Y:S01]  /*1d00*/  LDC.64 R8, c[0x0][0x380] ;  /* 0x0000e000ff087b82 */ /* 0x000e620000000a00 */
[----:B------:R-:W2:Y:S01]  /*1d10*/  LDCU UR5, c[0x0][0x388] ;  /* 0x00007100ff0577ac */ /* 0x000ea20008000800 */
[----:B0-----:R-:W-:-:S04]  /*1d20*/  IMAD R3, R0, 0xe00, R5 ;  /* 0x00000e0000037824 */ /* 0x001fc800078e0205 */
[----:B-1----:R-:W-:-:S05]  /*1d30*/  IMAD.WIDE.U32 R8, R3, 0x4, R8 ;  /* 0x0000000403087825 */ /* 0x002fca00078e0008 */
[----:B------:R-:W2:Y:S04]  /*1d40*/  LDG.E R14, desc[UR8][R8.64] ;  /* 0x00000008080e7981 */ /* 0x000ea8000c1e1900 */
[----:B------:R-:W3:Y:S04]  /*1d50*/  LDG.E R3, desc[UR8][R8.64+0x800] ;  /* 0x0008000808037981 */ /* 0x000ee8000c1e1900 */
[----:B------:R-:W4:Y:S04]  /*1d60*/  LDG.E R4, desc[UR8][R8.64+0x1000] ;  /* 0x0010000808047981 */ /* 0x000f28000c1e1900 */
[----:B------:R-:W5:Y:S04]  /*1d70*/  LDG.E R10, desc[UR8][R8.64+0x1800] ;  /* 0x00180008080a7981 */ /* 0x000f68000c1e1900 */
[----:B------:R-:W5:Y:S04]  /*1d80*/  LDG.E R11, desc[UR8][R8.64+0x2000] ;  /* 0x00200008080b7981 */ /* 0x000f68000c1e1900 */
[----:B------:R-:W5:Y:S04]  /*1d90*/  LDG.E R12, desc[UR8][R8.64+0x2800] ;  /* 0x00280008080c7981 */ /* 0x000f68000c1e1900 */
[----:B------:R-:W5:Y:S01]  /*1da0*/  LDG.E R13, desc[UR8][R8.64+0x3000] ;  /* 0x00300008080d7981 */ /* 0x000f62000c1e1900 */
[----:B--2---:R-:W-:-:S02]  /*1db0*/  FSETP.NEU.AND P0, PT, R14, UR5, PT ;  /* 0x000000050e007c0b */ /* 0x004fc4000bf0d000 */
[----:B---3--:R-:W-:Y:S02]  /*1dc0*/  FSETP.NEU.AND P1, PT, R3, UR5, PT ;  /* 0x0000000503007c0b */ /* 0x008fe4000bf2d000 */
[----:B------:R-:W-:Y:S02]  /*1dd0*/  SEL R14, RZ, 0x1, P0 ;  /* 0x00000001ff0e7807 */ /* 0x000fe40000000000 */
[----:B----4-:R-:W-:Y:S02]  /*1de0*/  FSETP.NEU.AND P2, PT, R4, UR5, PT ;  /* 0x0000000504007c0b */ /* 0x010fe4000bf4d000 */
[----:B------:R-:W-:Y:S02]  /*1df0*/  SEL R4, RZ, 0x1, P1 ;  /* 0x00000001ff047807 */ /* 0x000fe40000800000 */
[----:B------:R-:W-:Y:S02]  /*1e00*/  SEL R3, RZ, 0x1, P2 ;  /* 0x00000001ff037807 */ /* 0x000fe40001000000 */
[----:B-----5:R-:W-:-:S02]  /*1e10*/  FSETP.NEU.AND P2, PT, R10, UR5, PT ;  /* 0x000000050a007c0b */ /* 0x020fc4000bf4d000 */
[----:B------:R-:W-:Y:S02]  /*1e20*/  IADD3 R3, P1, P0, R3, R4, R14 ;  /* 0x0000000403037210 */ /* 0x000fe4000783e00e */
[----:B------:R-:W-:Y:S02]  /*1e30*/  FSETP.NEU.AND P3, PT, R11, UR5, PT ;  /* 0x000000050b007c0b */ /* 0x000fe4000bf6d000 */
[----:B------:R-:W-:Y:S02]  /*1e40*/  IADD3.X R26, PT, PT, RZ, RZ, RZ, P1, P0 ;  /* 0x000000ffff1a7210 */ /* 0x000fe40000fe04ff */
[----:B------:R-:W-:Y:S02]  /*1e50*/  ISETP.GE.U32.AND P0, PT, R28, R2, PT ;  /* 0x000000021c00720c */ /* 0x000fe40003f06070 */
[----:B------:R-:W-:Y:S02]  /*1e60*/  FSETP.NEU.AND P4, PT, R12, UR5, PT ;  /* 0x000000050c007c0b */ /* 0x000fe4000bf8d000 */
[----:B------:R-:W-:-:S02]  /*1e70*/  FSETP.NEU.AND P5, PT, R13, UR5, PT ;  /* 0x000000050d007c0b */ /* 0x000fc4000bfad000 */
[----:B------:R-:W-:Y:S02]  /*1e80*/  SEL R9, RZ, 0x1, P2 ;  /* 0x00000001ff097807 */ /* 0x000fe40001000000 */
[----:B------:R-:W-:Y:S02]  /*1e90*/  SEL R10, RZ, 0x1, P3 ;  /* 0x00000001ff0a7807 */ /* 0x000fe40001800000 */
[----:B------:R-:W-:Y:S02]  /*1ea0*/  SEL R8, RZ, 0x1, P4 ;  /* 0x00000001ff087807 */ /* 0x000fe40002000000 */
[----:B------:R-:W-:Y:S02]  /*1eb0*/  SEL R4, RZ, 0x1, P5 ;  /* 0x00000001ff047807 */ /* 0x000fe40002800000 */
[----:B------:R-:W-:-:S04]  /*1ec0*/  IADD3 R3, P2, P3, R10, R3, R9 ;  /* 0x000000030a037210 */ /* 0x000fc80007b5e009 */
[----:B------:R-:W-:Y:S02]  /*1ed0*/  IADD3 R3, P1, P4, R4, R3, R8 ;  /* 0x0000000304037210 */ /* 0x000fe40007c3e008 */
[----:B------:R-:W-:-:S04]  /*1ee0*/  IADD3.X R26, PT, PT, RZ, R26, RZ, P2, P3 ;  /* 0x0000001aff1a7210 */ /* 0x000fc800017e64ff */
[----:B------:R-:W-:Y:S01]  /*1ef0*/  IADD3.X R26, PT, PT, RZ, R26, RZ, P1, P4 ;  /* 0x0000001aff1a7210 */ /* 0x000fe20000fe84ff */
[----:B------:R-:W-:Y:S06]  /*1f00*/  @!P0 BRA `(.L_x_136) ;  /* 0x0000001000948947 */ /* 0x000fec0003800000 */
[----:B------:R-:W-:Y:S01]  /*1f10*/  IMAD.IADD R10, R0, 0x1, R7 ;  /* 0x00000001000a7824 */ /* 0x000fe200078e0207 */
[----:B------:R-:W0:Y:S01]  /*1f20*/  LDC R8, c[0x0][0x3b0] ;  /* 0x0000ec00ff087b82 */ /* 0x000e220000000800 */
[----:B------:R-:W-:Y:S01]  /*1f30*/  VIADD R14, R6, 0xfffff200 ;  /* 0xfffff200060e7836 */ /* 0x000fe20000000000 */
[----:B------:R-:W-:Y:S01]  /*1f40*/  LOP3.LUT R7, RZ, R5, RZ, 0x33, !PT ;  /* 0x00000005ff077212 */ /* 0x000fe200078e33ff */
[----:B------:R-:W-:Y:S01]  /*1f50*/  IMAD R10, R10, 0xe00, RZ ;  /* 0x00000e000a0a7824 */ /* 0x000fe200078e02ff */
[----:B------:R-:W1:Y:S02]  /*1f60*/  LDCU UR6, c[0x0][0x388] ;  /* 0x00007100ff0677ac */ /* 0x000e640008000800 */
[----:B------:R-:W-:Y:S01]  /*1f70*/  IADD3 R7, PT, PT, -R2, R6, R7 ;  /* 0x0000000602077210 */ /* 0x000fe20007ffe107 */
[--C-:B------:R-:W-:Y:S01]  /*1f80*/  IMAD.MOV.U32 R9, RZ, RZ, R10.reuse ;  /* 0x000000ffff097224 */ /* 0x100fe200078e000a */
[C---:B------:R-:W-:Y:S01]  /*1f90*/  ISETP.GT.U32.AND P0, PT, R10.reuse, R14, PT ;  /* 0x0000000e0a00720c */ /* 0x040fe20003f04070 */
[----:B------:R-:W2:Y:S01]  /*1fa0*/  LDCU.64 UR10, c[0x0][0x380] ;  /* 0x00007000ff0a77ac */ /* 0x000ea20008000a00 */
[----:B------:R-:W-:Y:S01]  /*1fb0*/  IADD3 R11, PT, PT, R10, 0x1000, R5 ;  /* 0x000010000a0b7810 */ /* 0x000fe20007ffe005 */
[----:B------:R-:W-:Y:S01]  /*1fc0*/  IMAD R4, R0, -0xe00, R7 ;  /* 0xfffff20000047824 */ /* 0x000fe200078e0207 */
[----:B------:R-:W-:Y:S01]  /*1fd0*/  UMOV UR4, URZ ;  /* 0x000000ff00047c82 */ /* 0x000fe20008000000 */
[----:B------:R-:W-:-:S08]  /*1fe0*/  IMAD.MOV.U32 R7, RZ, RZ, R10 ;  /* 0x000000ffff077224 */ /* 0x000fd000078e000a */
[----:B------:R-:W-:Y:S05]  /*1ff0*/  @P0 BRA `(.L_x_137) ;  /* 0x0000000000b40947 */ /* 0x000fea0003800000 */
.L_x_138:
[----:B------:R-:W-:-:S05]  /*2000*/  IADD3 R6, P0, PT, R5, R9, RZ ;  /* 0x0000000905067210 */ /* 0x000fca0007f1e0ff */
[----:B------:R-:W-:Y:S01]  /*2010*/  IMAD.X R13, RZ, RZ, RZ, P0 ;  /* 0x000000ffff0d7224 */ /* 0x000fe200000e06ff */
[----:B--2---:R-:W-:-:S04]  /*2020*/  LEA R12, P0, R6, UR10, 0x2 ;  /* 0x0000000a060c7c11 */ /* 0x004fc8000f8010ff */
        /* <DEDUP_REMOVED lines=8> */
[----:B-1----:R-:W-:-:S02]  /*20b0*/  UMOV UR5, UR6 ;  /* 0x0000000600057c82 */ /* 0x002fc40008000000 */
        /* <DEDUP_REMOVED lines=11> */
[----:B0-----:R-:W-:Y:S01]  /*2170*/  IADD3 R12, P2, P3, R6, R3, R15 ;  /* 0x00000003060c7210 */ /* 0x001fe20007b5e00f */
[----:B------:R-:W-:Y:S01]  /*2180*/  IMAD.MOV.U32 R6, RZ, RZ, R8 ;  /* 0x000000ffff067224 */ /* 0x000fe200078e0008 */
[----:B------:R-:W-:-:S02]  /*2190*/  SEL R13, RZ, 0x1, P4 ;  /* 0x00000001ff0d7807 */ /* 0x000fc40002000000 */
[----:B------:R-:W-:Y:S02]  /*21a0*/  SEL R3, RZ, 0x1, P5 ;  /* 0x00000001ff037807 */ /* 0x000fe40002800000 */
[----:B------:R-:W-:Y:S02]  /*21b0*/  IADD3.X R26, PT, PT, RZ, R26, RZ, P0, P1 ;  /* 0x0000001aff1a7210 */ /* 0x000fe400007e24ff */
[----:B------:R-:W-:Y:S01]  /*21c0*/  IADD3 R12, P5, P4, R3, R12, R13 ;  /* 0x0000000c030c7210 */ /* 0x000fe20007cbe00d */
[----:B------:R-:W-:Y:S01]  /*21d0*/  IMAD.IADD R3, R6, 0x1, -R9 ;  /* 0x0000000106037824 */ /* 0x000fe200078e0a09 */
[----:B------:R-:W-:Y:S02]  /*21e0*/  FSETP.NEU.AND P6, PT, R19, UR5, PT ;  /* 0x0000000513007c0b */ /* 0x000fe4000bfcd000 */
[----:B------:R-:W-:Y:S02]  /*21f0*/  IADD3.X R26, PT, PT, RZ, R26, RZ, P2, P3 ;  /* 0x0000001aff1a7210 */ /* 0x000fe400017e64ff */
[----:B------:R-:W-:-:S02]  /*2200*/  ISETP.GE.U32.AND P0, PT, R3, R2, PT ;  /* 0x000000020300720c */ /* 0x000fc40003f06070 */
[----:B------:R-:W-:Y:S02]  /*2210*/  SEL R13, RZ, 0x1, P6 ;  /* 0x00000001ff0d7807 */ /* 0x000fe40003000000 */
[----:B------:R-:W-:Y:S02]  /*2220*/  IADD3.X R26, PT, PT, RZ, R26, RZ, P5, P4 ;  /* 0x0000001aff1a7210 */ /* 0x000fe40002fe84ff */
[----:B------:R-:W-:-:S05]  /*2230*/  IADD3 R3, P1, PT, R12, R13, RZ ;  /* 0x0000000d0c037210 */ /* 0x000fca0007f3e0ff */
[----:B------:R-:W-:Y:S02]  /*2240*/  IMAD.X R26, RZ, RZ, R26, P1 ;  /* 0x000000ffff1a7224 */ /* 0x000fe400008e061a */
[----:B------:R-:W-:Y:S06]  /*2250*/  @!P0 BRA `(.L_x_136) ;  /* 0x0000000c00c08947 */ /* 0x000fec0003800000 */
[C---:B------:R-:W-:Y:S01]  /*2260*/  IMAD.IADD R9, R2.reuse, 0x1, R9 ;  /* 0x0000000102097824 */ /* 0x040fe200078e0209 */
[----:B------:R-:W-:Y:S01]  /*2270*/  UIADD3 UR4, UPT, UPT, UR4, 0x1, URZ ;  /* 0x0000000104047890 */ /* 0x000fe2000fffe0ff */
[----:B------:R-:W-:Y:S02]  /*2280*/  IMAD.IADD R7, R2, 0x1, R7 ;  /* 0x0000000102077824 */ /* 0x000fe400078e0207 */
[----:B------:R-:W-:Y:S01]  /*2290*/  IMAD.IADD R4, R4, 0x1, -R2 ;  /* 0x0000000104047824 */ /* 0x000fe200078e0a02 */
[----:B------:R-:W-:Y:S01]  /*22a0*/  ISETP.GT.U32.AND P0, PT, R9, R14, PT ;  /* 0x0000000e0900720c */ /* 0x000fe20003f04070 */
[----:B------:R-:W-:-:S12]  /*22b0*/  IMAD.IADD R11, R2, 0x1, R11 ;  /* 0x00000001020b7824 */ /* 0x000fd800078e020b */
[----:B------:R-:W-:Y:S05]  /*22c0*/  @!P0 BRA `(.L_x_138) ;  /* 0xfffffffc004c8947 */ /* 0x000fea000383ffff */
.L_x_137:
[----:B------:R-:W-:Y:S01]  /*22d0*/  IMAD.IADD R2, R6, 0x1, -R9 ;  /* 0x0000000106027824 */ /* 0x000fe200078e0a09 */
[----:B------:R-:W-:Y:S04]  /*22e0*/  BSSY.RECONVERGENT B1, `(.L_x_136) ;  /* 0x00000e7000017945 */ /* 0x000fe80003800200 */
[----:B------:R-:W-:-:S04]  /*22f0*/  ISETP.GE.AND P0, PT, R5, R2, PT ;  /* 0x000000020500720c */ /* 0x000fc80003f06270 */
[----:B------:R-:W-:-:S13]  /*2300*/  ISETP.GE.U32.OR P0, PT, R9, R6, P0 ;  /* 0x000000060900720c */ /* 0x000fda0000706470 */
[----:B------:R-:W-:Y:S05]  /*2310*/  @P0 BRA `(.L_x_139) ;  /* 0x0000000c008c0947 */ /* 0x000fea0003800000 */
[----:B------:R-:W3:Y:S01]  /*2320*/  LDC R2, c[0x0][0x3b4] ;  /* 0x0000ed00ff027b82 */ /* 0x000ee20000000800 */
[----:B------:R-:W-:Y:S01]  /*2330*/  LOP3.LUT R13, RZ, R5, RZ, 0x33, !PT ;  /* 0x00000005ff0d7212 */ /* 0x000fe200078e33ff */
[----:B------:R-:W-:Y:S03]  /*2340*/  BSSY.RECONVERGENT B2, `(.L_x_140) ;  /* 0x0000075000027945 */ /* 0x000fe60003800200 */
[----:B------:R-:W-:Y:S01]  /*2350*/  IADD3 R6, PT, PT, -R10, R6, R13 ;  /* 0x000000060a067210 */ /* 0x000fe20007ffe10d */
[----:B---3--:R-:W-:-:S04]  /*2360*/  IMAD R13, R2, UR4, RZ ;  /* 0x00000004020d7c24 */ /* 0x008fc8000f8e02ff */
[----:B------:R-:W-:-:S05]  /*2370*/  IMAD R6, R13, -0xe00, R6 ;  /* 0xfffff2000d067824 */ /* 0x000fca00078e0206 */
[C---:B------:R-:W-:Y:S02]  /*2380*/  ISETP.GE.U32.AND P0, PT, R6.reuse, 0x1e00, PT ;  /* 0x00001e000600780c */ /* 0x040fe40003f06070 */
[----:B0-----:R-:W-:Y:S01]  /*2390*/  LEA.HI R8, R6, 0x1, RZ, 0x17 ;  /* 0x0000000106087811 */ /* 0x001fe200078fb8ff */
[----:B------:R-:W-:-:S03]  /*23a0*/  IMAD.MOV.U32 R6, RZ, RZ, R5 ;  /* 0x000000ffff067224 */ /* 0x000fc600078e0005 */
[----:B------:R-:W-:-:S07]  /*23b0*/  LOP3.LUT R10, R8, 0xf, RZ, 0xc0, !PT ;  /* 0x0000000f080a7812 */ /* 0x000fce00078ec0ff */
[----:B------:R-:W-:Y:S05]  /*23c0*/  @!P0 BRA `(.L_x_141) ;  /* 0x0000000400b08947 */ /* 0x000fea0003800000 */
[----:B------:R-:W0:Y:S01]  /*23d0*/  LDC.64 R12, c[0x0][0x380] ;  /* 0x0000e000ff0c7b82 */ /* 0x000e220000000a00 */
[----:B------:R-:W-:Y:S01]  /*23e0*/  LEA.HI R2, R4, 0x1, RZ, 0x17 ;  /* 0x0000000104027811 */ /* 0x000fe200078fb8ff */
[----:B------:R-:W-:Y:S01]  /*23f0*/  BSSY.RECONVERGENT B3, `(.L_x_142) ;  /* 0x0000068000037945 */ /* 0x000fe20003800200 */
[----:B------:R-:W-:Y:S02]  /*2400*/  LOP3.LUT R6, R5, 0x1000, RZ, 0xfc, !PT ;  /* 0x0000100005067812 */ /* 0x000fe400078efcff */
[----:B------:R-:W-:-:S05]  /*2410*/  LOP3.LUT R2, R2, 0xfffff0, RZ, 0xc0, !PT ;  /* 0x00fffff002027812 */ /* 0x000fca00078ec0ff */
[----:B------:R-:W-:-:S07]  /*2420*/  IMAD.MOV R2, RZ, RZ, -R2 ;  /* 0x000000ffff027224 */ /* 0x000fce00078e0a02 */
.L_x_143:
[C---:B------:R-:W-:Y:S02]  /*2430*/  VIADD R19, R11.reuse, 0xfffff200 ;  /* 0xfffff2000b137836 */ /* 0x040fe40000000000 */
[----:B------:R-:W-:Y:S02]  /*2440*/  VIADD R21, R11, 0xfffff000 ;  /* 0xfffff0000b157836 */ /* 0x000fe40000000000 */
[----:B0-----:R-:W-:-:S04]  /*2450*/  IMAD.WIDE.U32 R18, R19, 0x4, R12 ;  /* 0x0000000413127825 */ /* 0x001fc800078e000c */
[--C-:B------:R-:W-:Y:S02]  /*2460*/  IMAD.WIDE.U32 R20, R21, 0x4, R12.reuse ;  /* 0x0000000415147825 */ /* 0x100fe400078e000c */
[----:B------:R-:W3:Y:S02]  /*2470*/  LDG.E R18, desc[UR8][R18.64] ;  /* 0x0000000812127981 */ /* 0x000ee4000c1e1900 */
[C---:B------:R-:W-:Y:S02]  /*2480*/  VIADD R15, R11.reuse, 0xfffff400 ;  /* 0xfffff4000b0f7836 */ /* 0x040fe40000000000 */
[----:B------:R-:W-:Y:S01]  /*2490*/  VIADD R25, R11, 0xfffff600 ;  /* 0xfffff6000b197836 */ /* 0x000fe20000000000 */
[----:B------:R-:W4:Y:S01]  /*24a0*/  LDG.E R27, desc[UR8][R20.64] ;  /* 0x00000008141b7981 */ /* 0x000f22000c1e1900 */
[----:B------:R-:W-:-:S04]  /*24b0*/  IMAD.WIDE.U32 R14, R15, 0x4, R12 ;  /* 0x000000040f0e7825 */ /* 0x000fc800078e000c */
[----:B------:R-:W-:Y:S02]  /*24c0*/  IMAD.WIDE.U32 R24, R25, 0x4, R12 ;  /* 0x0000000419187825 */ /* 0x000fe400078e000c */
[----:B------:R0:W5:Y:S04]  /*24d0*/  LDG.E R14, desc[UR8][R14.64] ;  /* 0x000000080e0e7981 */ /* 0x000168000c1e1900 */
[----:B------:R1:W2:Y:S01]  /*24e0*/  LDG.E R24, desc[UR8][R24.64] ;  /* 0x0000000818187981 */ /* 0x0002a2000c1e1900 */
[----:B------:R-:W-:-:S04]  /*24f0*/  VIADD R17, R11, 0xfffff800 ;  /* 0xfffff8000b117836 */ /* 0x000fc80000000000 */
[----:B------:R-:W-:-:S06]  /*2500*/  IMAD.WIDE.U32 R16, R17, 0x4, R12 ;  /* 0x0000000411107825 */ /* 0x000fcc00078e000c */
[----:B------:R2:W2:Y:S01]  /*2510*/  LDG.E R16, desc[UR8][R16.64] ;  /* 0x0000000810107981 */ /* 0x0004a2000c1e1900 */
[----:B------:R-:W-:-:S04]  /*2520*/  VIADD R23, R11, 0xfffffa00 ;  /* 0xfffffa000b177836 */ /* 0x000fc80000000000 */
[----:B------:R-:W-:-:S04]  /*2530*/  IMAD.WIDE.U32 R22, R23, 0x4, R12 ;  /* 0x0000000417167825 */ /* 0x000fc800078e000c */
[C---:B------:R-:W-:Y:S01]  /*2540*/  VIADD R29, R11.reuse, 0xfffffc00 ;  /* 0xfffffc000b1d7836 */ /* 0x040fe20000000000 */
[----:B------:R2:W2:Y:S01]  /*2550*/  LDG.E R19, desc[UR8][R22.64] ;  /* 0x0000000816137981 */ /* 0x0004a2000c1e1900 */
[----:B0-----:R-:W-:Y:S02]  /*2560*/  VIADD R15, R11, 0xfffffe00 ;  /* 0xfffffe000b0f7836 */ /* 0x001fe40000000000 */
[----:B------:R-:W-:-:S04]  /*2570*/  IMAD.WIDE.U32 R20, R29, 0x4, R12 ;  /* 0x000000041d147825 */ /* 0x000fc800078e000c */
[----:B------:R-:W-:Y:S01]  /*2580*/  VIADD R29, R11, 0x400 ;  /* 0x000004000b1d7836 */ /* 0x000fe20000000000 */
[----:B---3--:R-:W-:Y:S02]  /*2590*/  FSETP.NEU.AND P1, PT, R18, UR5, PT ;  /* 0x0000000512007c0b */ /* 0x008fe4000bf2d000 */
[----:B------:R0:W3:Y:S01]  /*25a0*/  LDG.E R18, desc[UR8][R20.64] ;  /* 0x0000000814127981 */ /* 0x0000e2000c1e1900 */
[----:B----4-:R-:W-:Y:S02]  /*25b0*/  FSETP.NEU.AND P0, PT, R27, UR5, PT ;  /* 0x000000051b007c0b */ /* 0x010fe4000bf0d000 */
[----:B------:R-:W-:Y:S02]  /*25c0*/  SEL R28, RZ, 0x1, P1 ;  /* 0x00000001ff1c7807 */ /* 0x000fe40000800000 */
[----:B-1----:R-:W-:Y:S02]  /*25d0*/  SEL R25, RZ, 0x1, P0 ;  /* 0x00000001ff197807 */ /* 0x002fe40000000000 */
[----:B-----5:R-:W-:-:S02]  /*25e0*/  FSETP.NEU.AND P0, PT, R14, UR5, PT ;  /* 0x000000050e007c0b */ /* 0x020fc4000bf0d000 */
[----:B--2---:R-:W-:Y:S02]  /*25f0*/  FSETP.NEU.AND P1, PT, R24, UR5, PT ;  /* 0x0000000518007c0b */ /* 0x004fe4000bf2d000 */
[----:B------:R-:W-:Y:S02]  /*2600*/  IADD3 R17, P3, P2, R28, R3, R25 ;  /* 0x000000031c117210 */ /* 0x000fe40007a7e019 */
[----:B------:R-:W-:Y:S02]  /*2610*/  SEL R22, RZ, 0x1, P0 ;  /* 0x00000001ff167807 */ /* 0x000fe40000000000 */
[----:B------:R-:W-:Y:S01]  /*2620*/  SEL R25, RZ, 0x1, P1 ;  /* 0x00000001ff197807 */ /* 0x000fe20000800000 */
[----:B------:R-:W-:-:S03]  /*2630*/  IMAD.WIDE.U32 R14, R15, 0x4, R12 ;  /* 0x000000040f0e7825 */ /* 0x000fc600078e000c */
[----:B------:R-:W-:Y:S01]  /*2640*/  IADD3 R25, P4, P6, R25, R17, R22 ;  /* 0x0000001119197210 */ /* 0x000fe20007e9e016 */
[C---:B------:R-:W-:Y:S01]  /*2650*/  VIADD R3, R11.reuse, 0x200 ;  /* 0x000002000b037836 */ /* 0x040fe20000000000 */
[----:B------:R1:W2:Y:S01]  /*2660*/  LDG.E R27, desc[UR8][R14.64] ;  /* 0x000000080e1b7981 */ /* 0x0002a2000c1e1900 */
[C---:B------:R-:W-:Y:S02]  /*2670*/  VIADD R17, R11.reuse, 0x600 ;  /* 0x000006000b117836 */ /* 0x040fe40000000000 */
[----:B------:R-:W-:-:S04]  /*2680*/  IMAD.WIDE.U32 R22, R11, 0x4, R12 ;  /* 0x000000040b167825 */ /* 0x000fc800078e000c */
[--C-:B0-----:R-:W-:Y:S02]  /*2690*/  IMAD.WIDE.U32 R20, R3, 0x4, R12.reuse ;  /* 0x0000000403147825 */ /* 0x101fe400078e000c */
[----:B------:R-:W4:Y:S02]  /*26a0*/  LDG.E R3, desc[UR8][R22.64] ;  /* 0x0000000816037981 */ /* 0x000f24000c1e1900 */
[--C-:B------:R-:W-:Y:S02]  /*26b0*/  IMAD.WIDE.U32 R28, R29, 0x4, R12.reuse ;  /* 0x000000041d1c7825 */ /* 0x100fe400078e000c */
[----:B------:R0:W5:Y:S02]  /*26c0*/  LDG.E R24, desc[UR8][R20.64] ;  /* 0x0000000814187981 */ /* 0x000164000c1e1900 */
[--C-:B-1----:R-:W-:Y:S02]  /*26d0*/  IMAD.WIDE.U32 R14, R17, 0x4, R12.reuse ;  /* 0x00000004110e7825 */ /* 0x102fe400078e000c */
[----:B------:R-:W5:Y:S02]  /*26e0*/  LDG.E R28, desc[UR8][R28.64] ;  /* 0x000000081c1c7981 */ /* 0x000f64000c1e1900 */
[C---:B------:R-:W-:Y:S01]  /*26f0*/  VIADD R17, R11.reuse, 0x800 ;  /* 0x000008000b117836 */ /* 0x040fe20000000000 */
[----:B------:R-:W-:Y:S01]  /*2700*/  FSETP.NEU.AND P5, PT, R16, UR5, PT ;  /* 0x0000000510007c0b */ /* 0x000fe2000bfad000 */
[----:B0-----:R-:W-:Y:S01]  /*2710*/  VIADD R21, R11, 0xa00 ;  /* 0x00000a000b157836 */ /* 0x001fe20000000000 */
[----:B------:R0:W5:Y:S02]  /*2720*/  LDG.E R29, desc[UR8][R14.64] ;  /* 0x000000080e1d7981 */ /* 0x000164000c1e1900 */
[----:B0-----:R-:W-:-:S04]  /*2730*/  IMAD.WIDE.U32 R14, R17, 0x4, R12 ;  /* 0x00000004110e7825 */ /* 0x001fc800078e000c */
[--C-:B------:R-:W-:Y:S02]  /*2740*/  IMAD.WIDE.U32 R16, R21, 0x4, R12.reuse ;  /* 0x0000000415107825 */ /* 0x100fe400078e000c */
[----:B------:R0:W5:Y:S02]  /*2750*/  LDG.E R14, desc[UR8][R14.64] ;  /* 0x000000080e0e7981 */ /* 0x000164000c1e1900 */
[----:B------:R-:W-:Y:S02]  /*2760*/  VIADD R21, R11, 0xc00 ;  /* 0x00000c000b157836 */ /* 0x000fe40000000000 */
[----:B------:R1:W5:Y:S02]  /*2770*/  LDG.E R16, desc[UR8][R16.64] ;  /* 0x0000000810107981 */ /* 0x000364000c1e1900 */
[----:B------:R-:W-:-:S04]  /*2780*/  IMAD.WIDE.U32 R20, R21, 0x4, R12 ;  /* 0x0000000415147825 */ /* 0x000fc800078e000c */
[----:B------:R-:W-:Y:S02]  /*2790*/  VIADD R23, R11, 0xe00 ;  /* 0x00000e000b177836 */ /* 0x000fe40000000000 */
[----:B------:R-:W5:Y:S02]  /*27a0*/  LDG.E R20, desc[UR8][R20.64] ;  /* 0x0000000814147981 */ /* 0x000f64000c1e1900 */
[----:B------:R-:W-:-:S06]  /*27b0*/  IMAD.WIDE.U32 R22, R23, 0x4, R12 ;  /* 0x0000000417167825 */ /* 0x000fcc00078e000c */
[----:B------:R-:W5:Y:S01]  /*27c0*/  LDG.E R22, desc[UR8][R22.64] ;  /* 0x0000000816167981 */ /* 0x000f62000c1e1900 */
[----:B------:R-:W-:Y:S02]  /*27d0*/  FSETP.NEU.AND P0, PT, R19, UR5, PT ;  /* 0x0000000513007c0b */ /* 0x000fe4000bf0d000 */
[----:B------:R-:W-:Y:S02]  /*27e0*/  SEL R19, RZ, 0x1, P5 ;  /* 0x00000001ff137807 */ /* 0x000fe40002800000 */
[----:B------:R-:W-:Y:S02]  /*27f0*/  IADD3.X R26, PT, PT, RZ, R26, RZ, P3, P2 ;  /* 0x0000001aff1a7210 */ /* 0x000fe40001fe44ff */
[----:B0-----:R-:W-:Y:S02]  /*2800*/  SEL R15, RZ, 0x1, P0 ;  /* 0x00000001ff0f7807 */ /* 0x001fe40000000000 */
[----:B------:R-:W-:Y:S01]  /*2810*/  IADD3.X R26, PT, PT, RZ, R26, RZ, P4, P6 ;  /* 0x0000001aff1a7210 */ /* 0x000fe200027ec4ff */
[----:B------:R-:W-:-:S02]  /*2820*/  VIADD R2, R2, 0x10 ;  /* 0x0000001002027836 */ /* 0x000fc40000000000 */
[----:B------:R-:W-:Y:S02]  /*2830*/  VIADD R6, R6, 0x2000 ;  /* 0x0000200006067836 */ /* 0x000fe40000000000 */
[----:B------:R-:W-:Y:S01]  /*2840*/  VIADD R11, R11, 0x2000 ;  /* 0x000020000b0b7836 */ /* 0x000fe20000000000 */
[----:B---3--:R-:W-:-:S04]  /*2850*/  FSETP.NEU.AND P1, PT, R18, UR5, PT ;  /* 0x0000000512007c0b */ /* 0x008fc8000bf2d000 */
[----:B------:R-:W-:Y:S02]  /*2860*/  SEL R18, RZ, 0x1, P1 ;  /* 0x00000001ff127807 */ /* 0x000fe40000800000 */
[----:B------:R-:W-:-:S04]  /*2870*/  IADD3 R25, P1, P0, R15, R25, R19 ;  /* 0x000000190f197210 */ /* 0x000fc8000783e013 */
[----:B------:R-:W-:Y:S02]  /*2880*/  IADD3.X R26, PT, PT, RZ, R26, RZ, P1, P0 ;  /* 0x0000001aff1a7210 */ /* 0x000fe40000fe04ff */
[----:B--2---:R-:W-:-:S04]  /*2890*/  FSETP.NEU.AND P5, PT, R27, UR5, PT ;  /* 0x000000051b007c0b */ /* 0x004fc8000bfad000 */
[----:B-1----:R-:W-:Y:S02]  /*28a0*/  SEL R17, RZ, 0x1, P5 ;  /* 0x00000001ff117807 */ /* 0x002fe40002800000 */
[----:B----4-:R-:W-:Y:S02]  /*28b0*/  FSETP.NEU.AND P5, PT, R3, UR5, PT ;  /* 0x0000000503007c0b */ /* 0x010fe4000bfad000 */
[----:B-----5:R-:W-:Y:S02]  /*28c0*/  FSETP.NEU.AND P6, PT, R24, UR5, PT ;  /* 0x0000000518007c0b */ /* 0x020fe4000bfcd000 */
[----:B------:R-:W-:Y:S02]  /*28d0*/  SEL R24, RZ, 0x1, P5 ;  /* 0x00000001ff187807 */ /* 0x000fe40002800000 */
[----:B------:R-:W-:Y:S02]  /*28e0*/  FSETP.NEU.AND P4, PT, R28, UR5, PT ;  /* 0x000000051c007c0b */ /* 0x000fe4000bf8d000 */
[----:B------:R-:W-:-:S02]  /*28f0*/  IADD3 R17, P3, P2, R17, R25, R18 ;  /* 0x0000001911117210 */ /* 0x000fc40007a7e012 */
[----:B------:R-:W-:Y:S02]  /*2900*/  SEL R15, RZ, 0x1, P6 ;  /* 0x00000001ff0f7807 */ /* 0x000fe40003000000 */
[----:B------:R-:W-:Y:S02]  /*2910*/  SEL R18, RZ, 0x1, P4 ;  /* 0x00000001ff127807 */ /* 0x000fe40002000000 */
[----:B------:R-:W-:-:S04]  /*2920*/  FSETP.NEU.AND P5, PT, R29, UR5, PT ;  /* 0x000000051d007c0b */ /* 0x000fc8000bfad000 */
[----:B------:R-:W-:Y:S02]  /*2930*/  SEL R3, RZ, 0x1, P5 ;  /* 0x00000001ff037807 */ /* 0x000fe40002800000 */
[----:B------:R-:W-:Y:S02]  /*2940*/  IADD3 R15, P4, P5, R15, R17, R24 ;  /* 0x000000110f0f7210 */ /* 0x000fe40007d9e018 */
[----:B------:R-:W-:Y:S02]  /*2950*/  IADD3.X R26, PT, PT, RZ, R26, RZ, P3, P2 ;  /* 0x0000001aff1a7210 */ /* 0x000fe40001fe44ff */
[----:B------:R-:W-:Y:S02]  /*2960*/  FSETP.NEU.AND P6, PT, R14, UR5, PT ;  /* 0x000000050e007c0b */ /* 0x000fe4000bfcd000 */
        /* <DEDUP_REMOVED lines=9> */
[----:B------:R-:W-:Y:S02]  /*2a00*/  FSETP.NEU.AND P2, PT, R22, UR5, PT ;  /* 0x0000000516007c0b */ /* 0x000fe4000bf4d000 */
[----:B------:R-:W-:Y:S02]  /*2a10*/  IADD3.X R26, PT, PT, RZ, R26, RZ, P1, P6 ;  /* 0x0000001aff1a7210 */ /* 0x000fe40000fec4ff */
[----:B------:R-:W-:Y:S02]  /*2a20*/  SEL R3, RZ, 0x1, P2 ;  /* 0x00000001ff037807 */ /* 0x000fe40001000000 */
[----:B------:R-:W-:Y:S02]  /*2a30*/  IADD3.X R26, PT, PT, RZ, R26, RZ, P3, P4 ;  /* 0x0000001aff1a7210 */ /* 0x000fe40001fe84ff */
[----:B------:R-:W-:-:S04]  /*2a40*/  IADD3 R3, P1, P2, R3, R15, R14 ;  /* 0x0000000f03037210 */ /* 0x000fc80007a3e00e */
[----:B------:R-:W-:Y:S01]  /*2a50*/  IADD3.X R26, PT, PT, RZ, R26, RZ, P1, P2 ;  /* 0x0000001aff1a7210 */ /* 0x000fe20000fe44ff */
[----:B------:R-:W-:Y:S08]  /*2a60*/  @P0 BRA `(.L_x_143) ;  /* 0xfffffff800700947 */ /* 0x000ff0000383ffff */
[----:B------:R-:W-:Y:S05]  /*2a70*/  BSYNC.RECONVERGENT B3 ;  /* 0x0000000000037941 */ /* 0x000fea0003800200 */
.L_x_142:
[----:B------:R-:W-:-:S07]  /*2a80*/  VIADD R6, R6, 0xfffff000 ;  /* 0xfffff00006067836 */ /* 0x000fce0000000000 */
.L_x_141:
[----:B-12---:R-:W-:Y:S05]  /*2a90*/  BSYNC.RECONVERGENT B2 ;  /* 0x0000000000027941 */ /* 0x006fea0003800200 */
.L_x_140:
        /* <DEDUP_REMOVED lines=8> */
[----:B------:R-:W-:-:S04]  /*2b20*/  IMAD.IADD R25, R6, 0x1, R9 ;  /* 0x0000000106197824 */ /* 0x000fc800078e0209 */
[C---:B------:R-:W-:Y:S02]  /*2b30*/  VIADD R21, R25.reuse, 0x200 ;  /* 0x0000020019157836 */ /* 0x040fe40000000000 */
[C---:B------:R-:W-:Y:S02]  /*2b40*/  VIADD R13, R25.reuse, 0x400 ;  /* 0x00000400190d7836 */ /* 0x040fe40000000000 */
[C---:B------:R-:W-:Y:S02]  /*2b50*/  VIADD R15, R25.reuse, 0x600 ;  /* 0x00000600190f7836 */ /* 0x040fe40000000000 */
[C---:B------:R-:W-:Y:S02]  /*2b60*/  VIADD R17, R25.reuse, 0x800 ;  /* 0x0000080019117836 */ /* 0x040fe40000000000 */
[C---:B------:R-:W-:Y:S02]  /*2b70*/  VIADD R19, R25.reuse, 0xa00 ;  /* 0x00000a0019137836 */ /* 0x040fe40000000000 */
[----:B------:R-:W-:-:S02]  /*2b80*/  VIADD R27, R25, 0xc00 ;  /* 0x00000c00191b7836 */ /* 0x000fc40000000000 */
[----:B0-----:R-:W-:-:S04]  /*2b90*/  IMAD.WIDE.U32 R28, R25, 0x4, R10 ;  /* 0x00000004191c7825 */ /* 0x001fc800078e000a */
[--C-:B------:R-:W-:Y:S01]  /*2ba0*/  IMAD.WIDE.U32 R20, R21, 0x4, R10.reuse ;  /* 0x0000000415147825 */ /* 0x100fe200078e000a */
[----:B------:R-:W2:Y:S03]  /*2bb0*/  LDG.E R2, desc[UR8][R28.64] ;  /* 0x000000081c027981 */ /* 0x000ea6000c1e1900 */
[--C-:B------:R-:W-:Y:S01]  /*2bc0*/  IMAD.WIDE.U32 R12, R13, 0x4, R10.reuse ;  /* 0x000000040d0c7825 */ /* 0x100fe200078e000a */
[----:B------:R0:W3:Y:S03]  /*2bd0*/  LDG.E R22, desc[UR8][R20.64] ;  /* 0x0000000814167981 */ /* 0x0000e6000c1e1900 */
[--C-:B------:R-:W-:Y:S02]  /*2be0*/  IMAD.WIDE.U32 R14, R15, 0x4, R10.reuse ;  /* 0x000000040f0e7825 */ /* 0x100fe400078e000a */
[----:B------:R1:W4:Y:S02]  /*2bf0*/  LDG.E R12, desc[UR8][R12.64] ;  /* 0x000000080c0c7981 */ /* 0x000324000c1e1900 */
[----:B------:R-:W-:-:S02]  /*2c00*/  IMAD.WIDE.U32 R16, R17, 0x4, R10 ;  /* 0x0000000411107825 */ /* 0x000fc400078e000a */
[----:B------:R-:W5:Y:S02]  /*2c10*/  LDG.E R14, desc[UR8][R14.64] ;  /* 0x000000080e0e7981 */ /* 0x000f64000c1e1900 */
        /* <DEDUP_REMOVED lines=9> */
[----:B--2---:R-:W-:Y:S02]  /*2cb0*/  FSETP.NEU.AND P1, PT, R2, UR5, PT ;  /* 0x0000000502007c0b */ /* 0x004fe4000bf2d000 */
[----:B---3--:R-:W-:Y:S02]  /*2cc0*/  FSETP.NEU.AND P2, PT, R22, UR5, PT ;  /* 0x0000000516007c0b */ /* 0x008fe4000bf4d000 */
[----:B-1----:R-:W-:-:S02]  /*2cd0*/  SEL R13, RZ, 0x1, P1 ;  /* 0x00000001ff0d7807 */ /* 0x002fc40000800000 */
[----:B------:R-:W-:Y:S02]  /*2ce0*/  SEL R2, RZ, 0x1, P2 ;  /* 0x00000001ff027807 */ /* 0x000fe40001000000 */
[----:B----4-:R-:W-:Y:S02]  /*2cf0*/  FSETP.NEU.AND P1, PT, R12, UR5, PT ;  /* 0x000000050c007c0b */ /* 0x010fe4000bf2d000 */
[----:B-----5:R-:W-:Y:S02]  /*2d00*/  FSETP.NEU.AND P2, PT, R14, UR5, PT ;  /* 0x000000050e007c0b */ /* 0x020fe4000bf4d000 */
[----:B------:R-:W-:Y:S02]  /*2d10*/  IADD3 R12, P5, P6, R2, R3, R13 ;  /* 0x00000003020c7210 */ /* 0x000fe40007ebe00d */
[----:B------:R-:W-:Y:S02]  /*2d20*/  SEL R3, RZ, 0x1, P1 ;  /* 0x00000001ff037807 */ /* 0x000fe40000800000 */
[----:B------:R-:W-:-:S02]  /*2d30*/  SEL R2, RZ, 0x1, P2 ;  /* 0x00000001ff027807 */ /* 0x000fc40001000000 */
[----:B------:R-:W-:Y:S02]  /*2d40*/  FSETP.NEU.AND P3, PT, R16, UR5, PT ;  /* 0x0000000510007c0b */ /* 0x000fe4000bf6d000 */
[----:B------:R-:W-:Y:S02]  /*2d50*/  FSETP.NEU.AND P4, PT, R18, UR5, PT ;  /* 0x0000000512007c0b */ /* 0x000fe4000bf8d000 */
[----:B0-----:R-:W-:Y:S02]  /*2d60*/  IADD3 R11, P1, P2, R2, R12, R3 ;  /* 0x0000000c020b7210 */ /* 0x001fe40007a3e003 */
[----:B------:R-:W-:Y:S02]  /*2d70*/  SEL R3, RZ, 0x1, P3 ;  /* 0x00000001ff037807 */ /* 0x000fe40001800000 */
[----:B------:R-:W-:Y:S02]  /*2d80*/  SEL R2, RZ, 0x1, P4 ;  /* 0x00000001ff027807 */ /* 0x000fe40002000000 */
        /* <DEDUP_REMOVED lines=10> */
.L_x_145:
[----:B------:R-:W-:Y:S05]  /*2e30*/  BSYNC.RECONVERGENT B2 ;  /* 0x0000000000027941 */ /* 0x000fea0003800200 */
.L_x_144:
[----:B------:R-:W-:Y:S05]  /*2e40*/  @!P0 BRA `(.L_x_139) ;  /* 0x0000000000c08947 */ /* 0x000fea0003800000 */
[----:B------:R-:W-:Y:S01]  /*2e50*/  ISETP.GE.U32.AND P1, PT, R23, 0x4, PT ;  /* 0x000000041700780c */ /* 0x000fe20003f26070 */
[----:B------:R-:W-:Y:S01]  /*2e60*/  BSSY.RECONVERGENT B2, `(.L_x_146) ;  /* 0x000001d000027945 */ /* 0x000fe20003800200 */
[----:B------:R-:W-:-:S11]  /*2e70*/  LOP3.LUT P0, RZ, R8, 0x3, RZ, 0xc0, !PT ;  /* 0x0000000308ff7812 */ /* 0x000fd6000780c0ff */
[----:B------:R-:W-:Y:S05]  /*2e80*/  @!P1 BRA `(.L_x_147) ;  /* 0x0000000000689947 */ /* 0x000fea0003800000 */
[----:B------:R-:W0:Y:S01]  /*2e90*/  LDC.64 R10, c[0x0][0x380] ;  /* 0x0000e000ff0a7b82 */ /* 0x000e220000000a00 */
[----:B------:R-:W-:-:S04]  /*2ea0*/  IMAD.IADD R9, R6, 0x1, R9 ;  /* 0x0000000106097824 */ /* 0x000fc800078e0209 */
[C---:B------:R-:W-:Y:S02]  /*2eb0*/  VIADD R13, R9.reuse, 0x200 ;  /* 0x00000200090d7836 */ /* 0x040fe40000000000 */
[C---:B------:R-:W-:Y:S02]  /*2ec0*/  VIADD R15, R9.reuse, 0x400 ;  /* 0x00000400090f7836 */ /* 0x040fe40000000000 */
[C---:B------:R-:W-:Y:S02]  /*2ed0*/  VIADD R17, R9.reuse, 0x600 ;  /* 0x0000060009117836 */ /* 0x040fe40000000000 */
[----:B0-----:R-:W-:-:S04]  /*2ee0*/  IMAD.WIDE.U32 R8, R9, 0x4, R10 ;  /* 0x0000000409087825 */ /* 0x001fc800078e000a */
[--C-:B------:R-:W-:Y:S02]  /*2ef0*/  IMAD.WIDE.U32 R12, R13, 0x4, R10.reuse ;  /* 0x000000040d0c7825 */ /* 0x100fe400078e000a */
[----:B------:R-:W2:Y:S02]  /*2f00*/  LDG.E R8, desc[UR8][R8.64] ;  /* 0x0000000808087981 */ /* 0x000ea4000c1e1900 */
[--C-:B------:R-:W-:Y:S02]  /*2f10*/  IMAD.WIDE.U32 R14, R15, 0x4, R10.reuse ;  /* 0x000000040f0e7825 */ /* 0x100fe400078e000a */
[----:B------:R-:W3:Y:S02]  /*2f20*/  LDG.E R12, desc[UR8][R12.64] ;  /* 0x000000080c0c7981 */ /* 0x000ee4000c1e1900 */
[----:B------:R-:W-:Y:S02]  /*2f30*/  IMAD.WIDE.U32 R10, R17, 0x4, R10 ;  /* 0x00000004110a7825 */ /* 0x000fe400078e000a */
[----:B------:R-:W4:Y:S04]  /*2f40*/  LDG.E R14, desc[UR8][R14.64] ;  /* 0x000000080e0e7981 */ /* 0x000f28000c1e1900 */
[----:B------:R-:W5:Y:S01]  /*2f50*/  LDG.E R10, desc[UR8][R10.64] ;  /* 0x000000080a0a7981 */ /* 0x000f62000c1e1900 */
[----:B------:R-:W-:Y:S01]  /*2f60*/  VIADD R6, R6, 0x800 ;  /* 0x0000080006067836 */ /* 0x000fe20000000000 */
[----:B--2---:R-:W-:-:S02]  /*2f70*/  FSETP.NEU.AND P1, PT, R8, UR5, PT ;  /* 0x0000000508007c0b */ /* 0x004fc4000bf2d000 */
[----:B---3--:R-:W-:Y:S02]  /*2f80*/  FSETP.NEU.AND P2, PT, R12, UR5, PT ;  /* 0x000000050c007c0b */ /* 0x008fe4000bf4d000 */
[----:B------:R-:W-:Y:S02]  /*2f90*/  SEL R2, RZ, 0x1, P1 ;  /* 0x00000001ff027807 */ /* 0x000fe40000800000 */
[----:B----4-:R-:W-:Y:S02]  /*2fa0*/  FSETP.NEU.AND P3, PT, R14, UR5, PT ;  /* 0x000000050e007c0b */ /* 0x010fe4000bf6d000 */
[----:B------:R-:W-:Y:S02]  /*2fb0*/  SEL R16, RZ, 0x1, P2 ;  /* 0x00000001ff107807 */ /* 0x000fe40001000000 */
[----:B-----5:R-:W-:Y:S02]  /*2fc0*/  FSETP.NEU.AND P4, PT, R10, UR5, PT ;  /* 0x000000050a007c0b */ /* 0x020fe4000bf8d000 */
[----:B------:R-:W-:-:S02]  /*2fd0*/  SEL R17, RZ, 0x1, P3 ;  /* 0x00000001ff117807 */ /* 0x000fc40001800000 */
[----:B------:R-:W-:Y:S02]  /*2fe0*/  SEL R8, RZ, 0x1, P4 ;  /* 0x00000001ff087807 */ /* 0x000fe40002000000 */
[----:B------:R-:W-:-:S04]  /*2ff0*/  IADD3 R2, P1, P2, R16, R3, R2 ;  /* 0x0000000310027210 */ /* 0x000fc80007a3e002 */
[----:B------:R-:W-:Y:S02]  /*3000*/  IADD3 R3, P3, P4, R8, R2, R17 ;  /* 0x0000000208037210 */ /* 0x000fe40007c7e011 */
[----:B------:R-:W-:-:S04]  /*3010*/  IADD3.X R26, PT, PT, RZ, R26, RZ, P1, P2 ;  /* 0x0000001aff1a7210 */ /* 0x000fc80000fe44ff */
[----:B------:R-:W-:-:S07]  /*3020*/  IADD3.X R26, PT, PT, RZ, R26, RZ, P3, P4 ;  /* 0x0000001aff1a7210 */ /* 0x000fce0001fe84ff */
.L_x_147:
[----:B------:R-:W-:Y:S05]  /*3030*/  BSYNC.RECONVERGENT B2 ;  /* 0x0000000000027941 */ /* 0x000fea0003800200 */
.L_x_146:
[----:B------:R-:W-:Y:S05]  /*3040*/  @!P0 BRA `(.L_x_139) ;  /* 0x0000000000408947 */ /* 0x000fea0003800000 */
[----:B------:R-:W0:Y:S01]  /*3050*/  LDC.64 R8, c[0x0][0x380] ;  /* 0x0000e000ff087b82 */ /* 0x000e220000000a00 */
[----:B------:R-:W-:Y:S01]  /*3060*/  LOP3.LUT R2, R4, 0xffff, RZ, 0xc0, !PT ;  /* 0x0000ffff04027812 */ /* 0x000fe200078ec0ff */
[----:B------:R-:W-:-:S03]  /*3070*/  IMAD.IADD R11, R6, 0x1, R7 ;  /* 0x00000001060b7824 */ /* 0x000fc600078e0207 */
[----:B------:R-:W-:-:S04]  /*3080*/  LEA.HI R2, R2, 0x1, RZ, 0x17 ;  /* 0x0000000102027811 */ /* 0x000fc800078fb8ff */
[----:B------:R-:W-:-:S05]  /*3090*/  LOP3.LUT R2, R2, 0x3, RZ, 0xc0, !PT ;  /* 0x0000000302027812 */ /* 0x000fca00078ec0ff */
[----:B------:R-:W-:-:S07]  /*30a0*/  IMAD.MOV R2, RZ, RZ, -R2 ;  /* 0x000000ffff027224 */ /* 0x000fce00078e0a02 */
.L_x_148:
[----:B0-----:R-:W-:-:S06]  /*30b0*/  IMAD.WIDE.U32 R6, R11, 0x4, R8 ;  /* 0x000000040b067825 */ /* 0x001fcc00078e0008 */
[----:B------:R-:W2:Y:S01]  /*30c0*/  LDG.E R6, desc[UR8][R6.64] ;  /* 0x0000000806067981 */ /* 0x000ea2000c1e1900 */
[----:B------:R-:W-:Y:S02]  /*30d0*/  VIADD R2, R2, 0x1 ;  /* 0x0000000102027836 */ /* 0x000fe40000000000 */
[----:B------:R-:W-:Y:S01]  /*30e0*/  VIADD R11, R11, 0x200 ;  /* 0x000002000b0b7836 */ /* 0x000fe20000000000 */
[----:B--2---:R-:W-:-:S04]  /*30f0*/  FSETP.NEU.AND P0, PT, R6, UR5, PT ;  /* 0x0000000506007c0b */ /* 0x004fc8000bf0d000 */
[----:B------:R-:W-:Y:S02]  /*3100*/  SEL R4, RZ, 0x1, P0 ;  /* 0x00000001ff047807 */ /* 0x000fe40000000000 */
[----:B------:R-:W-:Y:S02]  /*3110*/  ISETP.NE.AND P0, PT, R2, RZ, PT ;  /* 0x000000ff0200720c */ /* 0x000fe40003f05270 */
[----:B------:R-:W-:-:S05]  /*3120*/  IADD3 R3, P1, PT, R3, R4, RZ ;  /* 0x0000000403037210 */ /* 0x000fca0007f3e0ff */
[----:B------:R-:W-:-:S06]  /*3130*/  IMAD.X R26, RZ, RZ, R26, P1 ;  /* 0x000000ffff1a7224 */ /* 0x000fcc00008e061a */
[----:B------:R-:W-:Y:S05]  /*3140*/  @P0 BRA `(.L_x_148) ;  /* 0xfffffffc00d80947 */ /* 0x000fea000383ffff */
.L_x_139:
[----:B-12---:R-:W-:Y:S05]  /*3150*/  BSYNC.RECONVERGENT B1 ;  /* 0x0000000000017941 */ /* 0x006fea0003800200 */
.L_x_136:
[----:B0-----:R-:W0:Y:S01]  /*3160*/  S2R R8, SR_LANEID ;  /* 0x0000000000087919 */ /* 0x001e220000000000 */
        /* <DEDUP_REMOVED lines=10> */
[----:B------:R-:W1:Y:S01]  /*3210*/  SHFL.DOWN PT, R4, R11, 0x2, 0x1f ;  /* 0x08401f000b047f89 */ /* 0x000e6200000e0000 */
[----:B0-----:R-:W-:-:S04]  /*3220*/  SEL R2, R2, RZ, !P1 ;  /* 0x000000ff02027207 */ /* 0x001fc80004800000 */
[----:B------:R-:W-:Y:S02]  /*3230*/  IADD3 R7, P0, PT, R2, R9, RZ ;  /* 0x0000000902077210 */ /* 0x000fe40007f1e0ff */
[----:B-1----:R-:W-:Y:S02]  /*3240*/  SEL R4, R4, RZ, !P1 ;  /* 0x000000ff04047207 */ /* 0x002fe40004800000 */
[----:B------:R-:W-:Y:S01]  /*3250*/  ISETP.GT.AND P1, PT, R8, 0x1b, PT ;  /* 0x0000001b0800780c */ /* 0x000fe20003f24270 */
[----:B------:R-:W0:Y:S02]  /*3260*/  SHFL.DOWN PT, R2, R7, 0x4, 0x1f ;  /* 0x08801f0007027f89 */ /* 0x000e2400000e0000 */
[----:B------:R-:W-:Y:S02]  /*3270*/  IMAD.X R4, R4, 0x1, R11, P0 ;  /* 0x0000000104047824 */ /* 0x000fe400000e060b */
[----:B------:R-:W1:Y:S03]  /*3280*/  @!P2 S2R R11, SR_CgaCtaId ;  /* 0x00000000000ba919 */ /* 0x000e660000008800 */
[----:B------:R-:W2:Y:S01]  /*3290*/  SHFL.DOWN PT, R3, R4, 0x4, 0x1f ;  /* 0x08801f0004037f89 */ /* 0x000ea200000e0000 */
[----:B0-----:R-:W-:-:S04]  /*32a0*/  SEL R2, R2, RZ, !P1 ;  /* 0x000000ff02027207 */ /* 0x001fc80004800000 */
[----:B------:R-:W-:Y:S02]  /*32b0*/  IADD3 R9, P0, PT, R2, R7, RZ ;  /* 0x0000000702097210 */ /* 0x000fe40007f1e0ff */
[----:B--2---:R-:W-:-:S03]  /*32c0*/  SEL R3, R3, RZ, !P1 ;  /* 0x000000ff03037207 */ /* 0x004fc60004800000 */
[----:B------:R-:W0:Y:S01]  /*32d0*/  SHFL.DOWN PT, R2, R9, 0x8, 0x1f ;  /* 0x09001f0009027f89 */ /* 0x000e2200000e0000 */
[----:B------:R-:W-:Y:S01]  /*32e0*/  ISETP.GT.AND P1, PT, R8, 0x17, PT ;  /* 0x000000170800780c */ /* 0x000fe20003f24270 */
[----:B------:R-:W-:-:S05]  /*32f0*/  IMAD.X R6, R3, 0x1, R4, P0 ;  /* 0x0000000103067824 */ /* 0x000fca00000e0604 */
[----:B------:R-:W2:Y:S01]  /*3300*/  SHFL.DOWN PT, R3, R6, 0x8, 0x1f ;  /* 0x09001f0006037f89 */ /* 0x000ea200000e0000 */
[----:B0-----:R-:W-:-:S04]  /*3310*/  SEL R2, R2, RZ, !P1 ;  /* 0x000000ff02027207 */ /* 0x001fc80004800000 */
[----:B------:R-:W-:Y:S02]  /*3320*/  IADD3 R7, P0, PT, R2, R9, RZ ;  /* 0x0000000902077210 */ /* 0x000fe40007f1e0ff */
[----:B--2---:R-:W-:-:S03]  /*3330*/  SEL R3, R3, RZ, !P1 ;  /* 0x000000ff03037207 */ /* 0x004fc60004800000 */
[----:B------:R-:W0:Y:S01]  /*3340*/  SHFL.DOWN PT, R2, R7, 0x10, 0x1f ;  /* 0x0a001f0007027f89 */ /* 0x000e2200000e0000 */
[----:B------:R-:W-:Y:S02]  /*3350*/  ISETP.GT.AND P1, PT, R8, 0xf, PT ;  /* 0x0000000f0800780c */ /* 0x000fe40003f24270 */
[----:B------:R-:W-:Y:S01]  /*3360*/  @!P2 MOV R8, 0x400 ;  /* 0x000004000008a802 */ /* 0x000fe20000000f00 */
[----:B------:R-:W-:Y:S01]  /*3370*/  IMAD.X R4, R3, 0x1, R6, P0 ;  /* 0x0000000103047824 */ /* 0x000fe200000e0606 */
[----:B------:R-:W-:Y:S02]  /*3380*/  @!P2 SHF.R.U32.HI R6, RZ, 0x2, R5 ;  /* 0x00000002ff06a819 */ /* 0x000fe40000011605 */
[----:B-1----:R-:W-:Y:S02]  /*3390*/  @!P2 LEA R11, R11, R8, 0x18 ;  /* 0x000000080b0ba211 */ /* 0x002fe400078ec0ff */
[----:B------:R-:W1:Y:S01]  /*33a0*/  SHFL.DOWN PT, R3, R4, 0x10, 0x1f ;  /* 0x0a001f0004037f89 */ /* 0x000e6200000e0000 */
[----:B------:R-:W-:-:S05]  /*33b0*/  @!P2 LOP3.LUT R6, R6, 0xf8, RZ, 0xc0, !PT ;  /* 0x000000f80606a812 */ /* 0x000fca00078ec0ff */
        /* <DEDUP_REMOVED lines=9> */
[----:B------:R-:W0:Y:S01]  /*3450*/  S2UR UR5, SR_CgaCtaId ;  /* 0x00000000000579c3 */ /* 0x000e220000008800 */
[----:B------:R-:W-:Y:S02]  /*3460*/  UMOV UR4, 0x400 ;  /* 0x0000040000047882 */ /* 0x000fe40000000000 */
[----:B0-----:R-:W-:-:S09]  /*3470*/  ULEA UR4, UR5, UR4, 0x18 ;  /* 0x0000000405047291 */ /* 0x001fd2000f8ec0ff */
[----:B------:R-:W-:Y:S04]  /*3480*/  LDS.64 R8, [UR4+0x18] ;  /* 0x00001804ff087984 */ /* 0x000fe80008000a00 */
[----:B------:R-:W2:Y:S04]  /*3490*/  LDS.128 R24, [UR4+0x20] ;  /* 0x00002004ff187984 */ /* 0x000ea80008000c00 */
[----:B------:R-:W0:Y:S04]  /*34a0*/  LDS.128 R4, [UR4+0x30] ;  /* 0x00003004ff047984 */ /* 0x000e280008000c00 */
[----:B------:R-:W1:Y:S04]  /*34b0*/  LDS.128 R20, [UR4+0x40] ;  /* 0x00004004ff147984 */ /* 0x000e680008000c00 */
[----:B------:R-:W3:Y:S04]  /*34c0*/  LDS.128 R16, [UR4+0x50] ;  /* 0x00005004ff107984 */ /* 0x000ee80008000c00 */
[----:B------:R-:W4:Y:S01]  /*34d0*/  LDS.128 R12, [UR4+0x60] ;  /* 0x00006004ff0c7984 */ /* 0x000f220008000c00 */
[----:B--2---:R-:W-:-:S04]  /*34e0*/  IADD3 R11, P1, P2, R24, R8, R2 ;  /* 0x00000008180b7210 */ /* 0x004fc80007a3e002 */
[----:B------:R-:W-:Y:S02]  /*34f0*/  IADD3.X R25, PT, PT, R25, R9, R3, P1, P2 ;  /* 0x0000000919197210 */ /* 0x000fe40000fe4403 */
[----:B0-----:R-:W-:Y:S02]  /*3500*/  IADD3 R3, P1, P2, R4, R11, R26 ;  /* 0x0000000b04037210 */ /* 0x001fe40007a3e01a */
[----:B------:R-:W0:Y:S02]  /*3510*/  LDS.128 R8, [UR4+0x70] ;  /* 0x00007004ff087984 */ /* 0x000e240008000c00 */
[----:B------:R-:W-:Y:S02]  /*3520*/  IADD3.X R5, PT, PT, R5, R25, R27, P1, P2 ;  /* 0x0000001905057210 */ /* 0x000fe40000fe441b */
[----:B------:R-:W2:Y:S01]  /*3530*/  LDS.128 R24, [UR4+0x80] ;  /* 0x00008004ff187984 */ /* 0x000ea20008000c00 */
[----:B-1----:R-:W-:-:S04]  /*3540*/  IADD3 R3, P1, P2, R20, R3, R6 ;  /* 0x0000000314037210 */ /* 0x002fc80007a3e006 */
[----:B---3--:R-:W-:Y:S02]  /*3550*/  IADD3 R3, P3, P4, R16, R3, R22 ;  /* 0x0000000310037210 */ /* 0x008fe40007c7e016 */
[----:B------:R-:W-:Y:S02]  /*3560*/  IADD3.X R7, PT, PT, R21, R5, R7, P1, P2 ;  /* 0x0000000515077210 */ /* 0x000fe40000fe4407 */
[----:B----4-:R-:W-:Y:S02]  /*3570*/  IADD3 R3, P1, P2, R12, R3, R18 ;  /* 0x000000030c037210 */ /* 0x010fe40007a3e012 */
[----:B------:R-:W-:-:S04]  /*3580*/  IADD3.X R17, PT, PT, R17, R7, R23, P3, P4 ;  /* 0x0000000711117210 */ /* 0x000fc80001fe8417 */
[----:B------:R-:W-:Y:S02]  /*3590*/  IADD3.X R13, PT, PT, R13, R17, R19, P1, P2 ;  /* 0x000000110d0d7210 */ /* 0x000fe40000fe4413 */
[----:B0-----:R-:W-:-:S04]  /*35a0*/  IADD3 R3, P3, P4, R8, R3, R14 ;  /* 0x0000000308037210 */ /* 0x001fc80007c7e00e */
[----:B--2---:R-:W-:Y:S02]  /*35b0*/  IADD3 R3, P1, P2, R24, R3, R10 ;  /* 0x0000000318037210 */ /* 0x004fe40007a3e00a */
[----:B------:R-:W-:Y:S02]  /*35c0*/  IADD3.X R9, PT, PT, R9, R13, R15, P3, P4 ;  /* 0x0000000d09097210 */ /* 0x000fe40001fe840f */
[----:B------:R-:W-:Y:S02]  /*35d0*/  IADD3 R2, P3, PT, R3, R26, RZ ;  /* 0x0000001a03027210 */ /* 0x000fe40007f7e0ff */
[----:B------:R-:W-:-:S05]  /*35e0*/  IADD3.X R3, PT, PT, R25, R9, R11, P1, P2 ;  /* 0x0000000919037210 */ /* 0x000fca0000fe440b */
[----:B------:R-:W-:-:S07]  /*35f0*/  IMAD.X R3, R3, 0x1, R27, P3 ;  /* 0x0000000103037824 */ /* 0x000fce00018e061b */
.L_x_135:
[----:B------:R-:W-:Y:S05]  /*3600*/  BSYNC.RECONVERGENT B0 ;  /* 0x0000000000007941 */ /* 0x000fea0003800200 */
.L_x_119:
[----:B------:R-:W-:Y:S05]  /*3610*/  @P0 EXIT ;  /* 0x000000000000094d */ /* 0x000fea0003800000 */
[----:B------:R-:W3:Y:S02]  /*3620*/  LDC.64 R4, c[0x0][0x390] ;  /* 0x0000e400ff047b82 */ /* 0x000ee40000000a00 */
[----:B---3--:R-:W-:-:S05]  /*3630*/  IMAD.WIDE.U32 R4, R0, 0x8, R4 ;  /* 0x0000000800047825 */ /* 0x008fca00078e0004 */
[----:B------:R-:W-:Y:S01]  /*3640*/  STG.E.64 desc[UR8][R4.64], R2 ;  /* 0x0000000204007986 */ /* 0x000fe2000c101b08 */
[----:B------:R-:W-:Y:S05]  /*3650*/  EXIT ;  /* 0x000000000000794d */ /* 0x000fea0003800000 */
.L_x_149:
        /* <DEDUP_REMOVED lines=10> */
.L_x_190:


//--------------------- .text._ZN3cub18CUB_300001_SM_10006detail6reduce28DeviceReduceSingleTileKernelINS2_10policy_hubIljN4cuda3std3__44plusIlEEE10Policy1000EN6thrust24THRUST_300001_SM_1000_NS18transform_iteratorINSD_6detail14equal_to_valueIfEENSF_15normal_iteratorINSD_10device_ptrIfEEEEllEEPljS9_llNS7_10__identityEEEvT0_T1_T2_T3_T4_T6_ --------------------------
	.section	.text._ZN3cub18CUB_300001_SM_10006detail6reduce28DeviceReduceSingleTileKernelINS2_10policy_hubIljN4cuda3std3__44plusIlEEE10Policy1000EN6thrust24THRUST_300001_SM_1000_NS18transform_iteratorINSD_6detail14equal_to_valueIfEENSF_15normal_iteratorINSD_10device_ptrIfEEEEllEEPljS9_llNS7_10__identityEEEvT0_T1_T2_T3_T4_T6_,"ax",@progbits
	.align	128
        .global         _ZN3cub18CUB_300001_SM_10006detail6reduce28DeviceReduceSingleTileKernelINS2_10policy_hubIljN4cuda3std3__44plusIlEEE10Policy1000EN6thrust24THRUST_300001_SM_1000_NS18transform_iteratorINSD_6detail14equal_to_valueIfEENSF_15normal_iteratorINSD_10device_ptrIfEEEEllEEPljS9_llNS7_10__identityEEEvT0_T1_T2_T3_T4_T6_
        .type           _ZN3cub18CUB_300001_SM_10006detail6reduce28DeviceReduceSingleTileKernelINS2_10policy_hubIljN4cuda3std3__44plusIlEEE10Policy1000EN6thrust24THRUST_300001_SM_1000_NS18transform_iteratorINSD_6detail14equal_to_valueIfEENSF_15normal_iteratorINSD_10device_ptrIfEEEEllEEPljS9_llNS7_10__identityEEEvT0_T1_T2_T3_T4_T6_,@function
        .size           _ZN3cub18CUB_300001_SM_10006detail6reduce28DeviceReduceSingleTileKernelINS2_10policy_hubIljN4cuda3std3__44plusIlEEE10Policy1000EN6thrust24THRUST_300001_SM_1000_NS18transform_iteratorINSD_6detail14equal_to_valueIfEENSF_15normal_iteratorINSD_10device_ptrIfEEEEllEEPljS9_llNS7_10__identityEEEvT0_T1_T2_T3_T4_T6_,(.L_x_191 - _ZN3cub18CUB_300001_SM_10006detail6reduce28DeviceReduceSingleTileKernelINS2_10policy_hubIljN4cuda3std3__44plusIlEEE10Policy1000EN6thrust24THRUST_300001_SM_1000_NS18transform_iteratorINSD_6detail14equal_to_valueIfEENSF_15normal_iteratorINSD_10device_ptrIfEEEEllEEPljS9_llNS7_10__identityEEEvT0_T1_T2_T3_T4_T6_)
        .other          _ZN3cub18CUB_300001_SM_10006detail6reduce28DeviceReduceSingleTileKernelINS2_10policy_hubIljN4cuda3std3__44plusIlEEE10Policy1000EN6thrust24THRUST_300001_SM_1000_NS18transform_iteratorINSD_6detail14equal_to_valueIfEENSF_15normal_iteratorINSD_10device_ptrIfEEEEllEEPljS9_llNS7_10__identityEEEvT0_T1_T2_T3_T4_T6_,@"STO_CUDA_ENTRY STV_DEFAULT"
_ZN3cub18CUB_300001_SM_10006detail6reduce28DeviceReduceSingleTileKernelINS2_10policy_hubIljN4cuda3std3__44plusIlEEE10Policy1000EN6thrust24THRUST_300001_SM_1000_NS18transform_iteratorINSD_6detail14equal_to_valueIfEENSF_15normal_iteratorINSD_10device_ptrIfEEEEllEEPljS9_llNS7_10__identityEEEvT0_T1_T2_T3_T4_T6_:
.text._ZN3cub18CUB_300001_SM_10006detail6reduce28DeviceReduceSingleTileKernelINS2_10policy_hubIljN4cuda3std3__44plusIlEEE10Policy1000EN6thrust24THRUST_300001_SM_1000_NS18transform_iteratorINSD_6detail14equal_to_valueIfEENSF_15normal_iteratorINSD_10device_ptrIfEEEEllEEPljS9_llNS7_10__identityEEEvT0_T1_T2_T3_T4_T6_:
        /* <DEDUP_REMOVED lines=13> */
.L_x_150:
[----:B------:R-:W-:Y:S01]  /*00d0*/  ISETP.GT.U32.AND P0, PT, R32, 0xdff, PT ;  /* 0x00000dff2000780c */ /* 0x000fe20003f04070 */
[----:B------:R-:W-:-:S12]  /*00e0*/  BSSY.RECONVERGENT B0, `(.L_x_151) ;  /* 0x0000309000007945 */ /* 0x000fd80003800200 */
[----:B------:R-:W-:Y:S05]  /*00f0*/  @P0 BRA `(.L_x_152) ;  /* 0x0000001800380947 */ /* 0x000fea0003800000 */
        /* <DEDUP_REMOVED lines=16> */
.L_x_154:
[----:B------:R-:W-:Y:S05]  /*0200*/  BSYNC.RECONVERGENT B1 ;  /* 0x0000000000017941 */ /* 0x000fea0003800200 */
.L_x_153:
        /* <DEDUP_REMOVED lines=17> */
.L_x_159:
        /* <DEDUP_REMOVED lines=70> */
.L_x_158:
[----:B------:R-:W-:Y:S05]  /*0780*/  BSYNC.RECONVERGENT B2 ;  /* 0x0000000000027941 */ /* 0x000fea0003800200 */
.L_x_157:
        /* <DEDUP_REMOVED lines=29> */
[----:B0-----:R-:W-:Y:S02]  /*0960*/  IADD3 R6, P1, P2, R0, R8, R9 ;  /* 0x0000000800067210 */ /* 0x001fe40007a3e009 */
[----:B------:R-:W-:-:S02]  /*0970*/  SEL R7, RZ, 0x1, P3 ;  /* 0x00000001ff077807 */ /* 0x000fc40001800000 */
        /* <DEDUP_REMOVED lines=11> */
.L_x_161:
[----:B------:R-:W-:Y:S05]  /*0a30*/  BSYNC.RECONVERGENT B2 ;  /* 0x0000000000027941 */ /* 0x000fea0003800200 */
.L_x_160:
        /* <DEDUP_REMOVED lines=26> */
.L_x_163:
[----:B------:R-:W-:Y:S05]  /*0be0*/  BSYNC.RECONVERGENT B2 ;  /* 0x0000000000027941 */ /* 0x000fea0003800200 */
.L_x_162:
[----:B------:R-:W-:Y:S05]  /*0bf0*/  @!P0 BRA `(.L_x_156) ;  /* 0x0000000000388947 */ /* 0x000fea0003800000 */
[----:B------:R-:W0:Y:S02]  /*0c00*/  LDC.64 R6, c[0x0][0x380] ;  /* 0x0000e000ff067b82 */ /* 0x000e240000000a00 */
[----:B0-----:R-:W-:-:S04]  /*0c10*/  IMAD.WIDE.U32 R6, R3, 0x4, R6 ;  /* 0x0000000403067825 */ /* 0x001fc800078e0006 */
[----:B------:R-:W-:-:S07]  /*0c20*/  IMAD.MOV R3, RZ, RZ, -R4 ;  /* 0x000000ffff037224 */ /* 0x000fce00078e0a04 */
.L_x_164:
[----:B------:R0:W2:Y:S01]  /*0c30*/  LDG.E R4, desc[UR6][R6.64] ;  /* 0x0000000606047981 */ /* 0x0000a2000c1e1900 */
[----:B------:R-:W2:Y:S01]  /*0c40*/  LDCU UR4, c[0x0][0x388] ;  /* 0x00007100ff0477ac */ /* 0x000ea20008000800 */
        /* <DEDUP_REMOVED lines=9> */
.L_x_156:
[----:B------:R-:W-:Y:S05]  /*0ce0*/  BSYNC.RECONVERGENT B1 ;  /* 0x0000000000017941 */ /* 0x000fea0003800200 */
.L_x_155:
        /* <DEDUP_REMOVED lines=77> */
.L_x_165:
        /* <DEDUP_REMOVED lines=26> */
[----:B------:R-:W-:Y:S01]  /*1360*/  VIADD R4, R3, 0x8 ;  /* 0x0000000803047836 */ /* 0x000fe20000000000 */
[----:B------:R-:W1:Y:S02]  /*1370*/  @!P2 S2R R11, SR_CgaCtaId ;  /* 0x00000000000ba919 */ /* 0x000e640000008800 */
        /* <DEDUP_REMOVED lines=12> */
[----:B------:R-:W-:Y:S02]  /*1440*/  IMAD.X R7, R2, 0x1, R10, P1 ;  /* 0x0000000102077824 */ /* 0x000fe400008e060a */
[----:B------:R-:W-:Y:S01]  /*1450*/  VIADD R2, R3, 0x10 ;  /* 0x0000001003027836 */ /* 0x000fe20000000000 */
[----:B------:R-:W-:Y:S02]  /*1460*/  @!P2 SHF.R.U32.HI R3, RZ, 0x2, R5 ;  /* 0x00000002ff03a819 */ /* 0x000fe40000011605 */
[----:B------:R-:W2:Y:S02]  /*1470*/  SHFL.DOWN PT, R4, R7, 0x10, R9 ;  /* 0x0a00000007047989 */ /* 0x000ea400000e0009 */
[----:B------:R-:W-:Y:S02]  /*1480*/  ISETP.GT.AND P0, PT, R2, R9, PT ;  /* 0x000000090200720c */ /* 0x000fe40003f04270 */
[----:B------:R-:W-:-:S04]  /*1490*/  @!P2 MOV R2, 0x400 ;  /* 0x000004000002a802 */ /* 0x000fc80000000f00 */
[----:B-1----:R-:W-:Y:S02]  /*14a0*/  @!P2 LEA R11, R11, R2, 0x18 ;  /* 0x000000020b0ba211 */ /* 0x002fe400078ec0ff */
[----:B0-----:R-:W-:-:S04]  /*14b0*/  SEL R0, R0, RZ, !P0 ;  /* 0x000000ff00007207 */ /* 0x001fc80004000000 */
[----:B------:R-:W-:Y:S02]  /*14c0*/  IADD3 R2, P1, PT, R0, R6, RZ ;  /* 0x0000000600027210 */ /* 0x000fe40007f3e0ff */
[----:B------:R-:W-:Y:S02]  /*14d0*/  @!P2 LOP3.LUT R0, R3, 0xf8, RZ, 0xc0, !PT ;  /* 0x000000f80300a812 */ /* 0x000fe400078ec0ff */
[----:B--2---:R-:W-:Y:S02]  /*14e0*/  SEL R4, R4, RZ, !P0 ;  /* 0x000000ff04047207 */ /* 0x004fe40004000000 */
[----:B------:R-:W-:Y:S01]  /*14f0*/  ISETP.NE.AND P0, PT, R5, RZ, PT ;  /* 0x000000ff0500720c */ /* 0x000fe20003f05270 */
[----:B------:R-:W-:Y:S02]  /*1500*/  @!P2 IMAD.IADD R11, R0, 0x1, R11 ;  /* 0x00000001000ba824 */ /* 0x000fe400078e020b */
        /* <DEDUP_REMOVED lines=9> */
[----:B------:R-:W-:Y:S01]  /*15a0*/  ISETP.GT.U32.AND P6, PT, R32, 0x1a0, PT ;  /* 0x000001a02000780c */ /* 0x000fe20003fc4070 */
[----:B-1----:R-:W-:-:S09]  /*15b0*/  ULEA UR4, UR5, UR4, 0x18 ;  /* 0x0000000405047291 */ /* 0x002fd2000f8ec0ff */
[----:B------:R-:W1:Y:S04]  /*15c0*/  LDS.64 R24, [UR4+0x18] ;  /* 0x00001804ff187984 */ /* 0x000e680008000a00 */
[----:B------:R-:W2:Y:S04]  /*15d0*/  LDS.128 R4, [UR4+0x20] ;  /* 0x00002004ff047984 */ /* 0x000ea80008000c00 */
[----:B0-----:R-:W0:Y:S04]  /*15e0*/  LDS.128 R8, [UR4+0x30] ;  /* 0x00003004ff087984 */ /* 0x001e280008000c00 */
[----:B------:R-:W3:Y:S04]  /*15f0*/  LDS.128 R12, [UR4+0x40] ;  /* 0x00004004ff0c7984 */ /* 0x000ee80008000c00 */
[----:B------:R-:W4:Y:S04]  /*1600*/  LDS.128 R16, [UR4+0x50] ;  /* 0x00005004ff107984 */ /* 0x000f280008000c00 */
[----:B------:R-:W5:Y:S01]  /*1610*/  LDS.128 R20, [UR4+0x60] ;  /* 0x00006004ff147984 */ /* 0x000f620008000c00 */
[----:B-1----:R-:W-:-:S02]  /*1620*/  SEL R28, R24, RZ, P1 ;  /* 0x000000ff181c7207 */ /* 0x002fc40000800000 */
[----:B------:R-:W-:Y:S02]  /*1630*/  SEL R0, R25, RZ, P1 ;  /* 0x000000ff19007207 */ /* 0x000fe40000800000 */
[----:B--2---:R-:W-:Y:S01]  /*1640*/  SEL R33, R4, RZ, P2 ;  /* 0x000000ff04217207 */ /* 0x004fe20001000000 */
[----:B------:R-:W1:Y:S01]  /*1650*/  LDS.128 R24, [UR4+0x70] ;  /* 0x00007004ff187984 */ /* 0x000e620008000c00 */
[----:B------:R-:W-:Y:S02]  /*1660*/  SEL R4, R5, RZ, P2 ;  /* 0x000000ff05047207 */ /* 0x000fe40001000000 */
[----:B------:R-:W-:Y:S02]  /*1670*/  IADD3 R33, P3, P4, R33, R28, R2 ;  /* 0x0000001c21217210 */ /* 0x000fe40007c7e002 */
[----:B------:R-:W2:Y:S01]  /*1680*/  LDS.128 R28, [UR4+0x80] ;  /* 0x00008004ff1c7984 */ /* 0x000ea20008000c00 */
[C---:B------:R-:W-:Y:S02]  /*1690*/  ISETP.GT.U32.AND P1, PT, R32.reuse, 0x60, PT ;  /* 0x000000602000780c */ /* 0x040fe40003f24070 */
[----:B------:R-:W-:-:S02]  /*16a0*/  ISETP.GT.U32.AND P2, PT, R32, 0x80, PT ;  /* 0x000000802000780c */ /* 0x000fc40003f44070 */
[----:B------:R-:W-:Y:S02]  /*16b0*/  SEL R5, R6, RZ, P1 ;  /* 0x000000ff06057207 */ /* 0x000fe40000800000 */
[----:B0-----:R-:W-:Y:S02]  /*16c0*/  SEL R2, R8, RZ, P2 ;  /* 0x000000ff08027207 */ /* 0x001fe40001000000 */
[----:B------:R-:W-:Y:S02]  /*16d0*/  IADD3.X R0, PT, PT, R4, R0, R3, P3, P4 ;  /* 0x0000000004007210 */ /* 0x000fe40001fe8403 */
[----:B------:R-:W-:Y:S02]  /*16e0*/  SEL R7, R7, RZ, P1 ;  /* 0x000000ff07077207 */ /* 0x000fe40000800000 */
[----:B------:R-:W-:Y:S02]  /*16f0*/  SEL R4, R9, RZ, P2 ;  /* 0x000000ff09047207 */ /* 0x000fe40001000000 */
[----:B------:R-:W-:-:S02]  /*1700*/  IADD3 R2, P3, P4, R2, R33, R5 ;  /* 0x0000002102027210 */ /* 0x000fc40007c7e005 */
[C---:B------:R-:W-:Y:S02]  /*1710*/  ISETP.GT.U32.AND P1, PT, R32.reuse, 0xa0, PT ;  /* 0x000000a02000780c */ /* 0x040fe40003f24070 */
[----:B------:R-:W-:Y:S02]  /*1720*/  ISETP.GT.U32.AND P2, PT, R32, 0xc0, PT ;  /* 0x000000c02000780c */ /* 0x000fe40003f44070 */
[----:B------:R-:W-:Y:S02]  /*1730*/  IADD3.X R4, PT, PT, R4, R0, R7, P3, P4 ;  /* 0x0000000004047210 */ /* 0x000fe40001fe8407 */
[----:B------:R-:W-:Y:S02]  /*1740*/  SEL R3, R10, RZ, P1 ;  /* 0x000000ff0a037207 */ /* 0x000fe40000800000 */
[----:B---3--:R-:W-:Y:S02]  /*1750*/  SEL R0, R12, RZ, P2 ;  /* 0x000000ff0c007207 */ /* 0x008fe40001000000 */
[----:B------:R-:W-:-:S02]  /*1760*/  SEL R10, R11, RZ, P1 ;  /* 0x000000ff0b0a7207 */ /* 0x000fc40000800000 */
[----:B------:R-:W-:Y:S02]  /*1770*/  ISETP.GT.U32.AND P1, PT, R32, 0xe0, PT ;  /* 0x000000e02000780c */ /* 0x000fe40003f24070 */
[----:B------:R-:W-:Y:S02]  /*1780*/  SEL R5, R13, RZ, P2 ;  /* 0x000000ff0d057207 */ /* 0x000fe40001000000 */
[----:B------:R-:W-:Y:S02]  /*1790*/  IADD3 R0, P3, P4, R0, R2, R3 ;  /* 0x0000000200007210 */ /* 0x000fe40007c7e003 */
[----:B------:R-:W-:Y:S02]  /*17a0*/  ISETP.GT.U32.AND P2, PT, R32, 0x100, PT ;  /* 0x000001002000780c */ /* 0x000fe40003f44070 */
[----:B------:R-:W-:Y:S02]  /*17b0*/  SEL R3, R14, RZ, P1 ;  /* 0x000000ff0e037207 */ /* 0x000fe40000800000 */
[----:B------:R-:W-:-:S02]  /*17c0*/  SEL R15, R15, RZ, P1 ;  /* 0x000000ff0f0f7207 */ /* 0x000fc40000800000 */
[----:B------:R-:W-:Y:S02]  /*17d0*/  ISETP.GT.U32.AND P1, PT, R32, 0x120, PT ;  /* 0x000001202000780c */ /* 0x000fe40003f24070 */
[----:B------:R-:W-:Y:S02]  /*17e0*/  IADD3.X R5, PT, PT, R5, R4, R10, P3, P4 ;  /* 0x0000000405057210 */ /* 0x000fe40001fe840a */
[----:B----4-:R-:W-:Y:S02]  /*17f0*/  SEL R2, R16, RZ, P2 ;  /* 0x000000ff10027207 */ /* 0x010fe40001000000 */
[----:B------:R-:W-:Y:S02]  /*1800*/  SEL R4, R17, RZ, P2 ;  /* 0x000000ff11047207 */ /* 0x000fe40001000000 */
[----:B------:R-:W-:Y:S02]  /*1810*/  ISETP.GT.U32.AND P2, PT, R32, 0x140, PT ;  /* 0x000001402000780c */ /* 0x000fe40003f44070 */
[----:B------:R-:W-:-:S02]  /*1820*/  SEL R7, R18, RZ, P1 ;  /* 0x000000ff12077207 */ /* 0x000fc40000800000 */
[----:B------:R-:W-:Y:S02]  /*1830*/  SEL R18, R19, RZ, P1 ;  /* 0x000000ff13127207 */ /* 0x000fe40000800000 */
[----:B------:R-:W-:Y:S02]  /*1840*/  IADD3 R2, P3, P4, R2, R0, R3 ;  /* 0x0000000002027210 */ /* 0x000fe40007c7e003 */
[----:B------:R-:W-:Y:S02]  /*1850*/  ISETP.GT.U32.AND P1, PT, R32, 0x160, PT ;  /* 0x000001602000780c */ /* 0x000fe40003f24070 */
[----:B-----5:R-:W-:Y:S02]  /*1860*/  SEL R0, R20, RZ, P2 ;  /* 0x000000ff14007207 */ /* 0x020fe40001000000 */
[----:B------:R-:W-:Y:S02]  /*1870*/  IADD3.X R4, PT, PT, R4, R5, R15, P3, P4 ;  /* 0x0000000504047210 */ /* 0x000fe40001fe840f */
[----:B------:R-:W-:-:S02]  /*1880*/  SEL R3, R22, RZ, P1 ;  /* 0x000000ff16037207 */ /* 0x000fc40000800000 */
[----:B------:R-:W-:Y:S02]  /*1890*/  SEL R23, R23, RZ, P1 ;  /* 0x000000ff17177207 */ /* 0x000fe40000800000 */
[----:B------:R-:W-:Y:S02]  /*18a0*/  SEL R5, R21, RZ, P2 ;  /* 0x000000ff15057207 */ /* 0x000fe40001000000 */
[----:B------:R-:W-:Y:S02]  /*18b0*/  IADD3 R0, P1, P3, R0, R2, R7 ;  /* 0x0000000200007210 */ /* 0x000fe40007b3e007 */
[----:B-1----:R-:W-:Y:S02]  /*18c0*/  SEL R2, R24, RZ, P5 ;  /* 0x000000ff18027207 */ /* 0x002fe40002800000 */
[----:B------:R-:W-:Y:S02]  /*18d0*/  ISETP.GT.U32.AND P2, PT, R32, 0x1c0, PT ;  /* 0x000001c02000780c */ /* 0x000fe40003f44070 */
[----:B------:R-:W-:-:S02]  /*18e0*/  IADD3.X R5, PT, PT, R5, R4, R18, P1, P3 ;  /* 0x0000000405057210 */ /* 0x000fc40000fe6412 */
[----:B------:R-:W-:Y:S02]  /*18f0*/  IADD3 R2, P3, P4, R2, R0, R3 ;  /* 0x0000000002027210 */ /* 0x000fe40007c7e003 */
[----:B------:R-:W-:Y:S02]  /*1900*/  SEL R0, R26, RZ, P6 ;  /* 0x000000ff1a007207 */ /* 0x000fe40003000000 */
[----:B--2---:R-:W-:Y:S02]  /*1910*/  SEL R3, R28, RZ, P2 ;  /* 0x000000ff1c037207 */ /* 0x004fe40001000000 */
[----:B------:R-:W-:Y:S02]  /*1920*/  ISETP.GT.U32.AND P1, PT, R32, 0x1e0, PT ;  /* 0x000001e02000780c */ /* 0x000fe40003f24070 */
        /* <DEDUP_REMOVED lines=11> */
.L_x_152:
        /* <DEDUP_REMOVED lines=11> */
[----:B------:R-:W-:Y:S01]  /*1a90*/  IMAD.MOV.U32 R17, RZ, RZ, 0xe00 ;  /* 0x00000e00ff117424 */ /* 0x000fe200078e00ff */
[----:B-1----:R-:W-:-:S02]  /*1aa0*/  FSETP.NEU.AND P0, PT, R10, UR4, PT ;  /* 0x000000040a007c0b */ /* 0x002fc4000bf0d000 */
[----:B--2---:R-:W-:Y:S02]  /*1ab0*/  FSETP.NEU.AND P1, PT, R4, UR4, PT ;  /* 0x0000000404007c0b */ /* 0x004fe4000bf2d000 */
[----:B---3--:R-:W-:Y:S02]  /*1ac0*/  FSETP.NEU.AND P2, PT, R5, UR4, PT ;  /* 0x0000000405007c0b */ /* 0x008fe4000bf4d000 */
[----:B------:R-:W-:Y:S02]  /*1ad0*/  SEL R5, RZ, 0x1, P0 ;  /* 0x00000001ff057807 */ /* 0x000fe40000000000 */
[----:B------:R-:W-:Y:S02]  /*1ae0*/  SEL R4, RZ, 0x1, P1 ;  /* 0x00000001ff047807 */ /* 0x000fe40000800000 */
[----:B------:R-:W-:Y:S02]  /*1af0*/  SEL R25, RZ, 0x1, P2 ;  /* 0x00000001ff197807 */ /* 0x000fe40001000000 */
[----:B----4-:R-:W-:Y:S01]  /*1b00*/  FSETP.NEU.AND P2, PT, R6, UR4, PT ;  /* 0x0000000406007c0b */ /* 0x010fe2000bf4d000 */
[----:B------:R-:W-:Y:S01]  /*1b10*/  VIADD R6, R32, 0xfffff200 ;  /* 0xfffff20020067836 */ /* 0x000fe20000000000 */
[----:B------:R-:W-:-:S02]  /*1b20*/  IADD3 R25, P0, P1, R25, R4, R5 ;  /* 0x0000000419197210 */ /* 0x000fc4000791e005 */
[----:B-----5:R-:W-:Y:S02]  /*1b30*/  FSETP.NEU.AND P3, PT, R7, UR4, PT ;  /* 0x0000000407007c0b */ /* 0x020fe4000bf6d000 */
[----:B------:R-:W-:Y:S02]  /*1b40*/  IADD3.X R27, PT, PT, RZ, RZ, RZ, P0, P1 ;  /* 0x000000ffff1b7210 */ /* 0x000fe400007e24ff */
[----:B------:R-:W-:Y:S02]  /*1b50*/  ISETP.GE.U32.AND P0, PT, R6, 0xe00, PT ;  /* 0x00000e000600780c */ /* 0x000fe40003f06070 */
[----:B------:R-:W-:Y:S02]  /*1b60*/  SEL R5, RZ, 0x1, P2 ;  /* 0x00000001ff057807 */ /* 0x000fe40001000000 */
[----:B------:R-:W-:Y:S02]  /*1b70*/  SEL R4, RZ, 0x1, P3 ;  /* 0x00000001ff047807 */ /* 0x000fe40001800000 */
[----:B------:R-:W-:-:S02]  /*1b80*/  FSETP.NEU.AND P4, PT, R8, UR4, PT ;  /* 0x0000000408007c0b */ /* 0x000fc4000bf8d000 */
[----:B------:R-:W-:Y:S02]  /*1b90*/  FSETP.NEU.AND P5, PT, R9, UR4, PT ;  /* 0x0000000409007c0b */ /* 0x000fe4000bfad000 */
[----:B------:R-:W-:Y:S02]  /*1ba0*/  IADD3 R25, P2, P3, R4, R25, R5 ;  /* 0x0000001904197210 */ /* 0x000fe40007b5e005 */
[----:B------:R-:W-:Y:S02]  /*1bb0*/  SEL R5, RZ, 0x1, P4 ;  /* 0x00000001ff057807 */ /* 0x000fe40002000000 */
[----:B------:R-:W-:Y:S02]  /*1bc0*/  SEL R4, RZ, 0x1, P5 ;  /* 0x00000001ff047807 */ /* 0x000fe40002800000 */
[----:B------:R-:W-:Y:S02]  /*1bd0*/  IADD3.X R27, PT, PT, RZ, R27, RZ, P2, P3 ;  /* 0x0000001bff1b7210 */ /* 0x000fe400017e64ff */
[----:B------:R-:W-:-:S04]  /*1be0*/  IADD3 R25, P1, P4, R4, R25, R5 ;  /* 0x0000001904197210 */ /* 0x000fc80007c3e005 */
[----:B------:R-:W-:Y:S01]  /*1bf0*/  IADD3.X R27, PT, PT, RZ, R27, RZ, P1, P4 ;  /* 0x0000001bff1b7210 */ /* 0x000fe20000fe84ff */
[----:B------:R-:W-:Y:S08]  /*1c00*/  @!P0 BRA `(.L_x_167) ;  /* 0x0000000000a08947 */ /* 0x000ff00003800000 */
[----:B------:R-:W0:Y:S01]  /*1c10*/  LDC R32, c[0x0][0x398] ;  /* 0x0000e600ff207b82 */ /* 0x000e220000000800 */
[----:B------:R-:W-:Y:S01]  /*1c20*/  IMAD.MOV.U32 R17, RZ, RZ, 0xe00 ;  /* 0x00000e00ff117424 */ /* 0x000fe200078e00ff */
[----:B------:R-:W1:Y:S01]  /*1c30*/  LDCU UR4, c[0x0][0x388] ;  /* 0x00007100ff0477ac */ /* 0x000e620008000800 */
[----:B------:R-:W-:-:S05]  /*1c40*/  NOP ;  /* 0x0000000000007918 */ /* 0x000fca0000000000 */
.L_x_169:
[----:B------:R-:W-:-:S05]  /*1c50*/  IMAD.WIDE.U32 R4, R17, 0x4, R2 ;  /* 0x0000000411047825 */ /* 0x000fca00078e0002 */
[----:B------:R-:W1:Y:S04]  /*1c60*/  LDG.E R13, desc[UR6][R4.64] ;  /* 0x00000006040d7981 */ /* 0x000e68000c1e1900 */
[----:B------:R-:W2:Y:S04]  /*1c70*/  LDG.E R7, desc[UR6][R4.64+0x800] ;  /* 0x0008000604077981 */ /* 0x000ea8000c1e1900 */
[----:B------:R-:W3:Y:S04]  /*1c80*/  LDG.E R8, desc[UR6][R4.64+0x1000] ;  /* 0x0010000604087981 */ /* 0x000ee8000c1e1900 */
[----:B------:R-:W4:Y:S04]  /*1c90*/  LDG.E R9, desc[UR6][R4.64+0x1800] ;  /* 0x0018000604097981 */ /* 0x000f28000c1e1900 */
[----:B------:R-:W5:Y:S04]  /*1ca0*/  LDG.E R10, desc[UR6][R4.64+0x2000] ;  /* 0x00200006040a7981 */ /* 0x000f68000c1e1900 */
[----:B------:R-:W5:Y:S04]  /*1cb0*/  LDG.E R11, desc[UR6][R4.64+0x2800] ;  /* 0x00280006040b7981 */ /* 0x000f68000c1e1900 */
[----:B------:R0:W5:Y:S01]  /*1cc0*/  LDG.E R12, desc[UR6][R4.64+0x3000] ;  /* 0x00300006040c7981 */ /* 0x000162000c1e1900 */
        /* <DEDUP_REMOVED lines=14> */
[----:B------:R-:W-:Y:S02]  /*1db0*/  IADD3.X R27, PT, PT, RZ, R27, RZ, P0, P1 ;  /* 0x0000001bff1b7210 */ /* 0x000fe400007e24ff */
[----:B------:R-:W-:Y:S01]  /*1dc0*/  IADD3 R25, P5, P4, R4, R25, R5 ;  /* 0x0000001904197210 */ /* 0x000fe20007cbe005 */
[----:B------:R-:W-:Y:S01]  /*1dd0*/  IMAD.IADD R5, R32, 0x1, -R17 ;  /* 0x0000000120057824 */ /* 0x000fe200078e0a11 */
[----:B------:R-:W-:Y:S02]  /*1de0*/  FSETP.NEU.AND P6, PT, R12, UR4, PT ;  /* 0x000000040c007c0b */ /* 0x000fe4000bfcd000 */
[----:B------:R-:W-:Y:S02]  /*1df0*/  IADD3.X R27, PT, PT, RZ, R27, RZ, P2, P3 ;  /* 0x0000001bff1b7210 */ /* 0x000fe400017e64ff */
[----:B------:R-:W-:-:S02]  /*1e00*/  ISETP.GE.U32.AND P0, PT, R5, 0xe00, PT ;  /* 0x00000e000500780c */ /* 0x000fc40003f06070 */
[----:B------:R-:W-:Y:S02]  /*1e10*/  SEL R4, RZ, 0x1, P6 ;  /* 0x00000001ff047807 */ /* 0x000fe40003000000 */
[----:B------:R-:W-:Y:S02]  /*1e20*/  IADD3.X R27, PT, PT, RZ, R27, RZ, P5, P4 ;  /* 0x0000001bff1b7210 */ /* 0x000fe40002fe84ff */
[----:B------:R-:W-:-:S05]  /*1e30*/  IADD3 R25, P1, PT, R25, R4, RZ ;  /* 0x0000000419197210 */ /* 0x000fca0007f3e0ff */
[----:B------:R-:W-:Y:S02]  /*1e40*/  IMAD.X R27, RZ, RZ, R27, P1 ;  /* 0x000000ffff1b7224 */ /* 0x000fe400008e061b */
[----:B------:R-:W-:Y:S06]  /*1e50*/  @!P0 BRA `(.L_x_168) ;  /* 0x0000000c009c8947 */ /* 0x000fec0003800000 */
[----:B------:R-:W-:-:S05]  /*1e60*/  VIADD R17, R17, 0xe00 ;  /* 0x00000e0011117836 */ /* 0x000fca0000000000 */
[----:B------:R-:W-:-:S13]  /*1e70*/  ISETP.GT.U32.AND P0, PT, R17, R6, PT ;  /* 0x000000061100720c */ /* 0x000fda0003f04070 */
[----:B------:R-:W-:Y:S05]  /*1e80*/  @!P0 BRA `(.L_x_169) ;  /* 0xfffffffc00708947 */ /* 0x000fea000383ffff */
.L_x_167:
[----:B------:R-:W-:Y:S01]  /*1e90*/  IMAD.IADD R3, R32, 0x1, -R17 ;  /* 0x0000000120037824 */ /* 0x000fe200078e0a11 */
[----:B------:R-:W-:Y:S04]  /*1ea0*/  BSSY.RECONVERGENT B1, `(.L_x_168) ;  /* 0x00000e2000017945 */ /* 0x000fe80003800200 */
[----:B------:R-:W-:-:S04]  /*1eb0*/  ISETP.GE.AND P0, PT, R0, R3, PT ;  /* 0x000000030000720c */ /* 0x000fc80003f06270 */
[----:B------:R-:W-:-:S13]  /*1ec0*/  ISETP.GE.U32.OR P0, PT, R17, R32, P0 ;  /* 0x000000201100720c */ /* 0x000fda0000706470 */
[----:B------:R-:W-:Y:S05]  /*1ed0*/  @P0 BRA `(.L_x_170) ;  /* 0x0000000c00780947 */ /* 0x000fea0003800000 */
[----:B------:R-:W-:Y:S01]  /*1ee0*/  LOP3.LUT R2, RZ, R0, RZ, 0x33, !PT ;  /* 0x00000000ff027212 */ /* 0x000fe200078e33ff */
[----:B------:R-:W-:Y:S01]  /*1ef0*/  BSSY.RECONVERGENT B2, `(.L_x_171) ;  /* 0x0000073000027945 */ /* 0x000fe20003800200 */
[----:B------:R-:W-:Y:S02]  /*1f00*/  IMAD.MOV.U32 R20, RZ, RZ, R0 ;  /* 0x000000ffff147224 */ /* 0x000fe400078e0000 */
[----:B------:R-:W-:-:S04]  /*1f10*/  IADD3 R2, PT, PT, -R17, R32, R2 ;  /* 0x0000002011027210 */ /* 0x000fc80007ffe102 */
[C---:B------:R-:W-:Y:S02]  /*1f20*/  ISETP.GE.U32.AND P0, PT, R2.reuse, 0x1e00, PT ;  /* 0x00001e000200780c */ /* 0x040fe40003f06070 */
[----:B------:R-:W-:-:S04]  /*1f30*/  LEA.HI R19, R2, 0x1, RZ, 0x17 ;  /* 0x0000000102137811 */ /* 0x000fc800078fb8ff */
[----:B------:R-:W-:-:S07]  /*1f40*/  LOP3.LUT R32, R19, 0xf, RZ, 0xc0, !PT ;  /* 0x0000000f13207812 */ /* 0x000fce00078ec0ff */
[----:B------:R-:W-:Y:S05]  /*1f50*/  @!P0 BRA `(.L_x_172) ;  /* 0x0000000400b08947 */ /* 0x000fea0003800000 */
[----:B------:R-:W0:Y:S01]  /*1f60*/  LDC.64 R2, c[0x0][0x380] ;  /* 0x0000e000ff027b82 */ /* 0x000e220000000a00 */
[----:B------:R-:W-:Y:S01]  /*1f70*/  LOP3.LUT R16, R19, 0xfffff0, RZ, 0xc0, !PT ;  /* 0x00fffff013107812 */ /* 0x000fe200078ec0ff */
[----:B------:R-:W-:Y:S01]  /*1f80*/  BSSY.RECONVERGENT B3, `(.L_x_173) ;  /* 0x0000068000037945 */ /* 0x000fe20003800200 */
[C---:B------:R-:W-:Y:S01]  /*1f90*/  LOP3.LUT R20, R0.reuse, 0x1000, RZ, 0xfc, !PT ;  /* 0x0000100000147812 */ /* 0x040fe200078efcff */
[----:B------:R-:W-:Y:S02]  /*1fa0*/  IMAD.IADD R21, R0, 0x1, R17 ;  /* 0x0000000100157824 */ /* 0x000fe400078e0211 */
[----:B------:R-:W-:-:S07]  /*1fb0*/  IMAD.MOV R16, RZ, RZ, -R16 ;  /* 0x000000ffff107224 */ /* 0x000fce00078e0a10 */
.L_x_174:
[C---:B------:R-:W-:Y:S02]  /*1fc0*/  VIADD R13, R21.reuse, 0x200 ;  /* 0x00000200150d7836 */ /* 0x040fe40000000000 */
[----:B0-----:R-:W-:-:S04]  /*1fd0*/  IMAD.WIDE.U32 R8, R21, 0x4, R2 ;  /* 0x0000000415087825 */ /* 0x001fc800078e0002 */
[----:B------:R-:W-:Y:S01]  /*1fe0*/  IMAD.WIDE.U32 R12, R13, 0x4, R2 ;  /* 0x000000040d0c7825 */ /* 0x000fe200078e0002 */
[----:B------:R0:W2:Y:S03]  /*1ff0*/  LDG.E R24, desc[UR6][R8.64] ;  /* 0x0000000608187981 */ /* 0x0000a6000c1e1900 */
[C---:B------:R-:W-:Y:S01]  /*2000*/  VIADD R15, R21.reuse, 0x400 ;  /* 0x00000400150f7836 */ /* 0x040fe20000000000 */
[----:B------:R1:W3:Y:S01]  /*2010*/  LDG.E R23, desc[UR6][R12.64] ;  /* 0x000000060c177981 */ /* 0x0002e2000c1e1900 */
[C---:B------:R-:W-:Y:S02]  /*2020*/  VIADD R31, R21.reuse, 0x600 ;  /* 0x00000600151f7836 */ /* 0x040fe40000000000 */
[C---:B------:R-:W-:Y:S02]  /*2030*/  VIADD R5, R21.reuse, 0xa00 ;  /* 0x00000a0015057836 */ /* 0x040fe40000000000 */
[----:B0-----:R-:W-:-:S02]  /*2040*/  VIADD R9, R21, 0xe00 ;  /* 0x00000e0015097836 */ /* 0x001fc40000000000 */
[----:B------:R-:W-:-:S04]  /*2050*/  IMAD.WIDE.U32 R14, R15, 0x4, R2 ;  /* 0x000000040f0e7825 */ /* 0x000fc800078e0002 */
[--C-:B------:R-:W-:Y:S01]  /*2060*/  IMAD.WIDE.U32 R30, R31, 0x4, R2.reuse ;  /* 0x000000041f1e7825 */ /* 0x100fe200078e0002 */
[----:B------:R0:W4:Y:S03]  /*2070*/  LDG.E R26, desc[UR6][R14.64] ;  /* 0x000000060e1a7981 */ /* 0x000126000c1e1900 */
[----:B------:R-:W-:Y:S01]  /*2080*/  VIADD R7, R21, 0x800 ;  /* 0x0000080015077836 */ /* 0x000fe20000000000 */
[----:B------:R5:W4:Y:S01]  /*2090*/  LDG.E R22, desc[UR6][R30.64] ;  /* 0x000000061e167981 */ /* 0x000b22000c1e1900 */
[----:B------:R-:W-:-:S04]  /*20a0*/  IMAD.WIDE.U32 R4, R5, 0x4, R2 ;  /* 0x0000000405047825 */ /* 0x000fc800078e0002 */
[--C-:B-1----:R-:W-:Y:S01]  /*20b0*/  IMAD.WIDE.U32 R12, R9, 0x4, R2.reuse ;  /* 0x00000004090c7825 */ /* 0x102fe200078e0002 */
[----:B------:R1:W4:Y:S03]  /*20c0*/  LDG.E R28, desc[UR6][R4.64] ;  /* 0x00000006041c7981 */ /* 0x000326000c1e1900 */
[C---:B------:R-:W-:Y:S01]  /*20d0*/  VIADD R9, R21.reuse, 0x1000 ;  /* 0x0000100015097836 */ /* 0x040fe20000000000 */
[----:B------:R-:W4:Y:S01]  /*20e0*/  LDG.E R33, desc[UR6][R12.64] ;  /* 0x000000060c217981 */ /* 0x000f22000c1e1900 */
[----:B------:R-:W-:Y:S02]  /*20f0*/  VIADD R11, R21, 0xc00 ;  /* 0x00000c00150b7836 */ /* 0x000fe40000000000 */
[----:B------:R-:W-:-:S04]  /*2100*/  IMAD.WIDE.U32 R6, R7, 0x4, R2 ;  /* 0x0000000407067825 */ /* 0x000fc800078e0002 */
[--C-:B0-----:R-:W-:Y:S01]  /*2110*/  IMAD.WIDE.U32 R14, R9, 0x4, R2.reuse ;  /* 0x00000004090e7825 */ /* 0x101fe200078e0002 */
[----:B------:R0:W4:Y:S03]  /*2120*/  LDG.E R18, desc[UR6][R6.64] ;  /* 0x0000000606127981 */ /* 0x000126000c1e1900 */
[----:B------:R-:W-:Y:S01]  /*2130*/  IMAD.WIDE.U32 R10, R11, 0x4, R2 ;  /* 0x000000040b0a7825 */ /* 0x000fe200078e0002 */
[----:B------:R-:W4:Y:S03]  /*2140*/  LDG.E R34, desc[UR6][R14.64] ;  /* 0x000000060e227981 */ /* 0x000f26000c1e1900 */
[C---:B------:R-:W-:Y:S01]  /*2150*/  VIADD R9, R21.reuse, 0x1200 ;  /* 0x0000120015097836 */ /* 0x040fe20000000000 */
[----:B------:R0:W4:Y:S01]  /*2160*/  LDG.E R29, desc[UR6][R10.64] ;  /* 0x000000060a1d7981 */ /* 0x000122000c1e1900 */
[----:B-----5:R-:W-:-:S02]  /*2170*/  VIADD R31, R21, 0x1400 ;  /* 0x00001400151f7836 */ /* 0x020fc40000000000 */
[----:B------:R-:W-:Y:S02]  /*2180*/  VIADD R35, R21, 0x1600 ;  /* 0x0000160015237836 */ /* 0x000fe40000000000 */
[----:B-1----:R-:W-:-:S04]  /*2190*/  IMAD.WIDE.U32 R4, R9, 0x4, R2 ;  /* 0x0000000409047825 */ /* 0x002fc800078e0002 */
[----:B------:R-:W-:Y:S02]  /*21a0*/  VIADD R37, R21, 0x1800 ;  /* 0x0000180015257836 */ /* 0x000fe40000000000 */
[--C-:B0-----:R-:W-:Y:S01]  /*21b0*/  IMAD.WIDE.U32 R6, R31, 0x4, R2.reuse ;  /* 0x000000041f067825 */ /* 0x101fe200078e0002 */
[----:B------:R0:W5:Y:S03]  /*21c0*/  LDG.E R4, desc[UR6][R4.64] ;  /* 0x0000000604047981 */ /* 0x000166000c1e1900 */
[----:B------:R-:W-:Y:S02]  /*21d0*/  IMAD.WIDE.U32 R8, R35, 0x4, R2 ;  /* 0x0000000423087825 */ /* 0x000fe400078e0002 */
[----:B------:R1:W5:Y:S02]  /*21e0*/  LDG.E R6, desc[UR6][R6.64] ;  /* 0x0000000606067981 */ /* 0x000364000c1e1900 */
[----:B------:R-:W-:-:S02]  /*21f0*/  VIADD R31, R21, 0x1a00 ;  /* 0x00001a00151f7836 */ /* 0x000fc40000000000 */
[--C-:B------:R-:W-:Y:S01]  /*2200*/  IMAD.WIDE.U32 R10, R37, 0x4, R2.reuse ;  /* 0x00000004250a7825 */ /* 0x100fe200078e0002 */
[----:B------:R1:W5:Y:S03]  /*2210*/  LDG.E R8, desc[UR6][R8.64] ;  /* 0x0000000608087981 */ /* 0x000366000c1e1900 */
[--C-:B------:R-:W-:Y:S02]  /*2220*/  IMAD.WIDE.U32 R30, R31, 0x4, R2.reuse ;  /* 0x000000041f1e7825 */ /* 0x100fe400078e0002 */
[----:B------:R-:W5:Y:S02]  /*2230*/  LDG.E R10, desc[UR6][R10.64] ;  /* 0x000000060a0a7981 */ /* 0x000f64000c1e1900 */
[----:B------:R-:W-:Y:S02]  /*2240*/  VIADD R13, R21, 0x1c00 ;  /* 0x00001c00150d7836 */ /* 0x000fe40000000000 */
[----:B------:R-:W5:Y:S02]  /*2250*/  LDG.E R30, desc[UR6][R30.64] ;  /* 0x000000061e1e7981 */ /* 0x000f64000c1e1900 */
[----:B------:R-:W-:-:S04]  /*2260*/  IMAD.WIDE.U32 R12, R13, 0x4, R2 ;  /* 0x000000040d0c7825 */ /* 0x000fc800078e0002 */
[----:B------:R-:W-:Y:S02]  /*2270*/  VIADD R15, R21, 0x1e00 ;  /* 0x00001e00150f7836 */ /* 0x000fe40000000000 */
[----:B------:R-:W5:Y:S02]  /*2280*/  LDG.E R12, desc[UR6][R12.64] ;  /* 0x000000060c0c7981 */ /* 0x000f64000c1e1900 */
[----:B------:R-:W-:-:S06]  /*2290*/  IMAD.WIDE.U32 R14, R15, 0x4, R2 ;  /* 0x000000040f0e7825 */ /* 0x000fcc00078e0002 */
[----:B------:R-:W5:Y:S01]  /*22a0*/  LDG.E R14, desc[UR6][R14.64] ;  /* 0x000000060e0e7981 */ /* 0x000f62000c1e1900 */
[----:B------:R-:W-:Y:S02]  /*22b0*/  VIADD R16, R16, 0x10 ;  /* 0x0000001010107836 */ /* 0x000fe40000000000 */
[----:B------:R-:W-:Y:S02]  /*22c0*/  VIADD R20, R20, 0x2000 ;  /* 0x0000200014147836 */ /* 0x000fe40000000000 */
[----:B------:R-:W-:Y:S01]  /*22d0*/  VIADD R21, R21, 0x2000 ;  /* 0x0000200015157836 */ /* 0x000fe20000000000 */
[----:B--2---:R-:W-:Y:S02]  /*22e0*/  FSETP.NEU.AND P0, PT, R24, UR4, PT ;  /* 0x0000000418007c0b */ /* 0x004fe4000bf0d000 */
[----:B---3--:R-:W-:Y:S02]  /*22f0*/  FSETP.NEU.AND P1, PT, R23, UR4, PT ;  /* 0x0000000417007c0b */ /* 0x008fe4000bf2d000 */
[----:B0-----:R-:W-:-:S02]  /*2300*/  SEL R5, RZ, 0x1, P0 ;  /* 0x00000001ff057807 */ /* 0x001fc40000000000 */
[----:B------:R-:W-:-:S04]  /*2310*/  SEL R24, RZ, 0x1, P1 ;  /* 0x00000001ff187807 */ /* 0x000fc80000800000 */
[----:B------:R-:W-:Y:S02]  /*2320*/  IADD3 R25, P3, P2, R24, R25, R5 ;  /* 0x0000001918197210 */ /* 0x000fe40007a7e005 */
[----:B----4-:R-:W-:Y:S02]  /*2330*/  FSETP.NEU.AND P0, PT, R26, UR4, PT ;  /* 0x000000041a007c0b */ /* 0x010fe4000bf0d000 */
[----:B------:R-:W-:Y:S02]  /*2340*/  FSETP.NEU.AND P1, PT, R22, UR4, PT ;  /* 0x0000000416007c0b */ /* 0x000fe4000bf2d000 */
[----:B------:R-:W-:Y:S02]  /*2350*/  SEL R22, RZ, 0x1, P0 ;  /* 0x00000001ff167807 */ /* 0x000fe40000000000 */
[----:B------:R-:W-:Y:S02]  /*2360*/  FSETP.NEU.AND P5, PT, R28, UR4, PT ;  /* 0x000000041c007c0b */ /* 0x000fe4000bfad000 */
[----:B-1----:R-:W-:-:S02]  /*2370*/  SEL R7, RZ, 0x1, P1 ;  /* 0x00000001ff077807 */ /* 0x002fc40000800000 */
[----:B------:R-:W-:Y:S02]  /*2380*/  SEL R5, RZ, 0x1, P5 ;  /* 0x00000001ff057807 */ /* 0x000fe40002800000 */
[----:B------:R-:W-:Y:S02]  /*2390*/  FSETP.NEU.AND P5, PT, R33, UR4, PT ;  /* 0x0000000421007c0b */ /* 0x000fe4000bfad000 */
[----:B------:R-:W-:Y:S02]  /*23a0*/  IADD3 R7, P4, P6, R7, R25, R22 ;  /* 0x0000001907077210 */ /* 0x000fe40007e9e016 */
[----:B------:R-:W-:Y:S02]  /*23b0*/  FSETP.NEU.AND P1, PT, R18, UR4, PT ;  /* 0x0000000412007c0b */ /* 0x000fe4000bf2d000 */
[----:B------:R-:W-:Y:S02]  /*23c0*/  IADD3.X R27, PT, PT, RZ, R27, RZ, P3, P2 ;  /* 0x0000001bff1b7210 */ /* 0x000fe40001fe44ff */
[----:B------:R-:W-:-:S02]  /*23d0*/  SEL R22, RZ, 0x1, P1 ;  /* 0x00000001ff167807 */ /* 0x000fc40000800000 */
[----:B------:R-:W-:Y:S02]  /*23e0*/  SEL R9, RZ, 0x1, P5 ;  /* 0x00000001ff097807 */ /* 0x000fe40002800000 */
[----:B------:R-:W-:Y:S02]  /*23f0*/  FSETP.NEU.AND P0, PT, R29, UR4, PT ;  /* 0x000000041d007c0b */ /* 0x000fe4000bf0d000 */
[----:B------:R-:W-:Y:S02]  /*2400*/  FSETP.NEU.AND P5, PT, R34, UR4, PT ;  /* 0x0000000422007c0b */ /* 0x000fe4000bfad000 */
[----:B------:R-:W-:Y:S02]  /*2410*/  SEL R18, RZ, 0x1, P0 ;  /* 0x00000001ff127807 */ /* 0x000fe40000000000 */
[----:B------:R-:W-:Y:S02]  /*2420*/  IADD3.X R27, PT, PT, RZ, R27, RZ, P4, P6 ;  /* 0x0000001bff1b7210 */ /* 0x000fe400027ec4ff */
[----:B------:R-:W-:-:S02]  /*2430*/  IADD3 R5, P1, P0, R5, R7, R22 ;  /* 0x0000000705057210 */ /* 0x000fc4000783e016 */
[----:B-----5:R-:W-:Y:S02]  /*2440*/  FSETP.NEU.AND P6, PT, R4, UR4, PT ;  /* 0x0000000404007c0b */ /* 0x020fe4000bfcd000 */
[----:B------:R-:W-:Y:S02]  /*2450*/  SEL R4, RZ, 0x1, P5 ;  /* 0x00000001ff047807 */ /* 0x000fe40002800000 */
[----:B------:R-:W-:Y:S02]  /*2460*/  IADD3 R9, P3, P2, R9, R5, R18 ;  /* 0x0000000509097210 */ /* 0x000fe40007a7e012 */
[----:B------:R-:W-:Y:S02]  /*2470*/  FSETP.NEU.AND P4, PT, R6, UR4, PT ;  /* 0x0000000406007c0b */ /* 0x000fe4000bf8d000 */
[----:B------:R-:W-:Y:S02]  /*2480*/  SEL R7, RZ, 0x1, P6 ;  /* 0x00000001ff077807 */ /* 0x000fe40003000000 */
[----:B------:R-:W-:-:S02]  /*2490*/  FSETP.NEU.AND P5, PT, R8, UR4, PT ;  /* 0x0000000408007c0b */ /* 0x000fc4000bfad000 */
[----:B------:R-:W-:Y:S02]  /*24a0*/  SEL R5, RZ, 0x1, P4 ;  /* 0x00000001ff057807 */ /* 0x000fe40002000000 */
[----:B------:R-:W-:Y:S02]  /*24b0*/  SEL R6, RZ, 0x1, P5 ;  /* 0x00000001ff067807 */ /* 0x000fe40002800000 */
[----:B------:R-:W-:Y:S02]  /*24c0*/  FSETP.NEU.AND P6, PT, R10, UR4, PT ;  /* 0x000000040a007c0b */ /* 0x000fe4000bfcd000 */
[----:B------:R-:W-:Y:S02]  /*24d0*/  IADD3 R7, P4, P5, R7, R9, R4 ;  /* 0x0000000907077210 */ /* 0x000fe40007d9e004 */
[----:B------:R-:W-:Y:S02]  /*24e0*/  IADD3.X R27, PT, PT, RZ, R27, RZ, P1, P0 ;  /* 0x0000001bff1b7210 */ /* 0x000fe40000fe04ff */
[----:B------:R-:W-:-:S02]  /*24f0*/  FSETP.NEU.AND P0, PT, R30, UR4, PT ;  /* 0x000000041e007c0b */ /* 0x000fc4000bf0d000 */
[----:B------:R-:W-:Y:S02]  /*2500*/  SEL R4, RZ, 0x1, P6 ;  /* 0x00000001ff047807 */ /* 0x000fe40003000000 */
[----:B------:R-:W-:Y:S02]  /*2510*/  IADD3 R6, P1, P6, R6, R7, R5 ;  /* 0x0000000706067210 */ /* 0x000fe40007e3e005 */
[----:B------:R-:W-:Y:S02]  /*2520*/  IADD3.X R27, PT, PT, RZ, R27, RZ, P3, P2 ;  /* 0x0000001bff1b7210 */ /* 0x000fe40001fe44ff */
[----:B------:R-:W-:Y:S02]  /*2530*/  SEL R5, RZ, 0x1, P0 ;  /* 0x00000001ff057807 */ /* 0x000fe40000000000 */
[----:B------:R-:W-:Y:S02]  /*2540*/  FSETP.NEU.AND P0, PT, R12, UR4, PT ;  /* 0x000000040c007c0b */ /* 0x000fe4000bf0d000 */
[----:B------:R-:W-:-:S02]  /*2550*/  IADD3.X R27, PT, PT, RZ, R27, RZ, P4, P5 ;  /* 0x0000001bff1b7210 */ /* 0x000fc400027ea4ff */
[----:B------:R-:W-:Y:S02]  /*2560*/  IADD3 R5, P3, P4, R5, R6, R4 ;  /* 0x0000000605057210 */ /* 0x000fe40007c7e004 */
[----:B------:R-:W-:Y:S02]  /*2570*/  SEL R4, RZ, 0x1, P0 ;  /* 0x00000001ff047807 */ /* 0x000fe40000000000 */
[----:B------:R-:W-:Y:S02]  /*2580*/  ISETP.NE.AND P0, PT, R16, RZ, PT ;  /* 0x000000ff1000720c */ /* 0x000fe40003f05270 */
[----:B------:R-:W-:Y:S02]  /*2590*/  FSETP.NEU.AND P2, PT, R14, UR4, PT ;  /* 0x000000040e007c0b */ /* 0x000fe4000bf4d000 */
[----:B------:R-:W-:Y:S02]  /*25a0*/  IADD3.X R27, PT, PT, RZ, R27, RZ, P1, P6 ;  /* 0x0000001bff1b7210 */ /* 0x000fe40000fec4ff */
[----:B------:R-:W-:-:S02]  /*25b0*/  SEL R25, RZ, 0x1, P2 ;  /* 0x00000001ff197807 */ /* 0x000fc40001000000 */
[----:B------:R-:W-:Y:S02]  /*25c0*/  IADD3.X R27, PT, PT, RZ, R27, RZ, P3, P4 ;  /* 0x0000001bff1b7210 */ /* 0x000fe40001fe84ff */
[----:B------:R-:W-:-:S04]  /*25d0*/  IADD3 R25, P1, P2, R25, R5, R4 ;  /* 0x0000000519197210 */ /* 0x000fc80007a3e004 */
[----:B------:R-:W-:Y:S01]  /*25e0*/  IADD3.X R27, PT, PT, RZ, R27, RZ, P1, P2 ;  /* 0x0000001bff1b7210 */ /* 0x000fe20000fe44ff */
[----:B------:R-:W-:Y:S08]  /*25f0*/  @P0 BRA `(.L_x_174) ;  /* 0xfffffff800700947 */ /* 0x000ff0000383ffff */
[----:B------:R-:W-:Y:S05]  /*2600*/  BSYNC.RECONVERGENT B3 ;  /* 0x0000000000037941 */ /* 0x000fea0003800200 */
.L_x_173:
[----:B------:R-:W-:-:S07]  /*2610*/  VIADD R20, R20, 0xfffff000 ;  /* 0xfffff00014147836 */ /* 0x000fce0000000000 */
.L_x_172:
[----:B------:R-:W-:Y:S05]  /*2620*/  BSYNC.RECONVERGENT B2 ;  /* 0x0000000000027941 */ /* 0x000fea0003800200 */
.L_x_171:
        /* <DEDUP_REMOVED lines=14> */
[----:B0-----:R-:W-:-:S04]  /*2710*/  IMAD.WIDE.U32 R4, R21, 0x4, R2 ;  /* 0x0000000415047825 */ /* 0x001fc800078e0002 */
[--C-:B------:R-:W-:Y:S02]  /*2720*/  IMAD.WIDE.U32 R6, R7, 0x4, R2.reuse ;  /* 0x0000000407067825 */ /* 0x100fe400078e0002 */
[----:B------:R-:W2:Y:S02]  /*2730*/  LDG.E R4, desc[UR6][R4.64] ;  /* 0x0000000604047981 */ /* 0x000ea4000c1e1900 */
[--C-:B------:R-:W-:Y:S02]  /*2740*/  IMAD.WIDE.U32 R8, R9, 0x4, R2.reuse ;  /* 0x0000000409087825 */ /* 0x100fe400078e0002 */
[----:B------:R0:W3:Y:S02]  /*2750*/  LDG.E R16, desc[UR6][R6.64] ;  /* 0x0000000606107981 */ /* 0x0000e4000c1e1900 */
[--C-:B------:R-:W-:Y:S02]  /*2760*/  IMAD.WIDE.U32 R10, R11, 0x4, R2.reuse ;  /* 0x000000040b0a7825 */ /* 0x100fe400078e0002 */
[----:B------:R-:W4:Y:S02]  /*2770*/  LDG.E R8, desc[UR6][R8.64] ;  /* 0x0000000608087981 */ /* 0x000f24000c1e1900 */
[----:B------:R-:W-:-:S02]  /*2780*/  IMAD.WIDE.U32 R12, R13, 0x4, R2 ;  /* 0x000000040d0c7825 */ /* 0x000fc400078e0002 */
[----:B------:R-:W5:Y:S02]  /*2790*/  LDG.E R10, desc[UR6][R10.64] ;  /* 0x000000060a0a7981 */ /* 0x000f64000c1e1900 */
[--C-:B------:R-:W-:Y:S02]  /*27a0*/  IMAD.WIDE.U32 R14, R15, 0x4, R2.reuse ;  /* 0x000000040f0e7825 */ /* 0x100fe400078e0002 */
[----:B------:R-:W5:Y:S02]  /*27b0*/  LDG.E R12, desc[UR6][R12.64] ;  /* 0x000000060c0c7981 */ /* 0x000f64000c1e1900 */
[C---:B------:R-:W-:Y:S02]  /*27c0*/  VIADD R23, R21.reuse, 0xc00 ;  /* 0x00000c0015177836 */ /* 0x040fe40000000000 */
[----:B------:R-:W-:Y:S01]  /*27d0*/  VIADD R21, R21, 0xe00 ;  /* 0x00000e0015157836 */ /* 0x000fe20000000000 */
[----:B------:R-:W5:Y:S01]  /*27e0*/  LDG.E R14, desc[UR6][R14.64] ;  /* 0x000000060e0e7981 */ /* 0x000f62000c1e1900 */
[----:B0-----:R-:W-:-:S04]  /*27f0*/  IMAD.WIDE.U32 R6, R23, 0x4, R2 ;  /* 0x0000000417067825 */ /* 0x001fc800078e0002 */
[----:B------:R-:W-:Y:S02]  /*2800*/  IMAD.WIDE.U32 R2, R21, 0x4, R2 ;  /* 0x0000000415027825 */ /* 0x000fe400078e0002 */
[----:B------:R-:W5:Y:S04]  /*2810*/  LDG.E R6, desc[UR6][R6.64] ;  /* 0x0000000606067981 */ /* 0x000f68000c1e1900 */
[----:B------:R0:W5:Y:S01]  /*2820*/  LDG.E R2, desc[UR6][R2.64] ;  /* 0x0000000602027981 */ /* 0x000162000c1e1900 */
[----:B------:R-:W-:Y:S01]  /*2830*/  VIADD R20, R20, 0x1000 ;  /* 0x0000100014147836 */ /* 0x000fe20000000000 */
[----:B--2---:R-:W-:Y:S02]  /*2840*/  FSETP.NEU.AND P1, PT, R4, UR4, PT ;  /* 0x0000000404007c0b */ /* 0x004fe4000bf2d000 */
[----:B---3--:R-:W-:-:S02]  /*2850*/  FSETP.NEU.AND P2, PT, R16, UR4, PT ;  /* 0x0000000410007c0b */ /* 0x008fc4000bf4d000 */
[----:B------:R-:W-:Y:S02]  /*2860*/  SEL R5, RZ, 0x1, P1 ;  /* 0x00000001ff057807 */ /* 0x000fe40000800000 */
[----:B------:R-:W-:Y:S02]  /*2870*/  SEL R4, RZ, 0x1, P2 ;  /* 0x00000001ff047807 */ /* 0x000fe40001000000 */
[----:B----4-:R-:W-:Y:S02]  /*2880*/  FSETP.NEU.AND P1, PT, R8, UR4, PT ;  /* 0x0000000408007c0b */ /* 0x010fe4000bf2d000 */
[----:B-----5:R-:W-:Y:S02]  /*2890*/  FSETP.NEU.AND P2, PT, R10, UR4, PT ;  /* 0x000000040a007c0b */ /* 0x020fe4000bf4d000 */
[----:B------:R-:W-:Y:S02]  /*28a0*/  IADD3 R25, P5, P6, R4, R25, R5 ;  /* 0x0000001904197210 */ /* 0x000fe40007ebe005 */
[----:B------:R-:W-:-:S02]  /*28b0*/  SEL R4, RZ, 0x1, P1 ;  /* 0x00000001ff047807 */ /* 0x000fc40000800000 */
[----:B------:R-:W-:Y:S02]  /*28c0*/  SEL R5, RZ, 0x1, P2 ;  /* 0x00000001ff057807 */ /* 0x000fe40001000000 */
[----:B------:R-:W-:Y:S02]  /*28d0*/  FSETP.NEU.AND P3, PT, R12, UR4, PT ;  /* 0x000000040c007c0b */ /* 0x000fe4000bf6d000 */
[----:B------:R-:W-:Y:S02]  /*28e0*/  FSETP.NEU.AND P4, PT, R14, UR4, PT ;  /* 0x000000040e007c0b */ /* 0x000fe4000bf8d000 */
[----:B------:R-:W-:Y:S02]  /*28f0*/  IADD3 R5, P1, P2, R5, R25, R4 ;  /* 0x0000001905057210 */ /* 0x000fe40007a3e004 */
[----:B------:R-:W-:Y:S02]  /*2900*/  SEL R4, RZ, 0x1, P3 ;  /* 0x00000001ff047807 */ /* 0x000fe40001800000 */
[----:B0-----:R-:W-:-:S02]  /*2910*/  SEL R3, RZ, 0x1, P4 ;  /* 0x00000001ff037807 */ /* 0x001fc40002000000 */
[----:B------:R-:W-:Y:S02]  /*2920*/  FSETP.NEU.AND P4, PT, R6, UR4, PT ;  /* 0x0000000406007c0b */ /* 0x000fe4000bf8d000 */
[----:B------:R-:W-:Y:S02]  /*2930*/  FSETP.NEU.AND P3, PT, R2, UR4, PT ;  /* 0x0000000402007c0b */ /* 0x000fe4000bf6d000 */
[----:B------:R-:W-:Y:S02]  /*2940*/  IADD3.X R27, PT, PT, RZ, R27, RZ, P5, P6 ;  /* 0x0000001bff1b7210 */ /* 0x000fe40002fec4ff */
[----:B------:R-:W-:Y:S02]  /*2950*/  IADD3 R3, P5, P6, R3, R5, R4 ;  /* 0x0000000503037210 */ /* 0x000fe40007ebe004 */
[----:B------:R-:W-:Y:S02]  /*2960*/  SEL R2, RZ, 0x1, P4 ;  /* 0x00000001ff027807 */ /* 0x000fe40002000000 */
[----:B------:R-:W-:-:S02]  /*2970*/  SEL R25, RZ, 0x1, P3 ;  /* 0x00000001ff197807 */ /* 0x000fc40001800000 */
[----:B------:R-:W-:Y:S02]  /*2980*/  IADD3.X R27, PT, PT, RZ, R27, RZ, P1, P2 ;  /* 0x0000001bff1b7210 */ /* 0x000fe40000fe44ff */
[----:B------:R-:W-:Y:S02]  /*2990*/  IADD3 R25, P1, P2, R25, R3, R2 ;  /* 0x0000000319197210 */ /* 0x000fe40007a3e002 */
[----:B------:R-:W-:-:S04]  /*29a0*/  IADD3.X R27, PT, PT, RZ, R27, RZ, P5, P6 ;  /* 0x0000001bff1b7210 */ /* 0x000fc80002fec4ff */
[----:B------:R-:W-:-:S07]  /*29b0*/  IADD3.X R27, PT, PT, RZ, R27, RZ, P1, P2 ;  /* 0x0000001bff1b7210 */ /* 0x000fce0000fe44ff */
.L_x_176:
[----:B------:R-:W-:Y:S05]  /*29c0*/  BSYNC.RECONVERGENT B2 ;  /* 0x0000000000027941 */ /* 0x000fea0003800200 */
.L_x_175:
        /* <DEDUP_REMOVED lines=32> */
.L_x_178:
[----:B------:R-:W-:Y:S05]  /*2bd0*/  BSYNC.RECONVERGENT B2 ;  /* 0x0000000000027941 */ /* 0x000fea0003800200 */
.L_x_177:
[----:B------:R-:W-:Y:S05]  /*2be0*/  @!P0 BRA `(.L_x_170) ;  /* 0x0000000000348947 */ /* 0x000fea0003800000 */
[----:B------:R-:W0:Y:S01]  /*2bf0*/  LDC.64 R4, c[0x0][0x380] ;  /* 0x0000e000ff047b82 */ /* 0x000e220000000a00 */
[----:B------:R-:W-:Y:S02]  /*2c00*/  IMAD.IADD R17, R20, 0x1, R17 ;  /* 0x0000000114117824 */ /* 0x000fe400078e0211 */
[----:B------:R-:W-:-:S07]  /*2c10*/  IMAD.MOV R6, RZ, RZ, -R19 ;  /* 0x000000ffff067224 */ /* 0x000fce00078e0a13 */
.L_x_179:
        /* <DEDUP_REMOVED lines=10> */
.L_x_170:
[----:B------:R-:W-:Y:S05]  /*2cc0*/  BSYNC.RECONVERGENT B1 ;  /* 0x0000000000017941 */ /* 0x000fea0003800200 */
.L_x_168:
        /* <DEDUP_REMOVED lines=29> */
[----:B------:R-:W-:Y:S02]  /*2ea0*/  @!P2 MOV R7, 0x400 ;  /* 0x000004000007a802 */ /* 0x000fe40000000f00 */
[----:B-1----:R-:W-:Y:S01]  /*2eb0*/  SEL R3, R3, RZ, !P1 ;  /* 0x000000ff03037207 */ /* 0x002fe20004800000 */
[----:B------:R-:W0:Y:S01]  /*2ec0*/  SHFL.DOWN PT, R2, R5, 0x10, 0x1f ;  /* 0x0a001f0005027f89 */ /* 0x000e2200000e0000 */
[----:B------:R-:W-:Y:S02]  /*2ed0*/  ISETP.GT.AND P1, PT, R9, 0xf, PT ;  /* 0x0000000f0900780c */ /* 0x000fe40003f24270 */
[----:B--2---:R-:W-:Y:S01]  /*2ee0*/  @!P2 LEA R7, R8, R7, 0x18 ;  /* 0x000000070807a211 */ /* 0x004fe200078ec0ff */
[----:B------:R-:W-:Y:S01]  /*2ef0*/  IMAD.X R4, R3, 0x1, R6, P0 ;  /* 0x0000000103047824 */ /* 0x000fe200000e0606 */
[----:B------:R-:W-:-:S04]  /*2f00*/  @!P2 SHF.R.U32.HI R6, RZ, 0x2, R0 ;  /* 0x00000002ff06a819 */ /* 0x000fc80000011600 */
        /* <DEDUP_REMOVED lines=38> */
.L_x_166:
[----:B------:R-:W-:Y:S05]  /*3170*/  BSYNC.RECONVERGENT B0 ;  /* 0x0000000000007941 */ /* 0x000fea0003800200 */
.L_x_151:
[----:B------:R-:W-:Y:S05]  /*3180*/  @P0 EXIT ;  /* 0x000000000000094d */ /* 0x000fea0003800000 */
[----:B------:R-:W0:Y:S01]  /*3190*/  LDCU.64 UR4, c[0x0][0x3a0] ;  /* 0x00007400ff0477ac */ /* 0x000e220008000a00 */
[----:B------:R-:W3:Y:S01]  /*31a0*/  LDC.64 R4, c[0x0][0x390] ;  /* 0x0000e400ff047b82 */ /* 0x000ee20000000a00 */
[----:B012---:R-:W-:-:S04]  /*31b0*/  IADD3 R2, P0, PT, R2, UR4, RZ ;  /* 0x0000000402027c10 */ /* 0x007fc8000ff1e0ff */
[----:B------:R-:W-:-:S05]  /*31c0*/  IADD3.X R3, PT, PT, R3, UR5, RZ, P0, !PT ;  /* 0x0000000503037c10 */ /* 0x000fca00087fe4ff */
[----:B---3--:R-:W-:Y:S01]  /*31d0*/  STG.E.64 desc[UR6][R4.64], R2 ;  /* 0x0000000204007986 */ /* 0x008fe2000c101b06 */
[----:B------:R-:W-:Y:S05]  /*31e0*/  EXIT ;  /* 0x000000000000794d */ /* 0x000fea0003800000 */
.L_x_180:
        /* <DEDUP_REMOVED lines=9> */
.L_x_191:


//--------------------- .text._ZN3cub18CUB_300001_SM_10006detail8for_each13static_kernelINS2_12policy_hub_t12policy_500_tEmN6thrust24THRUST_300001_SM_1000_NS8cuda_cub20__uninitialized_fill7functorINS7_10device_ptrIfEEfEEEEvT0_T1_ --------------------------
	.section	.text._ZN3cub18CUB_300001_SM_10006detail8for_each13static_kernelINS2_12policy_hub_t12policy_500_tEmN6thrust24THRUST_300001_SM_1000_NS8cuda_cub20__uninitialized_fill7functorINS7_10device_ptrIfEEfEEEEvT0_T1_,"ax",@progbits
	.align	128
        .global         _ZN3cub18CUB_300001_SM_10006detail8for_each13static_kernelINS2_12policy_hub_t12policy_500_tEmN6thrust24THRUST_300001_SM_1000_NS8cuda_cub20__uninitialized_fill7functorINS7_10device_ptrIfEEfEEEEvT0_T1_
        .type           _ZN3cub18CUB_300001_SM_10006detail8for_each13static_kernelINS2_12policy_hub_t12policy_500_tEmN6thrust24THRUST_300001_SM_1000_NS8cuda_cub20__uninitialized_fill7functorINS7_10device_ptrIfEEfEEEEvT0_T1_,@function
        .size           _ZN3cub18CUB_300001_SM_10006detail8for_each13static_kernelINS2_12policy_hub_t12policy_500_tEmN6thrust24THRUST_300001_SM_1000_NS8cuda_cub20__uninitialized_fill7functorINS7_10device_ptrIfEEfEEEEvT0_T1_,(.L_x_192 - _ZN3cub18CUB_300001_SM_10006detail8for_each13static_kernelINS2_12policy_hub_t12policy_500_tEmN6thrust24THRUST_300001_SM_1000_NS8cuda_cub20__uninitialized_fill7functorINS7_10device_ptrIfEEfEEEEvT0_T1_)
        .other          _ZN3cub18CUB_300001_SM_10006detail8for_each13static_kernelINS2_12policy_hub_t12policy_500_tEmN6thrust24THRUST_300001_SM_1000_NS8cuda_cub20__uninitialized_fill7functorINS7_10device_ptrIfEEfEEEEvT0_T1_,@"STO_CUDA_ENTRY STV_DEFAULT"
_ZN3cub18CUB_300001_SM_10006detail8for_each13static_kernelINS2_12policy_hub_t12policy_500_tEmN6thrust24THRUST_300001_SM_1000_NS8cuda_cub20__uninitialized_fill7functorINS7_10device_ptrIfEEfEEEEvT0_T1_:
.text._ZN3cub18CUB_300001_SM_10006detail8for_each13static_kernelINS2_12policy_hub_t12policy_500_tEmN6thrust24THRUST_300001_SM_1000_NS8cuda_cub20__uninitialized_fill7functorINS7_10device_ptrIfEEfEEEEvT0_T1_:
[----:B------:R-:W-:Y:S08]  /*0000*/  LDC R1, c[0x0][0x37c] ;  /* 0x0000df00ff017b82 */ /* 0x000ff00000000800 */
[----:B------:R-:W0:Y:S01]  /*0010*/  S2UR UR4, SR_CTAID.X ;  /* 0x00000000000479c3 */ /* 0x000e220000002500 */
[----:B------:R-:W1:Y:S01]  /*0020*/  LDCU.64 UR6, c[0x0][0x380] ;  /* 0x00007000ff0677ac */ /* 0x000e620008000a00 */
[----:B------:R-:W2:Y:S01]  /*0030*/  LDCU.64 UR8, c[0x0][0x358] ;  /* 0x00006b00ff0877ac */ /* 0x000ea20008000a00 */
[----:B0-----:R-:W-:-:S04]  /*0040*/  UIMAD.WIDE.U32 UR4, UR4, 0x200, URZ ;  /* 0x00000200040478a5 */ /* 0x001fc8000f8e00ff */
[----:B-1----:R-:W-:-:S04]  /*0050*/  UIADD3 UR6, UP0, UPT, -UR4, UR6, URZ ;  /* 0x0000000604067290 */ /* 0x002fc8000ff1e1ff */
[----:B------:R-:W-:Y:S02]  /*0060*/  UIADD3.X UR7, UPT, UPT, ~UR5, UR7, URZ, UP0, !UPT ;  /* 0x0000000705077290 */ /* 0x000fe400087fe5ff */
[----:B------:R-:W-:-:S04]  /*0070*/  UISETP.GE.U32.AND UP0, UPT, UR6, 0x200, UPT ;  /* 0x000002000600788c */ /* 0x000fc8000bf06070 */
[----:B------:R-:W-:-:S09]  /*0080*/  UISETP.GE.U32.AND.EX UP0, UPT, UR7, URZ, UPT, UP0 ;  /* 0x000000ff0700728c */ /* 0x000fd2000bf06100 */
[----:B--2---:R-:W-:Y:S05]  /*0090*/  BRA.U !UP0, `(.L_x_181) ;  /* 0x0000000108287547 */ /* 0x004fea000b800000 */
[----:B------:R-:W0:Y:S01]  /*00a0*/  S2R R0, SR_TID.X ;  /* 0x0000000000007919 */ /* 0x000e220000002100 */
[----:B------:R-:W1:Y:S01]  /*00b0*/  LDCU.64 UR6, c[0x0][0x388] ;  /* 0x00007100ff0677ac */ /* 0x000e620008000a00 */
[----:B------:R-:W2:Y:S01]  /*00c0*/  LDC R5, c[0x0][0x390] ;  /* 0x0000e400ff057b82 */ /* 0x000ea20000000800 */
[----:B0-----:R-:W-:-:S05]  /*00d0*/  IADD3 R0, P0, PT, R0, UR4, RZ ;  /* 0x0000000400007c10 */ /* 0x001fca000ff1e0ff */
[----:B------:R-:W-:Y:S01]  /*00e0*/  IMAD.X R3, RZ, RZ, UR5, P0 ;  /* 0x00000005ff037e24 */ /* 0x000fe200080e06ff */
[----:B-1----:R-:W-:-:S04]  /*00f0*/  LEA R2, P0, R0, UR6, 0x2 ;  /* 0x0000000600027c11 */ /* 0x002fc8000f8010ff */
[----:B------:R-:W-:-:S05]  /*0100*/  LEA.HI.X R3, R0, UR7, R3, 0x2, P0 ;  /* 0x0000000700037c11 */ /* 0x000fca00080f1403 */
[----:B--2---:R-:W-:Y:S04]  /*0110*/  STG.E desc[UR8][R2.64], R5 ;  /* 0x0000000502007986 */ /* 0x004fe8000c101908 */
[----:B------:R-:W-:Y:S01]  /*0120*/  STG.E desc[UR8][R2.64+0x400], R5 ;  /* 0x0004000502007986 */ /* 0x000fe2000c101908 */
[----:B------:R-:W-:Y:S05]  /*0130*/  EXIT ;  /* 0x000000000000794d */ /* 0x000fea0003800000 */
.L_x_181:
[----:B------:R-:W0:Y:S01]  /*0140*/  S2R R0, SR_TID.X ;  /* 0x0000000000007919 */ /* 0x000e220000002100 */
[----:B------:R-:W-:Y:S01]  /*0150*/  IMAD.U32 R2, RZ, RZ, UR7 ;  /* 0x00000007ff027e24 */ /* 0x000fe2000f8e00ff */
[----:B------:R-:W1:Y:S01]  /*0160*/  LDCU.64 UR10, c[0x0][0x388] ;  /* 0x00007100ff0a77ac */ /* 0x000e620008000a00 */
[----:B------:R-:W-:Y:S01]  /*0170*/  IMAD.U32 R4, RZ, RZ, UR7 ;  /* 0x00000007ff047e24 */ /* 0x000fe2000f8e00ff */
[----:B0-----:R-:W-:-:S04]  /*0180*/  ISETP.LT.U32.AND P0, PT, R0, UR6, PT ;  /* 0x0000000600007c0c */ /* 0x001fc8000bf01070 */
[----:B------:R-:W-:Y:S01]  /*0190*/  ISETP.GT.U32.AND.EX P0, PT, R2, RZ, PT, P0 ;  /* 0x000000ff0200720c */ /* 0x000fe20003f04100 */
[C---:B------:R-:W-:Y:S01]  /*01a0*/  VIADD R2, R0.reuse, 0x100 ;  /* 0x0000010000027836 */ /* 0x040fe20000000000 */
[----:B------:R-:W-:-:S04]  /*01b0*/  IADD3 R0, P2, PT, R0, UR4, RZ ;  /* 0x0000000400007c10 */ /* 0x000fc8000ff5e0ff */
[----:B------:R-:W-:Y:S01]  /*01c0*/  ISETP.LT.U32.AND P1, PT, R2, UR6, PT ;  /* 0x0000000602007c0c */ /* 0x000fe2000bf21070 */
[----:B------:R-:W-:Y:S01]  /*01d0*/  IMAD.X R3, RZ, RZ, UR5, P2 ;  /* 0x00000005ff037e24 */ /* 0x000fe200090e06ff */
[----:B-1----:R-:W-:Y:S02]  /*01e0*/  LEA R2, P2, R0, UR10, 0x2 ;  /* 0x0000000a00027c11 */ /* 0x002fe4000f8410ff */
[----:B------:R-:W-:Y:S02]  /*01f0*/  ISETP.GT.U32.AND.EX P1, PT, R4, RZ, PT, P1 ;  /* 0x000000ff0400720c */ /* 0x000fe40003f24110 */
[----:B------:R-:W-:Y:S01]  /*0200*/  LEA.HI.X R3, R0, UR11, R3, 0x2, P2 ;  /* 0x0000000b00037c11 */ /* 0x000fe200090f1403 */
[----:B------:R-:W0:Y:S04]  /*0210*/  @P0 LDC R5, c[0x0][0x390] ;  /* 0x0000e400ff050b82 */ /* 0x000e280000000800 */
[----:B0-----:R0:W-:Y:S06]  /*0220*/  @P0 STG.E desc[UR8][R2.64], R5 ;  /* 0x0000000502000986 */ /* 0x0011ec000c101908 */
[----:B------:R-:W-:Y:S05]  /*0230*/  @!P1 EXIT ;  /* 0x000000000000994d */ /* 0x000fea0003800000 */
[----:B0-----:R-:W0:Y:S02]  /*0240*/  LDC R5, c[0x0][0x390] ;  /* 0x0000e400ff057b82 */ /* 0x001e240000000800 */
[----:B0-----:R-:W-:Y:S01]  /*0250*/  STG.E desc[UR8][R2.64+0x400], R5 ;  /* 0x0004000502007986 */ /* 0x001fe2000c101908 */
[----:B------:R-:W-:Y:S05]  /*0260*/  EXIT ;  /* 0x000000000000794d */ /* 0x000fea0003800000 */
.L_x_182:
        /* <DEDUP_REMOVED lines=9> */
.L_x_192:


//--------------------- .text._ZN3cub18CUB_300001_SM_10006detail11EmptyKernelIvEEvv --------------------------
	.section	.text._ZN3cub18CUB_300001_SM_10006detail11EmptyKernelIvEEvv,"ax",@progbits
	.align	128
        .global         _ZN3cub18CUB_300001_SM_10006detail11EmptyKernelIvEEvv
        .type           _ZN3cub18CUB_300001_SM_10006detail11EmptyKernelIvEEvv,@function
        .size           _ZN3cub18CUB_300001_SM_10006detail11EmptyKernelIvEEvv,(.L_x_193 - _ZN3cub18CUB_300001_SM_10006detail11EmptyKernelIvEEvv)
        .other          _ZN3cub18CUB_300001_SM_10006detail11EmptyKernelIvEEvv,@"STO_CUDA_ENTRY STV_DEFAULT"
_ZN3cub18CUB_300001_SM_10006detail11EmptyKernelIvEEvv:
.text._ZN3cub18CUB_300001_SM_10006detail11EmptyKernelIvEEvv:
[----:B------:R-:W-:Y:S01]  /*0000*/  LDC R1, c[0x0][0x37c] ;  /* 0x0000df00ff017b82 */ /* 0x000fe20000000800 */
[----:B------:R-:W-:Y:S05]  /*0010*/  EXIT ;  /* 0x000000000000794d */ /* 0x000fea0003800000 */
.L_x_183:
        /* <DEDUP_REMOVED lines=14> */
.L_x_193:


//--------------------- .text._Z3addjN6thrust24THRUST_300001_SM_1000_NS10device_ptrIfEES2_ --------------------------
	.section	.text._Z3addjN6thrust24THRUST_300001_SM_1000_NS10device_ptrIfEES2_,"ax",@progbits
	.align	128
        .global         _Z3addjN6thrust24THRUST_300001_SM_1000_NS10device_ptrIfEES2_
        .type           _Z3addjN6thrust24THRUST_300001_SM_1000_NS10device_ptrIfEES2_,@function
        .size           _Z3addjN6thrust24THRUST_300001_SM_1000_NS10device_ptrIfEES2_,(.L_x_194 - _Z3addjN6thrust24THRUST_300001_SM_1000_NS10device_ptrIfEES2_)
        .other          _Z3addjN6thrust24THRUST_300001_SM_1000_NS10device_ptrIfEES2_,@"STO_CUDA_ENTRY STV_DEFAULT"
_Z3addjN6thrust24THRUST_300001_SM_1000_NS10device_ptrIfEES2_:
.text._Z3addjN6thrust24THRUST_300001_SM_1000_NS10device_ptrIfEES2_:
[----:B------:R-:W-:Y:S01]  /*0000*/  LDC R1, c[0x0][0x37c] ;  /* 0x0000df00ff017b82 */ /* 0x000fe20000000800 */
[----:B------:R-:W0:Y:S07]  /*0010*/  S2R R0, SR_TID.X ;  /* 0x0000000000007919 */ /* 0x000e2e0000002100 */
[----:B------:R-:W0:Y:S01]  /*0020*/  S2UR UR4, SR_CTAID.X ;  /* 0x00000000000479c3 */ /* 0x000e220000002500 */
[----:B------:R-:W1:Y:S07]  /*0030*/  LDCU UR5, c[0x0][0x380] ;  /* 0x00007000ff0577ac */ /* 0x000e6e0008000800 */
[----:B------:R-:W0:Y:S02]  /*0040*/  LDC R11, c[0x0][0x360] ;  /* 0x0000d800ff0b7b82 */ /* 0x000e240000000800 */
[----:B0-----:R-:W-:-:S05]  /*0050*/  IMAD R0, R11, UR4, R0 ;  /* 0x000000040b007c24 */ /* 0x001fca000f8e0200 */
[----:B-1----:R-:W-:-:S13]  /*0060*/  ISETP.GE.U32.AND P0, PT, R0, UR5, PT ;  /* 0x0000000500007c0c */ /* 0x002fda000bf06070 */
[----:B------:R-:W-:Y:S05]  /*0070*/  @P0 EXIT ;  /* 0x000000000000094d */ /* 0x000fea0003800000 */
[----:B------:R-:W0:Y:S01]  /*0080*/  LDC.64 R6, c[0x0][0x390] ;  /* 0x0000e400ff067b82 */ /* 0x000e220000000a00 */
[----:B------:R-:W1:Y:S01]  /*0090*/  LDCU UR4, c[0x0][0x370] ;  /* 0x00006e00ff0477ac */ /* 0x000e620008000800 */
[----:B------:R-:W2:Y:S06]  /*00a0*/  LDCU.64 UR6, c[0x0][0x358] ;  /* 0x00006b00ff0677ac */ /* 0x000eac0008000a00 */
[----:B------:R-:W3:Y:S01]  /*00b0*/  LDC.64 R8, c[0x0][0x388] ;  /* 0x0000e200ff087b82 */ /* 0x000ee20000000a00 */
[----:B-1----:R-:W-:-:S07]  /*00c0*/  IMAD R11, R11, UR4, RZ ;  /* 0x000000040b0b7c24 */ /* 0x002fce000f8e02ff */
.L_x_184:
[----:B0-----:R-:W-:-:S04]  /*00d0*/  IMAD.WIDE.U32 R2, R0, 0x4, R6 ;  /* 0x0000000400027825 */ /* 0x001fc800078e0006 */
[----:B-1-3--:R-:W-:Y:S02]  /*00e0*/  IMAD.WIDE.U32 R4, R0, 0x4, R8 ;  /* 0x0000000400047825 */ /* 0x00afe400078e0008 */
[----:B--2---:R-:W2:Y:S04]  /*00f0*/  LDG.E R2, desc[UR6][R2.64] ;  /* 0x0000000602027981 */ /* 0x004ea8000c1e1900 */
[----:B------:R-:W2:Y:S01]  /*0100*/  LDG.E R13, desc[UR6][R4.64] ;  /* 0x00000006040d7981 */ /* 0x000ea2000c1e1900 */
[----:B------:R-:W-:-:S04]  /*0110*/  IADD3 R0, PT, PT, R11, R0, RZ ;  /* 0x000000000b007210 */ /* 0x000fc80007ffe0ff */
[----:B------:R-:W-:Y:S01]  /*0120*/  ISETP.GE.U32.AND P0, PT, R0, UR5, PT ;  /* 0x0000000500007c0c */ /* 0x000fe2000bf06070 */
[----:B--2---:R-:W-:-:S05]  /*0130*/  FADD R13, R2, R13 ;  /* 0x0000000d020d7221 */ /* 0x004fca0000000000 */
[----:B------:R1:W-:Y:S07]  /*0140*/  STG.E desc[UR6][R4.64], R13 ;  /* 0x0000000d04007986 */ /* 0x0003ee000c101906 */
[----:B------:R-:W-:Y:S05]  /*0150*/  @!P0 BRA `(.L_x_184) ;  /* 0xfffffffc00dc8947 */ /* 0x000fea000383ffff */
[----:B------:R-:W-:Y:S05]  /*0160*/  EXIT ;  /* 0x000000000000794d */ /* 0x000fea0003800000 */
.L_x_185:
        /* <DEDUP_REMOVED lines=9> */
.L_x_194:


//--------------------- .nv.shared._ZN3cub18CUB_300001_SM_10006detail6reduce28DeviceReduceSingleTileKernelINS2_10policy_hubIlyN4cuda3std3__44plusIlEEE10Policy1000EPlSC_iS9_llNS7_10__identityEEEvT0_T1_T2_T3_T4_T6_ --------------------------
	.section	.nv.shared._ZN3cub18CUB_300001_SM_10006detail6reduce28DeviceReduceSingleTileKernelINS2_10policy_hubIlyN4cuda3std3__44plusIlEEE10Policy1000EPlSC_iS9_llNS7_10__identityEEEvT0_T1_T2_T3_T4_T6_,"aw",@nobits
	.sectionflags	@""
	.align	8
.nv.shared._ZN3cub18CUB_300001_SM_10006detail6reduce28DeviceReduceSingleTileKernelINS2_10policy_hubIlyN4cuda3std3__44plusIlEEE10Policy1000EPlSC_iS9_llNS7_10__identityEEEvT0_T1_T2_T3_T4_T6_:
	.zero		1176


//--------------------- .nv.shared.reserved.0     --------------------------
	.section	.nv.shared.reserved.0,"aw",@nobits
	.weak		__nv_reservedSMEM_offset_0_alias
	.size		__nv_reservedSMEM_offset_0_alias, 0, 64
	.other		__nv_reservedSMEM_offset_0_alias,@"STO_CUDA_RESERVED_SHARED STV_DEFAULT"
__nv_reservedSMEM_offset_0_alias:
	.zero		0
	.zero		64


//--------------------- .nv.global                --------------------------
	.section	.nv.global,"aw",@nobits
.nv.global:
	.type		_ZN34_INTERNAL_8f6a4366_4_k_cu_b54aab926thrust24THRUST_300001_SM_1000_NS3seqE,@object
	.size		_ZN34_INTERNAL_8f6a4366_4_k_cu_b54aab926thrust24THRUST_300001_SM_1000_NS3seqE,(_ZN34_INTERNAL_8f6a4366_4_k_cu_b54aab924cuda3std3__48in_placeE - _ZN34_INTERNAL_8f6a4366_4_k_cu_b54aab926thrust24THRUST_300001_SM_1000_NS3seqE)
_ZN34_INTERNAL_8f6a4366_4_k_cu_b54aab926thrust24THRUST_300001_SM_1000_NS3seqE:
	.zero		1
	.type		_ZN34_INTERNAL_8f6a4366_4_k_cu_b54aab924cuda3std3__48in_placeE,@object
	.size		_ZN34_INTERNAL_8f6a4366_4_k_cu_b54aab924cuda3std3__48in_placeE,(_ZN34_INTERNAL_8f6a4366_4_k_cu_b54aab924cuda3std6ranges3__45__cpo4sizeE - _ZN34_INTERNAL_8f6a4366_4_k_cu_b54aab924cuda3std3__48in_placeE)
_ZN34_INTERNAL_8f6a4366_4_k_cu_b54aab924cuda3std3__48in_placeE:
	.zero		1
	.type		_ZN34_INTERNAL_8f6a4366_4_k_cu_b54aab924cuda3std6ranges3__45__cpo4sizeE,@object
	.size		_ZN34_INTERNAL_8f6a4366_4_k_cu_b54aab924cuda3std6ranges3__45__cpo4sizeE,(_ZN34_INTERNAL_8f6a4366_4_k_cu_b54aab926thrust24THRUST_300001_SM_1000_NS12placeholders2_3E - _ZN34_INTERNAL_8f6a4366_4_k_cu_b54aab924cuda3std6ranges3__45__cpo4sizeE)
_ZN34_INTERNAL_8f6a4366_4_k_cu_b54aab924cuda3std6ranges3__45__cpo4sizeE:
	.zero		1
	.type		_ZN34_INTERNAL_8f6a4366_4_k_cu_b54aab926thrust24THRUST_300001_SM_1000_NS12placeholders2_3E,@object
	.size		_ZN34_INTERNAL_8f6a4366_4_k_cu_b54aab926thrust24THRUST_300001_SM_1000_NS12placeholders2_3E,(_ZN34_INTERNAL_8f6a4366_4_k_cu_b54aab924cuda3std3__45__cpo6cbeginE - _ZN34_INTERNAL_8f6a4366_4_k_cu_b54aab926thrust24THRUST_300001_SM_1000_NS12placeholders2_3E)
_ZN34_INTERNAL_8f6a4366_4_k_cu_b54aab926thrust24THRUST_300001_SM_1000_NS12placeholders2_3E:
	.zero		1
	.type		_ZN34_INTERNAL_8f6a4366_4_k_cu_b54aab924cuda3std3__45__cpo6cbeginE,@object
	.size		_ZN34_INTERNAL_8f6a4366_4_k_cu_b54aab924cuda3std3__45__cpo6cbeginE,(_ZN34_INTERNAL_8f6a4366_4_k_cu_b54aab924cuda3std6ranges3__45__cpo6cbeginE - _ZN34_INTERNAL_8f6a4366_4_k_cu_b54aab924cuda3std3__45__cpo6cbeginE)
_ZN34_INTERNAL_8f6a4366_4_k_cu_b54aab924cuda3std3__45__cpo6cbeginE:
	.zero		1
	.type		_ZN34_INTERNAL_8f6a4366_4_k_cu_b54aab924cuda3std6ranges3__45__cpo6cbeginE,@object
	.size		_ZN34_INTERNAL_8f6a4366_4_k_cu_b54aab924cuda3std6ranges3__45__cpo6cbeginE,(_ZN34_INTERNAL_8f6a4366_4_k_cu_b54aab926thrust24THRUST_300001_SM_1000_NS12placeholders2_7E - _ZN34_INTERNAL_8f6a4366_4_k_cu_b54aab924cuda3std6ranges3__45__cpo6cbeginE)
_ZN34_INTERNAL_8f6a4366_4_k_cu_b54aab924cuda3std6ranges3__45__cpo6cbeginE:
	.zero		1
	.type		_ZN34_INTERNAL_8f6a4366_4_k_cu_b54aab926thrust24THRUST_300001_SM_1000_NS12placeholders2_7E,@object
	.size		_ZN34_INTERNAL_8f6a4366_4_k_cu_b54aab926thrust24THRUST_300001_SM_1000_NS12placeholders2_7E,(_ZN34_INTERNAL_8f6a4366_4_k_cu_b54aab924cuda3std3__45__cpo7crbeginE - _ZN34_INTERNAL_8f6a4366_4_k_cu_b54aab926thrust24THRUST_300001_SM_1000_NS12placeholders2_7E)
_ZN34_INTERNAL_8f6a4366_4_k_cu_b54aab926thrust24THRUST_300001_SM_1000_NS12placeholders2_7E:
	.zero		1
	.type		_ZN34_INTERNAL_8f6a4366_4_k_cu_b54aab924cuda3std3__45__cpo7crbeginE,@object
	.size		_ZN34_INTERNAL_8f6a4366_4_k_cu_b54aab924cuda3std3__45__cpo7crbeginE,(_ZN34_INTERNAL_8f6a4366_4_k_cu_b54aab924cuda3std6ranges3__45__cpo4nextE - _ZN34_INTERNAL_8f6a4366_4_k_cu_b54aab924cuda3std3__45__cpo7crbeginE)
_ZN34_INTERNAL_8f6a4366_4_k_cu_b54aab924cuda3std3__45__cpo7crbeginE:
	.zero		1
	.type		_ZN34_INTERNAL_8f6a4366_4_k_cu_b54aab924cuda3std6ranges3__45__cpo4nextE,@object
	.size		_ZN34_INTERNAL_8f6a4366_4_k_cu_b54aab924cuda3std6ranges3__45__cpo4nextE,(_ZN34_INTERNAL_8f6a4366_4_k_cu_b54aab924cuda3std6ranges3__45__cpo4swapE - _ZN34_INTERNAL_8f6a4366_4_k_cu_b54aab924cuda3std6ranges3__45__cpo4nextE)
_ZN34_INTERNAL_8f6a4366_4_k_cu_b54aab924cuda3std6ranges3__45__cpo4nextE:
	.zero		1
	.type		_ZN34_INTERNAL_8f6a4366_4_k_cu_b54aab924cuda3std6ranges3__45__cpo4swapE,@object
	.size		_ZN34_INTERNAL_8f6a4366_4_k_cu_b54aab924cuda3std6ranges3__45__cpo4swapE,(_ZN34_INTERNAL_8f6a4366_4_k_cu_b54aab926thrust24THRUST_300001_SM_1000_NS8cuda_cub10par_nosyncE - _ZN34_INTERNAL_8f6a4366_4_k_cu_b54aab924cuda3std6ranges3__45__cpo4swapE)
_ZN34_INTERNAL_8f6a4366_4_k_cu_b54aab924cuda3std6ranges3__45__cpo4swapE:
	.zero		1
	.type		_ZN34_INTERNAL_8f6a4366_4_k_cu_b54aab926thrust24THRUST_300001_SM_1000_NS8cuda_cub10par_nosyncE,@object
	.size		_ZN34_INTERNAL_8f6a4366_4_k_cu_b54aab926thrust24THRUST_300001_SM_1000_NS8cuda_cub10par_nosyncE,(_ZN34_INTERNAL_8f6a4366_4_k_cu_b54aab926thrust24THRUST_300001_SM_1000_NS12placeholders2_9E - _ZN34_INTERNAL_8f6a4366_4_k_cu_b54aab926thrust24THRUST_300001_SM_1000_NS8cuda_cub10par_nosyncE)
_ZN34_INTERNAL_8f6a4366_4_k_cu_b54aab926thrust24THRUST_300001_SM_1000_NS8cuda_cub10par_nosyncE:
	.zero		1
	.type		_ZN34_INTERNAL_8f6a4366_4_k_cu_b54aab926thrust24THRUST_300001_SM_1000_NS12placeholders2_9E,@object
	.size		_ZN34_INTERNAL_8f6a4366_4_k_cu_b54aab926thrust24THRUST_300001_SM_1000_NS12placeholders2_9E,(_ZN34_INTERNAL_8f6a4366_4_k_cu_b54aab924cuda3std3__436_GLOBAL__N__8f6a4366_4_k_cu_b54aab926ignoreE - _ZN34_INTERNAL_8f6a4366_4_k_cu_b54aab926thrust24THRUST_300001_SM_1000_NS12placeholders2_9E)
_ZN34_INTERNAL_8f6a4366_4_k_cu_b54aab926thrust24THRUST_300001_SM_1000_NS12placeholders2_9E:
	.zero		1
	.type		_ZN34_INTERNAL_8f6a4366_4_k_cu_b54aab924cuda3std3__436_GLOBAL__N__8f6a4366_4_k_cu_b54aab926ignoreE,@object
	.size		_ZN34_INTERNAL_8f6a4366_4_k_cu_b54aab924cuda3std3__436_GLOBAL__N__8f6a4366_4_k_cu_b54aab926ignoreE,(_ZN34_INTERNAL_8f6a4366_4_k_cu_b54aab924cuda3std6ranges3__45__cpo4dataE - _ZN34_INTERNAL_8f6a4366_4_k_cu_b54aab924cuda3std3__436_GLOBAL__N__8f6a4366_4_k_cu_b54aab926ignoreE)
_ZN34_INTERNAL_8f6a4366_4_k_cu_b54aab924cuda3std3__436_GLOBAL__N__8f6a4366_4_k_cu_b54aab926ignoreE:
	.zero		1
	.type		_ZN34_INTERNAL_8f6a4366_4_k_cu_b54aab924cuda3std6ranges3__45__cpo4dataE,@object
	.size		_ZN34_INTERNAL_8f6a4366_4_k_cu_b54aab924cuda3std6ranges3__45__cpo4dataE,(_ZN34_INTERNAL_8f6a4366_4_k_cu_b54aab926thrust24THRUST_300001_SM_1000_NS12placeholders2_1E - _ZN34_INTERNAL_8f6a4366_4_k_cu_b54aab924cuda3std6ranges3__45__cpo4dataE)
_ZN34_INTERNAL_8f6a4366_4_k_cu_b54aab924cuda3std6ranges3__45__cpo4dataE:
	.zero		1
	.type		_ZN34_INTERNAL_8f6a4366_4_k_cu_b54aab926thrust24THRUST_300001_SM_1000_NS12placeholders2_1E,@object
	.size		_ZN34_INTERNAL_8f6a4366_4_k_cu_b54aab926thrust24THRUST_300001_SM_1000_NS12placeholders2_1E,(_ZN34_INTERNAL_8f6a4366_4_k_cu_b54aab924cuda3std3__45__cpo5beginE - _ZN34_INTERNAL_8f6a4366_4_k_cu_b54aab926thrust24THRUST_300001_SM_1000_NS12placeholders2_1E)
_ZN34_INTERNAL_8f6a4366_4_k_cu_b54aab926thrust24THRUST_300001_SM_1000_NS12placeholders2_1E:
	.zero		1
	.type		_ZN34_INTERNAL_8f6a4366_4_k_cu_b54aab924cuda3std3__45__cpo5beginE,@object
	.size		_ZN34_INTERNAL_8f6a4366_4_k_cu_b54aab924cuda3std3__45__cpo5beginE,(_ZN34_INTERNAL_8f6a4366_4_k_cu_b54aab924cuda3std6ranges3__45__cpo5beginE - _ZN34_INTERNAL_8f6a4366_4_k_cu_b54aab924cuda3std3__45__cpo5beginE)
_ZN34_INTERNAL_8f6a4366_4_k_cu_b54aab924cuda3std3__45__cpo5beginE:
	.zero		1
	.type		_ZN34_INTERNAL_8f6a4366_4_k_cu_b54aab924cuda3std6ranges3__45__cpo5beginE,@object
	.size		_ZN34_INTERNAL_8f6a4366_4_k_cu_b54aab924cuda3std6ranges3__45__cpo5beginE,(_ZN34_INTERNAL_8f6a4366_4_k_cu_b54aab926thrust24THRUST_300001_SM_1000_NS12placeholders2_5E - _ZN34_INTERNAL_8f6a4366_4_k_cu_b54aab924cuda3std6ranges3__45__cpo5beginE)
_ZN34_INTERNAL_8f6a4366_4_k_cu_b54aab924cuda3std6ranges3__45__cpo5beginE:
	.zero		1
	.type		_ZN34_INTERNAL_8f6a4366_4_k_cu_b54aab926thrust24THRUST_300001_SM_1000_NS12placeholders2_5E,@object
	.size		_ZN34_INTERNAL_8f6a4366_4_k_cu_b54aab926thrust24THRUST_300001_SM_1000_NS12placeholders2_5E,(_ZN34_INTERNAL_8f6a4366_4_k_cu_b54aab924cuda3std3__45__cpo6rbeginE - _ZN34_INTERNAL_8f6a4366_4_k_cu_b54aab926thrust24THRUST_300001_SM_1000_NS12placeholders2_5E)
_ZN34_INTERNAL_8f6a4366_4_k_cu_b54aab926thrust24THRUST_300001_SM_1000_NS12placeholders2_5E:
	.zero		1
	.type		_ZN34_INTERNAL_8f6a4366_4_k_cu_b54aab924cuda3std3__45__cpo6rbeginE,@object
	.size		_ZN34_INTERNAL_8f6a4366_4_k_cu_b54aab924cuda3std3__45__cpo6rbeginE,(_ZN34_INTERNAL_8f6a4366_4_k_cu_b54aab924cuda3std6ranges3__45__cpo7advanceE - _ZN34_INTERNAL_8f6a4366_4_k_cu_b54aab924cuda3std3__45__cpo6rbeginE)
_ZN34_INTERNAL_8f6a4366_4_k_cu_b54aab924cuda3std3__45__cpo6rbeginE:
	.zero		1
	.type		_ZN34_INTERNAL_8f6a4366_4_k_cu_b54aab924cuda3std6ranges3__45__cpo7advanceE,@object
	.size		_ZN34_INTERNAL_8f6a4366_4_k_cu_b54aab924cuda3std6ranges3__45__cpo7advanceE,(_ZN34_INTERNAL_8f6a4366_4_k_cu_b54aab924cuda3std3__47nulloptE - _ZN34_INTERNAL_8f6a4366_4_k_cu_b54aab924cuda3std6ranges3__45__cpo7advanceE)
_ZN34_INTERNAL_8f6a4366_4_k_cu_b54aab924cuda3std6ranges3__45__cpo7advanceE:
	.zero		1
	.type		_ZN34_INTERNAL_8f6a4366_4_k_cu_b54aab924cuda3std3__47nulloptE,@object
	.size		_ZN34_INTERNAL_8f6a4366_4_k_cu_b54aab924cuda3std3__47nulloptE,(_ZN34_INTERNAL_8f6a4366_4_k_cu_b54aab924cuda3std6ranges3__45__cpo8distanceE - _ZN34_INTERNAL_8f6a4366_4_k_cu_b54aab924cuda3std3__47nulloptE)
_ZN34_INTERNAL_8f6a4366_4_k_cu_b54aab924cuda3std3__47nulloptE:
	.zero		1
	.type		_ZN34_INTERNAL_8f6a4366_4_k_cu_b54aab924cuda3std6ranges3__45__cpo8distanceE,@object
	.size		_ZN34_INTERNAL_8f6a4366_4_k_cu_b54aab924cuda3std6ranges3__45__cpo8distanceE,(_ZN34_INTERNAL_8f6a4366_4_k_cu_b54aab926thrust24THRUST_300001_SM_1000_NS12placeholders3_10E - _ZN34_INTERNAL_8f6a4366_4_k_cu_b54aab924cuda3std6ranges3__45__cpo8distanceE)
_ZN34_INTERNAL_8f6a4366_4_k_cu_b54aab924cuda3std6ranges3__45__cpo8distanceE:
	.zero		1
	.type		_ZN34_INTERNAL_8f6a4366_4_k_cu_b54aab926thrust24THRUST_300001_SM_1000_NS12placeholders3_10E,@object
	.size		_ZN34_INTERNAL_8f6a4366_4_k_cu_b54aab926thrust24THRUST_300001_SM_1000_NS12placeholders3_10E,(_ZN34_INTERNAL_8f6a4366_4_k_cu_b54aab924cuda3std3__419piecewise_constructE - _ZN34_INTERNAL_8f6a4366_4_k_cu_b54aab926thrust24THRUST_300001_SM_1000_NS12placeholders3_10E)
_ZN34_INTERNAL_8f6a4366_4_k_cu_b54aab926thrust24THRUST_300001_SM_1000_NS12placeholders3_10E:
	.zero		1
	.type		_ZN34_INTERNAL_8f6a4366_4_k_cu_b54aab924cuda3std3__419piecewise_constructE,@object
	.size		_ZN34_INTERNAL_8f6a4366_4_k_cu_b54aab924cuda3std3__419piecewise_constructE,(_ZN34_INTERNAL_8f6a4366_4_k_cu_b54aab924cuda3std6ranges3__45__cpo5cdataE - _ZN34_INTERNAL_8f6a4366_4_k_cu_b54aab924cuda3std3__419piecewise_constructE)
_ZN34_INTERNAL_8f6a4366_4_k_cu_b54aab924cuda3std3__419piecewise_constructE:
	.zero		1
	.type		_ZN34_INTERNAL_8f6a4366_4_k_cu_b54aab924cuda3std6ranges3__45__cpo5cdataE,@object
	.size		_ZN34_INTERNAL_8f6a4366_4_k_cu_b54aab924cuda3std6ranges3__45__cpo5cdataE,(_ZN34_INTERNAL_8f6a4366_4_k_cu_b54aab926thrust24THRUST_300001_SM_1000_NS12placeholders2_2E - _ZN34_INTERNAL_8f6a4366_4_k_cu_b54aab924cuda3std6ranges3__45__cpo5cdataE)
_ZN34_INTERNAL_8f6a4366_4_k_cu_b54aab924cuda3std6ranges3__45__cpo5cdataE:
	.zero		1
	.type		_ZN34_INTERNAL_8f6a4366_4_k_cu_b54aab926thrust24THRUST_300001_SM_1000_NS12placeholders2_2E,@object
	.size		_ZN34_INTERNAL_8f6a4366_4_k_cu_b54aab926thrust24THRUST_300001_SM_1000_NS12placeholders2_2E,(_ZN34_INTERNAL_8f6a4366_4_k_cu_b54aab924cuda3std3__45__cpo3endE - _ZN34_INTERNAL_8f6a4366_4_k_cu_b54aab926thrust24THRUST_300001_SM_1000_NS12placeholders2_2E)
_ZN34_INTERNAL_8f6a4366_4_k_cu_b54aab926thrust24THRUST_300001_SM_1000_NS12placeholders2_2E:
	.zero		1
	.type		_ZN34_INTERNAL_8f6a4366_4_k_cu_b54aab924cuda3std3__45__cpo3endE,@object
	.size		_ZN34_INTERNAL_8f6a4366_4_k_cu_b54aab924cuda3std3__45__cpo3endE,(_ZN34_INTERNAL_8f6a4366_4_k_cu_b54aab924cuda3std6ranges3__45__cpo3endE - _ZN34_INTERNAL_8f6a4366_4_k_cu_b54aab924cuda3std3__45__cpo3endE)
_ZN34_INTERNAL_8f6a4366_4_k_cu_b54aab924cuda3std3__45__cpo3endE:
	.zero		1
	.type		_ZN34_INTERNAL_8f6a4366_4_k_cu_b54aab924cuda3std6ranges3__45__cpo3endE,@object
	.size		_ZN34_INTERNAL_8f6a4366_4_k_cu_b54aab924cuda3std6ranges3__45__cpo3endE,(_ZN34_INTERNAL_8f6a4366_4_k_cu_b54aab926thrust24THRUST_300001_SM_1000_NS12placeholders2_6E - _ZN34_INTERNAL_8f6a4366_4_k_cu_b54aab924cuda3std6ranges3__45__cpo3endE)
_ZN34_INTERNAL_8f6a4366_4_k_cu_b54aab924cuda3std6ranges3__45__cpo3endE:
	.zero		1
	.type		_ZN34_INTERNAL_8f6a4366_4_k_cu_b54aab926thrust24THRUST_300001_SM_1000_NS12placeholders2_6E,@object
	.size		_ZN34_INTERNAL_8f6a4366_4_k_cu_b54aab926thrust24THRUST_300001_SM_1000_NS12placeholders2_6E,(_ZN34_INTERNAL_8f6a4366_4_k_cu_b54aab924cuda3std3__45__cpo4rendE - _ZN34_INTERNAL_8f6a4366_4_k_cu_b54aab926thrust24THRUST_300001_SM_1000_NS12placeholders2_6E)
_ZN34_INTERNAL_8f6a4366_4_k_cu_b54aab926thrust24THRUST_300001_SM_1000_NS12placeholders2_6E:
	.zero		1
	.type		_ZN34_INTERNAL_8f6a4366_4_k_cu_b54aab924cuda3std3__45__cpo4rendE,@object
	.size		_ZN34_INTERNAL_8f6a4366_4_k_cu_b54aab924cuda3std3__45__cpo4rendE,(_ZN34_INTERNAL_8f6a4366_4_k_cu_b54aab924cuda3std6ranges3__45__cpo9iter_swapE - _ZN34_INTERNAL_8f6a4366_4_k_cu_b54aab924cuda3std3__45__cpo4rendE)
_ZN34_INTERNAL_8f6a4366_4_k_cu_b54aab924cuda3std3__45__cpo4rendE:
	.zero		1
	.type		_ZN34_INTERNAL_8f6a4366_4_k_cu_b54aab924cuda3std6ranges3__45__cpo9iter_swapE,@object
	.size		_ZN34_INTERNAL_8f6a4366_4_k_cu_b54aab924cuda3std6ranges3__45__cpo9iter_swapE,(_ZN34_INTERNAL_8f6a4366_4_k_cu_b54aab924cuda3std3__48unexpectE - _ZN34_INTERNAL_8f6a4366_4_k_cu_b54aab924cuda3std6ranges3__45__cpo9iter_swapE)
_ZN34_INTERNAL_8f6a4366_4_k_cu_b54aab924cuda3std6ranges3__45__cpo9iter_swapE:
	.zero		1
	.type		_ZN34_INTERNAL_8f6a4366_4_k_cu_b54aab924cuda3std3__48unexpectE,@object
	.size		_ZN34_INTERNAL_8f6a4366_4_k_cu_b54aab924cuda3std3__48unexpectE,(_ZN34_INTERNAL_8f6a4366_4_k_cu_b54aab926thrust24THRUST_300001_SM_1000_NS8cuda_cub3parE - _ZN34_INTERNAL_8f6a4366_4_k_cu_b54aab924cuda3std3__48unexpectE)
_ZN34_INTERNAL_8f6a4366_4_k_cu_b54aab924cuda3std3__48unexpectE:
	.zero		1
	.type		_ZN34_INTERNAL_8f6a4366_4_k_cu_b54aab926thrust24THRUST_300001_SM_1000_NS8cuda_cub3parE,@object
	.size		_ZN34_INTERNAL_8f6a4366_4_k_cu_b54aab926thrust24THRUST_300001_SM_1000_NS8cuda_cub3parE,(_ZN34_INTERNAL_8f6a4366_4_k_cu_b54aab926thrust24THRUST_300001_SM_1000_NS12placeholders2_4E - _ZN34_INTERNAL_8f6a4366_4_k_cu_b54aab926thrust24THRUST_300001_SM_1000_NS8cuda_cub3parE)
_ZN34_INTERNAL_8f6a4366_4_k_cu_b54aab926thrust24THRUST_300001_SM_1000_NS8cuda_cub3parE:
	.zero		1
	.type		_ZN34_INTERNAL_8f6a4366_4_k_cu_b54aab926thrust24THRUST_300001_SM_1000_NS12placeholders2_4E,@object
	.size		_ZN34_INTERNAL_8f6a4366_4_k_cu_b54aab926thrust24THRUST_300001_SM_1000_NS12placeholders2_4E,(_ZN34_INTERNAL_8f6a4366_4_k_cu_b54aab924cuda3std3__45__cpo4cendE - _ZN34_INTERNAL_8f6a4366_4_k_cu_b54aab926thrust24THRUST_300001_SM_1000_NS12placeholders2_4E)
_ZN34_INTERNAL_8f6a4366_4_k_cu_b54aab926thrust24THRUST_300001_SM_1000_NS12placeholders2_4E:
	.zero		1
	.type		_ZN34_INTERNAL_8f6a4366_4_k_cu_b54aab924cuda3std3__45__cpo4cendE,@object
	.size		_ZN34_INTERNAL_8f6a4366_4_k_cu_b54aab924cuda3std3__45__cpo4cendE,(_ZN34_INTERNAL_8f6a4366_4_k_cu_b54aab924cuda3std6ranges3__45__cpo4cendE - _ZN34_INTERNAL_8f6a4366_4_k_cu_b54aab924cuda3std3__45__cpo4cendE)
_ZN34_INTERNAL_8f6a4366_4_k_cu_b54aab924cuda3std3__45__cpo4cendE:
	.zero		1
	.type		_ZN34_INTERNAL_8f6a4366_4_k_cu_b54aab924cuda3std6ranges3__45__cpo4cendE,@object
	.size		_ZN34_INTERNAL_8f6a4366_4_k_cu_b54aab924cuda3std6ranges3__45__cpo4cendE,(_ZN34_INTERNAL_8f6a4366_4_k_cu_b54aab924cuda3std3__420unreachable_sentinelE - _ZN34_INTERNAL_8f6a4366_4_k_cu_b54aab924cuda3std6ranges3__45__cpo4cendE)
_ZN34_INTERNAL_8f6a4366_4_k_cu_b54aab924cuda3std6ranges3__45__cpo4cendE:
	.zero		1
	.type		_ZN34_INTERNAL_8f6a4366_4_k_cu_b54aab924cuda3std3__420unreachable_sentinelE,@object
	.size		_ZN34_INTERNAL_8f6a4366_4_k_cu_b54aab924cuda3std3__420unreachable_sentinelE,(_ZN34_INTERNAL_8f6a4366_4_k_cu_b54aab924cuda3std6ranges3__45__cpo5ssizeE - _ZN34_INTERNAL_8f6a4366_4_k_cu_b54aab924cuda3std3__420unreachable_sentinelE)
_ZN34_INTERNAL_8f6a4366_4_k_cu_b54aab924cuda3std3__420unreachable_sentinelE:
	.zero		1
	.type		_ZN34_INTERNAL_8f6a4366_4_k_cu_b54aab924cuda3std6ranges3__45__cpo5ssizeE,@object
	.size		_ZN34_INTERNAL_8f6a4366_4_k_cu_b54aab924cuda3std6ranges3__45__cpo5ssizeE,(_ZN34_INTERNAL_8f6a4366_4_k_cu_b54aab926thrust24THRUST_300001_SM_1000_NS12placeholders2_8E - _ZN34_INTERNAL_8f6a4366_4_k_cu_b54aab924cuda3std6ranges3__45__cpo5ssizeE)
_ZN34_INTERNAL_8f6a4366_4_k_cu_b54aab924cuda3std6ranges3__45__cpo5ssizeE:
	.zero		1
	.type		_ZN34_INTERNAL_8f6a4366_4_k_cu_b54aab926thrust24THRUST_300001_SM_1000_NS12placeholders2_8E,@object
	.size		_ZN34_INTERNAL_8f6a4366_4_k_cu_b54aab926thrust24THRUST_300001_SM_1000_NS12placeholders2_8E,(_ZN34_INTERNAL_8f6a4366_4_k_cu_b54aab924cuda3std3__45__cpo5crendE - _ZN34_INTERNAL_8f6a4366_4_k_cu_b54aab926thrust24THRUST_300001_SM_1000_NS12placeholders2_8E)
_ZN34_INTERNAL_8f6a4366_4_k_cu_b54aab926thrust24THRUST_300001_SM_1000_NS12placeholders2_8E:
	.zero		1
	.type		_ZN34_INTERNAL_8f6a4366_4_k_cu_b54aab924cuda3std3__45__cpo5crendE,@object
	.size		_ZN34_INTERNAL_8f6a4366_4_k_cu_b54aab924cuda3std3__45__cpo5crendE,(_ZN34_INTERNAL_8f6a4366_4_k_cu_b54aab924cuda3std6ranges3__45__cpo4prevE - _ZN34_INTERNAL_8f6a4366_4_k_cu_b54aab924cuda3std3__45__cpo5crendE)
_ZN34_INTERNAL_8f6a4366_4_k_cu_b54aab924cuda3std3__45__cpo5crendE:
	.zero		1
	.type		_ZN34_INTERNAL_8f6a4366_4_k_cu_b54aab924cuda3std6ranges3__45__cpo4prevE,@object
	.size		_ZN34_INTERNAL_8f6a4366_4_k_cu_b54aab924cuda3std6ranges3__45__cpo4prevE,(_ZN34_INTERNAL_8f6a4366_4_k_cu_b54aab924cuda3std6ranges3__45__cpo9iter_moveE - _ZN34_INTERNAL_8f6a4366_4_k_cu_b54aab924cuda3std6ranges3__45__cpo4prevE)
_ZN34_INTERNAL_8f6a4366_4_k_cu_b54aab924cuda3std6ranges3__45__cpo4prevE:
	.zero		1
	.type		_ZN34_INTERNAL_8f6a4366_4_k_cu_b54aab924cuda3std6ranges3__45__cpo9iter_moveE,@object
	.size		_ZN34_INTERNAL_8f6a4366_4_k_cu_b54aab924cuda3std6ranges3__45__cpo9iter_moveE,(_ZN34_INTERNAL_8f6a4366_4_k_cu_b54aab926thrust24THRUST_300001_SM_1000_NS6system6detail10sequential3seqE - _ZN34_INTERNAL_8f6a4366_4_k_cu_b54aab924cuda3std6ranges3__45__cpo9iter_moveE)
_ZN34_INTERNAL_8f6a4366_4_k_cu_b54aab924cuda3std6ranges3__45__cpo9iter_moveE:
	.zero		1
	.type		_ZN34_INTERNAL_8f6a4366_4_k_cu_b54aab926thrust24THRUST_300001_SM_1000_NS6system6detail10sequential3seqE,@object
	.size		_ZN34_INTERNAL_8f6a4366_4_k_cu_b54aab926thrust24THRUST_300001_SM_1000_NS6system6detail10sequential3seqE,(.L_31 - _ZN34_INTERNAL_8f6a4366_4_k_cu_b54aab926thrust24THRUST_300001_SM_1000_NS6system6detail10sequential3seqE)
_ZN34_INTERNAL_8f6a4366_4_k_cu_b54aab926thrust24THRUST_300001_SM_1000_NS6system6detail10sequential3seqE:
	.zero		1
.L_31:


//--------------------- .nv.shared._ZN3cub18CUB_300001_SM_10006detail6reduce18DeviceReduceKernelINS2_10policy_hubIlyN4cuda3std3__44plusIlEEE10Policy1000EN6thrust24THRUST_300001_SM_1000_NS18transform_iteratorINSD_6detail14equal_to_valueIfEENSF_15normal_iteratorINSD_10device_ptrIfEEEEllEEyS9_lNS7_10__identityEEEvT0_PT3_T1_NS0_13GridEvenShareISR_EET2_T4_ --------------------------
	.section	.nv.shared._ZN3cub18CUB_300001_SM_10006detail6reduce18DeviceReduceKernelINS2_10policy_hubIlyN4cuda3std3__44plusIlEEE10Policy1000EN6thrust24THRUST_300001_SM_1000_NS18transform_iteratorINSD_6detail14equal_to_valueIfEENSF_15normal_iteratorINSD_10device_ptrIfEEEEllEEyS9_lNS7_10__identityEEEvT0_PT3_T1_NS0_13GridEvenShareISR_EET2_T4_,"aw",@nobits
	.sectionflags	@""
	.align	8
.nv.shared._ZN3cub18CUB_300001_SM_10006detail6reduce18DeviceReduceKernelINS2_10policy_hubIlyN4cuda3std3__44plusIlEEE10Policy1000EN6thrust24THRUST_300001_SM_1000_NS18transform_iteratorINSD_6detail14equal_to_valueIfEENSF_15normal_iteratorINSD_10device_ptrIfEEEEllEEyS9_lNS7_10__identityEEEvT0_PT3_T1_NS0_13GridEvenShareISR_EET2_T4_:
	.zero		1176


//--------------------- .nv.shared._ZN3cub18CUB_300001_SM_10006detail6reduce28DeviceReduceSingleTileKernelINS2_10policy_hubIlyN4cuda3std3__44plusIlEEE10Policy1000EN6thrust24THRUST_300001_SM_1000_NS18transform_iteratorINSD_6detail14equal_to_valueIfEENSF_15normal_iteratorINSD_10device_ptrIfEEEEllEEPlyS9_llNS7_10__identityEEEvT0_T1_T2_T3_T4_T6_ --------------------------
	.section	.nv.shared._ZN3cub18CUB_300001_SM_10006detail6reduce28DeviceReduceSingleTileKernelINS2_10policy_hubIlyN4cuda3std3__44plusIlEEE10Policy1000EN6thrust24THRUST_300001_SM_1000_NS18transform_iteratorINSD_6detail14equal_to_valueIfEENSF_15normal_iteratorINSD_10device_ptrIfEEEEllEEPlyS9_llNS7_10__identityEEEvT0_T1_T2_T3_T4_T6_,"aw",@nobits
	.sectionflags	@""
	.align	8
.nv.shared._ZN3cub18CUB_300001_SM_10006detail6reduce28DeviceReduceSingleTileKernelINS2_10policy_hubIlyN4cuda3std3__44plusIlEEE10Policy1000EN6thrust24THRUST_300001_SM_1000_NS18transform_iteratorINSD_6detail14equal_to_valueIfEENSF_15normal_iteratorINSD_10device_ptrIfEEEEllEEPlyS9_llNS7_10__identityEEEvT0_T1_T2_T3_T4_T6_:
	.zero		1176


//--------------------- .nv.shared._ZN3cub18CUB_300001_SM_10006detail6reduce28DeviceReduceSingleTileKernelINS2_10policy_hubIljN4cuda3std3__44plusIlEEE10Policy1000EPlSC_iS9_llNS7_10__identityEEEvT0_T1_T2_T3_T4_T6_ --------------------------
	.section	.nv.shared._ZN3cub18CUB_300001_SM_10006detail6reduce28DeviceReduceSingleTileKernelINS2_10policy_hubIljN4cuda3std3__44plusIlEEE10Policy1000EPlSC_iS9_llNS7_10__identityEEEvT0_T1_T2_T3_T4_T6_,"aw",@nobits
	.sectionflags	@""
	.align	8
.nv.shared._ZN3cub18CUB_300001_SM_10006detail6reduce28DeviceReduceSingleTileKernelINS2_10policy_hubIljN4cuda3std3__44plusIlEEE10Policy1000EPlSC_iS9_llNS7_10__identityEEEvT0_T1_T2_T3_T4_T6_:
	.zero		1176


//--------------------- .nv.shared._ZN3cub18CUB_300001_SM_10006detail6reduce18DeviceReduceKernelINS2_10policy_hubIljN4cuda3std3__44plusIlEEE10Policy1000EN6thrust24THRUST_300001_SM_1000_NS18transform_iteratorINSD_6detail14equal_to_valueIfEENSF_15normal_iteratorINSD_10device_ptrIfEEEEllEEjS9_lNS7_10__identityEEEvT0_PT3_T1_NS0_13GridEvenShareISR_EET2_T4_ --------------------------
	.section	.nv.shared._ZN3cub18CUB_300001_SM_10006detail6reduce18DeviceReduceKernelINS2_10policy_hubIljN4cuda3std3__44plusIlEEE10Policy1000EN6thrust24THRUST_300001_SM_1000_NS18transform_iteratorINSD_6detail14equal_to_valueIfEENSF_15normal_iteratorINSD_10device_ptrIfEEEEllEEjS9_lNS7_10__identityEEEvT0_PT3_T1_NS0_13GridEvenShareISR_EET2_T4_,"aw",@nobits
	.sectionflags	@""
	.align	8
.nv.shared._ZN3cub18CUB_300001_SM_10006detail6reduce18DeviceReduceKernelINS2_10policy_hubIljN4cuda3std3__44plusIlEEE10Policy1000EN6thrust24THRUST_300001_SM_1000_NS18transform_iteratorINSD_6detail14equal_to_valueIfEENSF_15normal_iteratorINSD_10device_ptrIfEEEEllEEjS9_lNS7_10__identityEEEvT0_PT3_T1_NS0_13GridEvenShareISR_EET2_T4_:
	.zero		1176


//--------------------- .nv.shared._ZN3cub18CUB_300001_SM_10006detail6reduce28DeviceReduceSingleTileKernelINS2_10policy_hubIljN4cuda3std3__44plusIlEEE10Policy1000EN6thrust24THRUST_300001_SM_1000_NS18transform_iteratorINSD_6detail14equal_to_valueIfEENSF_15normal_iteratorINSD_10device_ptrIfEEEEllEEPljS9_llNS7_10__identityEEEvT0_T1_T2_T3_T4_T6_ --------------------------
	.section	.nv.shared._ZN3cub18CUB_300001_SM_10006detail6reduce28DeviceReduceSingleTileKernelINS2_10policy_hubIljN4cuda3std3__44plusIlEEE10Policy1000EN6thrust24THRUST_300001_SM_1000_NS18transform_iteratorINSD_6detail14equal_to_valueIfEENSF_15normal_iteratorINSD_10device_ptrIfEEEEllEEPljS9_llNS7_10__identityEEEvT0_T1_T2_T3_T4_T6_,"aw",@nobits
	.sectionflags	@""
	.align	8
.nv.shared._ZN3cub18CUB_300001_SM_10006detail6reduce28DeviceReduceSingleTileKernelINS2_10policy_hubIljN4cuda3std3__44plusIlEEE10Policy1000EN6thrust24THRUST_300001_SM_1000_NS18transform_iteratorINSD_6detail14equal_to_valueIfEENSF_15normal_iteratorINSD_10device_ptrIfEEEEllEEPljS9_llNS7_10__identityEEEvT0_T1_T2_T3_T4_T6_:
	.zero		1176


//--------------------- .nv.constant0._ZN3cub18CUB_300001_SM_10006detail6reduce28DeviceReduceSingleTileKernelINS2_10policy_hubIlyN4cuda3std3__44plusIlEEE10Policy1000EPlSC_iS9_llNS7_10__identityEEEvT0_T1_T2_T3_T4_T6_ --------------------------
	.section	.nv.constant0._ZN3cub18CUB_300001_SM_10006detail6reduce28DeviceReduceSingleTileKernelINS2_10policy_hubIlyN4cuda3std3__44plusIlEEE10Policy1000EPlSC_iS9_llNS7_10__identityEEEvT0_T1_T2_T3_T4_T6_,"a",@progbits
	.sectionflags	@""
	.align	4
.nv.constant0._ZN3cub18CUB_300001_SM_10006detail6reduce28DeviceReduceSingleTileKernelINS2_10policy_hubIlyN4cuda3std3__44plusIlEEE10Policy1000EPlSC_iS9_llNS7_10__identityEEEvT0_T1_T2_T3_T4_T6_:
	.zero		929


//--------------------- .nv.constant0._ZN3cub18CUB_300001_SM_10006detail6reduce18DeviceReduceKernelINS2_10policy_hubIlyN4cuda3std3__44plusIlEEE10Policy1000EN6thrust24THRUST_300001_SM_1000_NS18transform_iteratorINSD_6detail14equal_to_valueIfEENSF_15normal_iteratorINSD_10device_ptrIfEEEEllEEyS9_lNS7_10__identityEEEvT0_PT3_T1_NS0_13GridEvenShareISR_EET2_T4_ --------------------------
	.section	.nv.constant0._ZN3cub18CUB_300001_SM_10006detail6reduce18DeviceReduceKernelINS2_10policy_hubIlyN4cuda3std3__44plusIlEEE10Policy1000EN6thrust24THRUST_300001_SM_1000_NS18transform_iteratorINSD_6detail14equal_to_valueIfEENSF_15normal_iteratorINSD_10device_ptrIfEEEEllEEyS9_lNS7_10__identityEEEvT0_PT3_T1_NS0_13GridEvenShareISR_EET2_T4_,"a",@progbits
	.sectionflags	@""
	.align	4
.nv.constant0._ZN3cub18CUB_300001_SM_10006detail6reduce18DeviceReduceKernelINS2_10policy_hubIlyN4cuda3std3__44plusIlEEE10Policy1000EN6thrust24THRUST_300001_SM_1000_NS18transform_iteratorINSD_6detail14equal_to_valueIfEENSF_15normal_iteratorINSD_10device_ptrIfEEEEllEEyS9_lNS7_10__identityEEEvT0_PT3_T1_NS0_13GridEvenShareISR_EET2_T4_:
	.zero		1002


//--------------------- .nv.constant0._ZN3cub18CUB_300001_SM_10006detail6reduce28DeviceReduceSingleTileKernelINS2_10policy_hubIlyN4cuda3std3__44plusIlEEE10Policy1000EN6thrust24THRUST_300001_SM_1000_NS18transform_iteratorINSD_6detail14equal_to_valueIfEENSF_15normal_iteratorINSD_10device_ptrIfEEEEllEEPlyS9_llNS7_10__identityEEEvT0_T1_T2_T3_T4_T6_ --------------------------
	.section	.nv.constant0._ZN3cub18CUB_300001_SM_10006detail6reduce28DeviceReduceSingleTileKernelINS2_10policy_hubIlyN4cuda3std3__44plusIlEEE10Policy1000EN6thrust24THRUST_300001_SM_1000_NS18transform_iteratorINSD_6detail14equal_to_valueIfEENSF_15normal_iteratorINSD_10device_ptrIfEEEEllEEPlyS9_llNS7_10__identityEEEvT0_T1_T2_T3_T4_T6_,"a",@progbits
	.sectionflags	@""
	.align	4
.nv.constant0._ZN3cub18CUB_300001_SM_10006detail6reduce28DeviceReduceSingleTileKernelINS2_10policy_hubIlyN4cuda3std3__44plusIlEEE10Policy1000EN6thrust24THRUST_300001_SM_1000_NS18transform_iteratorINSD_6detail14equal_to_valueIfEENSF_15normal_iteratorINSD_10device_ptrIfEEEEllEEPlyS9_llNS7_10__identityEEEvT0_T1_T2_T3_T4_T6_:
	.zero		945


//--------------------- .nv.constant0._ZN3cub18CUB_300001_SM_10006detail6reduce28DeviceReduceSingleTileKernelINS2_10policy_hubIljN4cuda3std3__44plusIlEEE10Policy1000EPlSC_iS9_llNS7_10__identityEEEvT0_T1_T2_T3_T4_T6_ --------------------------
	.section	.nv.constant0._ZN3cub18CUB_300001_SM_10006detail6reduce28DeviceReduceSingleTileKernelINS2_10policy_hubIljN4cuda3std3__44plusIlEEE10Policy1000EPlSC_iS9_llNS7_10__identityEEEvT0_T1_T2_T3_T4_T6_,"a",@progbits
	.sectionflags	@""
	.align	4
.nv.constant0._ZN3cub18CUB_300001_SM_10006detail6reduce28DeviceReduceSingleTileKernelINS2_10policy_hubIljN4cuda3std3__44plusIlEEE10Policy1000EPlSC_iS9_llNS7_10__identityEEEvT0_T1_T2_T3_T4_T6_:
	.zero		929


//--------------------- .nv.constant0._ZN3cub18CUB_300001_SM_10006detail6reduce18DeviceReduceKernelINS2_10policy_hubIljN4cuda3std3__44plusIlEEE10Policy1000EN6thrust24THRUST_300001_SM_1000_NS18transform_iteratorINSD_6detail14equal_to_valueIfEENSF_15normal_iteratorINSD_10device_ptrIfEEEEllEEjS9_lNS7_10__identityEEEvT0_PT3_T1_NS0_13GridEvenShareISR_EET2_T4_ --------------------------
	.section	.nv.constant0._ZN3cub18CUB_300001_SM_10006detail6reduce18DeviceReduceKernelINS2_10policy_hubIljN4cuda3std3__44plusIlEEE10Policy1000EN6thrust24THRUST_300001_SM_1000_NS18transform_iteratorINSD_6detail14equal_to_valueIfEENSF_15normal_iteratorINSD_10device_ptrIfEEEEllEEjS9_lNS7_10__identityEEEvT0_PT3_T1_NS0_13GridEvenShareISR_EET2_T4_,"a",@progbits
	.sectionflags	@""
	.align	4
.nv.constant0._ZN3cub18CUB_300001_SM_10006detail6reduce18DeviceReduceKernelINS2_10policy_hubIljN4cuda3std3__44plusIlEEE10Policy1000EN6thrust24THRUST_300001_SM_1000_NS18transform_iteratorINSD_6detail14equal_to_valueIfEENSF_15normal_iteratorINSD_10device_ptrIfEEEEllEEjS9_lNS7_10__identityEEEvT0_PT3_T1_NS0_13GridEvenShareISR_EET2_T4_:
	.zero		966


//--------------------- .nv.constant0._ZN3cub18CUB_300001_SM_10006detail6reduce28DeviceReduceSingleTileKernelINS2_10policy_hubIljN4cuda3std3__44plusIlEEE10Policy1000EN6thrust24THRUST_300001_SM_1000_NS18transform_iteratorINSD_6detail14equal_to_valueIfEENSF_15normal_iteratorINSD_10device_ptrIfEEEEllEEPljS9_llNS7_10__identityEEEvT0_T1_T2_T3_T4_T6_ --------------------------
	.section	.nv.constant0._ZN3cub18CUB_300001_SM_10006detail6reduce28DeviceReduceSingleTileKernelINS2_10policy_hubIljN4cuda3std3__44plusIlEEE10Policy1000EN6thrust24THRUST_300001_SM_1000_NS18transform_iteratorINSD_6detail14equal_to_valueIfEENSF_15normal_iteratorINSD_10device_ptrIfEEEEllEEPljS9_llNS7_10__identityEEEvT0_T1_T2_T3_T4_T6_,"a",@progbits
	.sectionflags	@""
	.align	4
.nv.constant0._ZN3cub18CUB_300001_SM_10006detail6reduce28DeviceReduceSingleTileKernelINS2_10policy_hubIljN4cuda3std3__44plusIlEEE10Policy1000EN6thrust24THRUST_300001_SM_1000_NS18transform_iteratorINSD_6detail14equal_to_valueIfEENSF_15normal_iteratorINSD_10device_ptrIfEEEEllEEPljS9_llNS7_10__identityEEEvT0_T1_T2_T3_T4_T6_:
	.zero		937


//--------------------- .nv.constant0._ZN3cub18CUB_300001_SM_10006detail8for_each13static_kernelINS2_12policy_hub_t12policy_500_tEmN6thrust24THRUST_300001_SM_1000_NS8cuda_cub20__uninitialized_fill7functorINS7_10device_ptrIfEEfEEEEvT0_T1_ --------------------------
	.section	.nv.constant0._ZN3cub18CUB_300001_SM_10006detail8for_each13static_kernelINS2_12policy_hub_t12policy_500_tEmN6thrust24THRUST_300001_SM_1000_NS8cuda_cub20__uninitialized_fill7functorINS7_10device_ptrIfEEfEEEEvT0_T1_,"a",@progbits
	.sectionflags	@""
	.align	4
.nv.constant0._ZN3cub18CUB_300001_SM_10006detail8for_each13static_kernelINS2_12policy_hub_t12policy_500_tEmN6thrust24THRUST_300001_SM_1000_NS8cuda_cub20__uninitialized_fill7functorINS7_10device_ptrIfEEfEEEEvT0_T1_:
	.zero		920


//--------------------- .nv.constant0._ZN3cub18CUB_300001_SM_10006detail11EmptyKernelIvEEvv --------------------------
	.section	.nv.constant0._ZN3cub18CUB_300001_SM_10006detail11EmptyKernelIvEEvv,"a",@progbits
	.sectionflags	@""
	.align	4
.nv.constant0._ZN3cub18CUB_300001_SM_10006detail11EmptyKernelIvEEvv:
	.zero		896


//--------------------- .nv.constant0._Z3addjN6thrust24THRUST_300001_SM_1000_NS10device_ptrIfEES2_ --------------------------
	.section	.nv.constant0._Z3addjN6thrust24THRUST_300001_SM_1000_NS10device_ptrIfEES2_,"a",@progbits
	.sectionflags	@""
	.align	4
.nv.constant0._Z3addjN6thrust24THRUST_300001_SM_1000_NS10device_ptrIfEES2_:
	.zero		920


//--------------------- SYMBOLS --------------------------

	.type		.nv.reservedSmem.offset0,@object
	.size		.nv.reservedSmem.offset0,0x4
	.type		.nv.reservedSmem.cap,@object
	.size		.nv.reservedSmem.cap,0x4
